def matmul_kernel(
    a_ptr,
    b_ptr,
    c_ptr,
    M,
    N,
    K,
    stride_am,
    stride_ak,
    stride_bk,
    stride_bn,
    stride_cm,
    stride_cn,
    BLOCK_M: tl.constexpr,
    BLOCK_N: tl.constexpr,
    BLOCK_K: tl.constexpr,
    GROUP_M: tl.constexpr,
):
    pid = tl.program_id(axis=0)
    num_pid_m = tl.cdiv(M, BLOCK_M)
    num_pid_n = tl.cdiv(N, BLOCK_N)
    num_pid_in_group = GROUP_M * num_pid_n
    group_id = pid // num_pid_in_group
    first_pid_m = group_id * GROUP_M
    group_size_m = min(num_pid_m - first_pid_m, GROUP_M)
    pid_m = first_pid_m + ((pid % num_pid_in_group) % group_size_m)
    pid_n = (pid % num_pid_in_group) // group_size_m

    offs_am = (pid_m * BLOCK_M + tl.arange(0, BLOCK_M)) % M
    offs_bn = (pid_n * BLOCK_N + tl.arange(0, BLOCK_N)) % N
    offs_k = tl.arange(0, BLOCK_K)
    a_ptrs = a_ptr + offs_am[:, None] * stride_am + offs_k[None, :] * stride_ak
    b_ptrs = b_ptr + offs_k[:, None] * stride_bk + offs_bn[None, :] * stride_bn

    acc = tl.zeros((BLOCK_M, BLOCK_N), dtype=tl.float32)
    for kk in range(0, tl.cdiv(K, BLOCK_K)):
        a = tl.load(a_ptrs, mask=offs_k[None, :] < K - kk * BLOCK_K, other=0.0)
        b = tl.load(b_ptrs, mask=offs_k[:, None] < K - kk * BLOCK_K, other=0.0)
        acc = tl.dot(a, b, acc)
        a_ptrs += BLOCK_K * stride_ak
        b_ptrs += BLOCK_K * stride_bk

    c = acc.to(c_ptr.dtype.element_ty)
    offs_cm = pid_m * BLOCK_M + tl.arange(0, BLOCK_M)
    offs_cn = pid_n * BLOCK_N + tl.arange(0, BLOCK_N)
    c_ptrs = c_ptr + offs_cm[:, None] * stride_cm + offs_cn[None, :] * stride_cn
    mask = (offs_cm[:, None] < M) & (offs_cn[None, :] < N)
    tl.store(c_ptrs, c, mask=mask)

# config = {"BLOCK_K": 64, "BLOCK_M": 64, "BLOCK_N": 256, "GROUP_M": 8, "arch": "sm_100", "dtype": "fp32", "num_ctas": 1, "num_stages": 2, "num_warps": 4}
# arch = sm_100


// ===== COMPILED SASS (sm_100a) =====

	.target	sm_100a

	.elftype	@"ET_EXEC"


//--------------------- .note.nv.tkinfo           --------------------------
	.section	.note.nv.tkinfo,"",@"SHT_NOTE"
	.sectionflags	@"SHF_NOTE_NV_TKINFO"
	.tkinfo
        /*0018*/ 	.word	0x00000081
        /*0030*/ 	.string	""
        /*0030*/ 	.string	"ptxas-blackwell"
        /*0030*/ 	.string	"Cuda compilation tools, release 12.9, V12.9.86"
        /*0030*/ 	.string	"Build cuda_12.9.r12.9/compiler.36037853_0"
        /*0030*/ 	.string	"-v  -suppress-debug-info  -lineinfo  -arch sm_100a "



//--------------------- .note.nv.cuver            --------------------------
	.section	.note.nv.cuver,"",@"SHT_NOTE"
	.sectionflags	@"SHF_NOTE_NV_CUVER"
        /*0018*/ 	.short	0x0001
        /*001a*/ 	.short	0x0064
        /*001c*/ 	.short	0x0001
        /*001e*/ 	.short	0x0000
        /*0020*/ 	.short	0x0001
        /*0022*/ 	.short	0x0000


//--------------------- .nv.info                  --------------------------
	.section	.nv.info,"",@"SHT_CUDA_INFO"
	.align	4


	//----- nvinfo : EIATTR_REGCOUNT
	.align		4
        /*0000*/ 	.byte	0x04, 0x2f
        /*0002*/ 	.short	(.L_4 - .L_3)
	.align		4
.L_3:
        /*0004*/ 	.word	index@(matmul_kernel)
        /*0008*/ 	.word	0x000000ff


	//----- nvinfo : EIATTR_FRAME_SIZE
	.align		4
.L_4:
        /*000c*/ 	.byte	0x04, 0x11
        /*000e*/ 	.short	(.L_6 - .L_5)
	.align		4
.L_5:
        /*0010*/ 	.word	index@($__internal_2_$__cuda_sm10x_tcgen05_guardrail_trap_unallocated_columns_being_dealloced)
        /*0014*/ 	.word	0x00000738


	//----- nvinfo : EIATTR_FRAME_SIZE
	.align		4
.L_6:
        /*0018*/ 	.byte	0x04, 0x11
        /*001a*/ 	.short	(.L_8 - .L_7)
	.align		4
.L_7:
        /*001c*/ 	.word	index@($__internal_1_$__cuda_sm10x_tcgen05_guardrail_trap_phase_invalid_during_alloc)
        /*0020*/ 	.word	0x00000738


	//----- nvinfo : EIATTR_FRAME_SIZE
	.align		4
.L_8:
        /*0024*/ 	.byte	0x04, 0x11
        /*0026*/ 	.short	(.L_10 - .L_9)
	.align		4
.L_9:
        /*0028*/ 	.word	index@($__internal_0_$__cuda_sm10x_tcgen05_guardrail_trap_col_being_dealloced_not_returned_by_alloc)
        /*002c*/ 	.word	0x00000738


	//----- nvinfo : EIATTR_FRAME_SIZE
	.align		4
.L_10:
        /*0030*/ 	.byte	0x04, 0x11
        /*0032*/ 	.short	(.L_12 - .L_11)
	.align		4
.L_11:
        /*0034*/ 	.word	index@(matmul_kernel)
        /*0038*/ 	.word	0x00000738


	//----- nvinfo : EIATTR_MIN_STACK_SIZE
	.align		4
.L_12:
        /*003c*/ 	.byte	0x04, 0x12
        /*003e*/ 	.short	(.L_14 - .L_13)
	.align		4
.L_13:
        /*0040*/ 	.word	index@(matmul_kernel)
        /*0044*/ 	.word	0x00000738
.L_14:


//--------------------- .nv.info.matmul_kernel    --------------------------
	.section	.nv.info.matmul_kernel,"",@"SHT_CUDA_INFO"
	.sectionflags	@""
	.align	4


	//----- nvinfo : EIATTR_CUDA_API_VERSION
	.align		4
        /*0000*/ 	.byte	0x04, 0x37
        /*0002*/ 	.short	(.L_16 - .L_15)
.L_15:
        /*0004*/ 	.word	0x00000081


	//----- nvinfo : EIATTR_KPARAM_INFO
	.align		4
.L_16:
        /*0008*/ 	.byte	0x04, 0x17
        /*000a*/ 	.short	(.L_18 - .L_17)
.L_17:
        /*000c*/ 	.word	0x00000000
        /*0010*/ 	.short	0x000d
        /*0012*/ 	.short	0x0048
        /*0014*/ 	.byte	0x00, 0xf4, 0x21, 0x00


	//----- nvinfo : EIATTR_KPARAM_INFO
	.align		4
.L_18:
        /*0018*/ 	.byte	0x04, 0x17
        /*001a*/ 	.short	(.L_20 - .L_19)
.L_19:
        /*001c*/ 	.word	0x00000000
        /*0020*/ 	.short	0x000c
        /*0022*/ 	.short	0x0040
        /*0024*/ 	.byte	0x00, 0xf4, 0x21, 0x00


	//----- nvinfo : EIATTR_KPARAM_INFO
	.align		4
.L_20:
        /*0028*/ 	.byte	0x04, 0x17
        /*002a*/ 	.short	(.L_22 - .L_21)
.L_21:
        /*002c*/ 	.word	0x00000000
        /*0030*/ 	.short	0x000b
        /*0032*/ 	.short	0x0038
        /*0034*/ 	.byte	0x00, 0xf0, 0x11, 0x00


	//----- nvinfo : EIATTR_KPARAM_INFO
	.align		4
.L_22:
        /*0038*/ 	.byte	0x04, 0x17
        /*003a*/ 	.short	(.L_24 - .L_23)
.L_23:
        /*003c*/ 	.word	0x00000000
        /*0040*/ 	.short	0x000a
        /*0042*/ 	.short	0x0034
        /*0044*/ 	.byte	0x00, 0xf0, 0x11, 0x00


	//----- nvinfo : EIATTR_KPARAM_INFO
	.align		4
.L_24:
        /*0048*/ 	.byte	0x04, 0x17
        /*004a*/ 	.short	(.L_26 - .L_25)
.L_25:
        /*004c*/ 	.word	0x00000000
        /*0050*/ 	.short	0x0009
        /*0052*/ 	.short	0x0030
        /*0054*/ 	.byte	0x00, 0xf0, 0x11, 0x00


	//----- nvinfo : EIATTR_KPARAM_INFO
	.align		4
.L_26:
        /*0058*/ 	.byte	0x04, 0x17
        /*005a*/ 	.short	(.L_28 - .L_27)
.L_27:
        /*005c*/ 	.word	0x00000000
        /*0060*/ 	.short	0x0008
        /*0062*/ 	.short	0x002c
        /*0064*/ 	.byte	0x00, 0xf0, 0x11, 0x00


	//----- nvinfo : EIATTR_KPARAM_INFO
	.align		4
.L_28:
        /*0068*/ 	.byte	0x04, 0x17
        /*006a*/ 	.short	(.L_30 - .L_29)
.L_29:
        /*006c*/ 	.word	0x00000000
        /*0070*/ 	.short	0x0007
        /*0072*/ 	.short	0x0028
        /*0074*/ 	.byte	0x00, 0xf0, 0x11, 0x00


	//----- nvinfo : EIATTR_KPARAM_INFO
	.align		4
.L_30:
        /*0078*/ 	.byte	0x04, 0x17
        /*007a*/ 	.short	(.L_32 - .L_31)
.L_31:
        /*007c*/ 	.word	0x00000000
        /*0080*/ 	.short	0x0006
        /*0082*/ 	.short	0x0024
        /*0084*/ 	.byte	0x00, 0xf0, 0x11, 0x00


	//----- nvinfo : EIATTR_KPARAM_INFO
	.align		4
.L_32:
        /*0088*/ 	.byte	0x04, 0x17
        /*008a*/ 	.short	(.L_34 - .L_33)
.L_33:
        /*008c*/ 	.word	0x00000000
        /*0090*/ 	.short	0x0005
        /*0092*/ 	.short	0x0020
        /*0094*/ 	.byte	0x00, 0xf0, 0x11, 0x00


	//----- nvinfo : EIATTR_KPARAM_INFO
	.align		4
.L_34:
        /*0098*/ 	.byte	0x04, 0x17
        /*009a*/ 	.short	(.L_36 - .L_35)
.L_35:
        /*009c*/ 	.word	0x00000000
        /*00a0*/ 	.short	0x0004
        /*00a2*/ 	.short	0x001c
        /*00a4*/ 	.byte	0x00, 0xf0, 0x11, 0x00


	//----- nvinfo : EIATTR_KPARAM_INFO
	.align		4
.L_36:
        /*00a8*/ 	.byte	0x04, 0x17
        /*00aa*/ 	.short	(.L_38 - .L_37)
.L_37:
        /*00ac*/ 	.word	0x00000000
        /*00b0*/ 	.short	0x0003
        /*00b2*/ 	.short	0x0018
        /*00b4*/ 	.byte	0x00, 0xf0, 0x11, 0x00


	//----- nvinfo : EIATTR_KPARAM_INFO
	.align		4
.L_38:
        /*00b8*/ 	.byte	0x04, 0x17
        /*00ba*/ 	.short	(.L_40 - .L_39)
.L_39:
        /*00bc*/ 	.word	0x00000000
        /*00c0*/ 	.short	0x0002
        /*00c2*/ 	.short	0x0010
        /*00c4*/ 	.byte	0x00, 0xf4, 0x21, 0x00


	//----- nvinfo : EIATTR_KPARAM_INFO
	.align		4
.L_40:
        /*00c8*/ 	.byte	0x04, 0x17
        /*00ca*/ 	.short	(.L_42 - .L_41)
.L_41:
        /*00cc*/ 	.word	0x00000000
        /*00d0*/ 	.short	0x0001
        /*00d2*/ 	.short	0x0008
        /*00d4*/ 	.byte	0x00, 0xf4, 0x21, 0x00


	//----- nvinfo : EIATTR_KPARAM_INFO
	.align		4
.L_42:
        /*00d8*/ 	.byte	0x04, 0x17
        /*00da*/ 	.short	(.L_44 - .L_43)
.L_43:
        /*00dc*/ 	.word	0x00000000
        /*00e0*/ 	.short	0x0000
        /*00e2*/ 	.short	0x0000
        /*00e4*/ 	.byte	0x00, 0xf4, 0x21, 0x00


	//----- nvinfo : EIATTR_AT_ENTRY_FRAGMENTS
	.align		4
.L_44:
        /*00e8*/ 	.byte	0x04, 0x4f
        /*00ea*/ 	.short	(.L_46 - .L_45)


	//   ....[0]....
.L_45:
        /*00ec*/ 	.word	0x00000004


	//----- nvinfo : EIATTR_RESERVED_SMEM_USED
	.align		4
.L_46:
        /*00f0*/ 	.byte	0x01, 0x41
	.zero		2


	//----- nvinfo : EIATTR_SPARSE_MMA_MASK
	.align		4
        /*00f4*/ 	.byte	0x03, 0x50
        /*00f6*/ 	.short	0x0000


	//----- nvinfo : EIATTR_TCGEN05_1CTA_USED
	.align		4
        /*00f8*/ 	.byte	0x01, 0x51
	.zero		2


	//----- nvinfo : EIATTR_MAXREG_COUNT
	.align		4
        /*00fc*/ 	.byte	0x03, 0x1b
        /*00fe*/ 	.short	0x00ff


	//----- nvinfo : EIATTR_NUM_BARRIERS
	.align		4
        /*0100*/ 	.byte	0x02, 0x4c
        /*0102*/ 	.byte	0x01
	.zero		1


	//----- nvinfo : EIATTR_ANNOTATIONS
	.align		4
        /*0104*/ 	.byte	0x04, 0x55
        /*0106*/ 	.short	(.L_48 - .L_47)


	//   ....[0]....
.L_47:
        /*0108*/ 	.word	0x00000001
        /*010c*/ 	.byte	0x00, 0x04, 0x00, 0x00, 0x01, 0x00, 0x00, 0x00, 0x50, 0x0a, 0x00, 0x00, 0x01, 0x00, 0x00, 0x00
        /* <DEDUP_REMOVED lines=471> */
        /*1e8c*/ 	.byte	0xa0, 0xbb, 0x01, 0x00, 0x01, 0x00, 0x00, 0x00, 0xb0, 0xbb, 0x01, 0x00


	//----- nvinfo : EIATTR_INT_WARP_WIDE_INSTR_OFFSETS
	.align		4
.L_48:
        /*1e98*/ 	.byte	0x04, 0x31
        /*1e9a*/ 	.short	(.L_50 - .L_49)


	//   ....[0]....
.L_49:
        /*1e9c*/ 	.word	0x000081a0


	//   ....[1]....
        /*1ea0*/ 	.word	0x000081c0


	//   ....[2]....
        /*1ea4*/ 	.word	0x00008260


	//   ....[3]....
        /*1ea8*/ 	.word	0x0001c040


	//   ....[4]....
        /*1eac*/ 	.word	0x0001c090


	//----- nvinfo : EIATTR_COOP_GROUP_MASK_REGIDS
	.align		4
.L_50:
        /*1eb0*/ 	.byte	0x04, 0x29
        /*1eb2*/ 	.short	(.L_52 - .L_51)


	//   ....[0]....
.L_51:
        /*1eb4*/ 	.word	0xffffffff


	//   ....[1]....
        /*1eb8*/ 	.word	0xffffffff


	//   ....[2]....
        /*1ebc*/ 	.word	0xffffffff


	//   ....[3]....
        /*1ec0*/ 	.word	0xffffffff


	//----- nvinfo : EIATTR_COOP_GROUP_INSTR_OFFSETS
	.align		4
.L_52:
        /*1ec4*/ 	.byte	0x04, 0x28
        /*1ec6*/ 	.short	(.L_54 - .L_53)


	//   ....[0]....
.L_53:
        /*1ec8*/ 	.word	0x00000070


	//   ....[1]....
        /*1ecc*/ 	.word	0x00000330


	//   ....[2]....
        /*1ed0*/ 	.word	0x0001bed0


	//   ....[3]....
        /*1ed4*/ 	.word	0x0001c140


	//----- nvinfo : EIATTR_VRC_CTA_INIT_COUNT
	.align		4
.L_54:
        /*1ed8*/ 	.byte	0x02, 0x4a
        /*1eda*/ 	.byte	0x80
	.zero		1


	//----- nvinfo : EIATTR_MBARRIER_INSTR_OFFSETS
	.align		4
        /*1edc*/ 	.byte	0x04, 0x39
        /*1ede*/ 	.short	(.L_56 - .L_55)


	//   ....[0]....
.L_55:
        /*1ee0*/ 	.word	0x00008410
        /*1ee4*/ 	.word	0x000000ff
        /*1ee8*/ 	.word	0x00000000
        /*1eec*/ 	.short	0x0100
        /*1eee*/ 	.byte	0x0d
	.zero		1


	//   ....[1]....
        /*1ef0*/ 	.word	0x00008530
        /*1ef4*/ 	.word	0x000000ff
        /*1ef8*/ 	.word	0x00028008
        /*1efc*/ 	.short	0x0100
        /*1efe*/ 	.byte	0x0a
	.zero		1


	//   ....[2]....
        /*1f00*/ 	.word	0x00012b00
        /*1f04*/ 	.word	0x000000ff
        /*1f08*/ 	.word	0x00000000
        /*1f0c*/ 	.short	0x010a
        /*1f0e*/ 	.byte	0x13
	.zero		1


	//   ....[3]....
        /*1f10*/ 	.word	0x00017820
        /*1f14*/ 	.word	0x000000ff
        /*1f18*/ 	.word	0x00000000
        /*1f1c*/ 	.short	0x010a
        /*1f1e*/ 	.byte	0x0d
	.zero		1


	//   ....[4]....
        /*1f20*/ 	.word	0x000178f0
        /*1f24*/ 	.word	0x000000ff
        /*1f28*/ 	.word	0x00028000
        /*1f2c*/ 	.short	0x0108
        /*1f2e*/ 	.byte	0x0a
	.zero		1


	//   ....[5]....
        /*1f30*/ 	.word	0x000179e0
        /*1f34*/ 	.word	0x000000ff
        /*1f38*/ 	.word	0x00028008
        /*1f3c*/ 	.short	0x0108
        /*1f3e*/ 	.byte	0x0a
	.zero		1


	//   ....[6]....
        /*1f40*/ 	.word	0x0001c160
        /*1f44*/ 	.word	0x000000ff
        /*1f48*/ 	.word	0x00000000
        /*1f4c*/ 	.short	0x010a
        /*1f4e*/ 	.byte	0x13
	.zero		1


	//   ....[7]....
        /*1f50*/ 	.word	0x0001c190
        /*1f54*/ 	.word	0x000000ff
        /*1f58*/ 	.word	0x00000000
        /*1f5c*/ 	.short	0x010a
        /*1f5e*/ 	.byte	0x0d
	.zero		1


	//----- nvinfo : EIATTR_NUM_MBARRIERS
	.align		4
.L_56:
        /*1f60*/ 	.byte	0x03, 0x38
        /*1f62*/ 	.short	0x0002


	//----- nvinfo : EIATTR_EXIT_INSTR_OFFSETS
	.align		4
        /*1f64*/ 	.byte	0x04, 0x1c
        /*1f66*/ 	.short	(.L_58 - .L_57)


	//   ....[0]....
.L_57:
        /*1f68*/ 	.word	0x0001c150


	//----- nvinfo : EIATTR_REQNTID
	.align		4
.L_58:
        /*1f6c*/ 	.byte	0x04, 0x10
        /*1f6e*/ 	.short	(.L_60 - .L_59)
.L_59:
        /*1f70*/ 	.word	0x00000080
        /*1f74*/ 	.word	0x00000001
        /*1f78*/ 	.word	0x00000001


	//----- nvinfo : EIATTR_CRS_STACK_SIZE
	.align		4
.L_60:
        /*1f7c*/ 	.byte	0x04, 0x1e
        /*1f7e*/ 	.short	(.L_62 - .L_61)
.L_61:
        /*1f80*/ 	.word	0x00000000


	//----- nvinfo : EIATTR_CBANK_PARAM_SIZE
	.align		4
.L_62:
        /*1f84*/ 	.byte	0x03, 0x19
        /*1f86*/ 	.short	0x0050


	//----- nvinfo : EIATTR_PARAM_CBANK
	.align		4
        /*1f88*/ 	.byte	0x04, 0x0a
        /*1f8a*/ 	.short	(.L_64 - .L_63)
	.align		4
.L_63:
        /*1f8c*/ 	.word	index@(.nv.constant0.matmul_kernel)
        /*1f90*/ 	.short	0x0380
        /*1f92*/ 	.short	0x0050


	//----- nvinfo : EIATTR_SW_WAR
	.align		4
.L_64:
        /*1f94*/ 	.byte	0x04, 0x36
        /*1f96*/ 	.short	(.L_66 - .L_65)
.L_65:
        /*1f98*/ 	.word	0x00000008
.L_66:


//--------------------- .nv.compat                --------------------------
	.section	.nv.compat,"",@"SHT_CUDA_COMPAT_INFO"
	.align	4
        /*0000*/ 	.byte	0x02, 0x02, 0x02, 0x00, 0x02, 0x05, 0x05, 0x00, 0x02, 0x03, 0x00, 0x00, 0x02, 0x06, 0x01, 0x00


//--------------------- .nv.callgraph             --------------------------
	.section	.nv.callgraph,"",@"SHT_CUDA_CALLGRAPH"
	.align	4
	.sectionentsize	8
	.align		4
        /*0000*/ 	.word	0x00000000
	.align		4
        /*0004*/ 	.word	0xffffffff
	.align		4
        /*0008*/ 	.word	0x00000000
	.align		4
        /*000c*/ 	.word	0xfffffffe
	.align		4
        /*0010*/ 	.word	0x00000000
	.align		4
        /*0014*/ 	.word	0xfffffffd
	.align		4
        /*0018*/ 	.word	0x00000000
	.align		4
        /*001c*/ 	.word	0xfffffffc


//--------------------- .text.matmul_kernel       --------------------------
	.section	.text.matmul_kernel,"ax",@progbits
	.align	128
        .global         matmul_kernel
        .type           matmul_kernel,@function
        .size           matmul_kernel,(.L_x_20 - matmul_kernel)
        .other          matmul_kernel,@"STO_CUDA_ENTRY STV_DEFAULT"
matmul_kernel:
.text.matmul_kernel:
[----:B------:R-:W1:Y:S01]  /*0000*/  LDC R1, c[0x0][0x37c] ;  /* 0x0000df00ff017b82 */ /* 0x000e620000000800 */
[----:B------:R-:W2:Y:S01]  /*0010*/  S2R R0, SR_TID.X ;  /* 0x0000000000007919 */ /* 0x000ea20000002100 */
[----:B-1----:R-:W-:Y:S01]  /*0020*/  VIADD R1, R1, 0xfffff8c8 ;  /* 0xfffff8c801017836 */ /* 0x002fe20000000000 */
[----:B--2---:R-:W-:-:S13]  /*0030*/  ISETP.GE.U32.AND P0, PT, R0, 0x20, PT ;  /* 0x000000200000780c */ /* 0x004fda0003f06070 */
[----:B------:R-:W-:Y:S02]  /*0040*/  VOTEU.ANY UP0, P0 ;  /* 0x0000000000ff7886 */ /* 0x000fe40000000100 */
[----:B------:R-:W-:Y:S05]  /*0050*/  BRA.U UP0, `(.L_x_0) ;  /* 0x0000000100b87547 */ /* 0x000fea000b800000 */
[----:B------:R-:W1:Y:S01]  /*0060*/  S2UR UR6, SR_CgaCtaId ;  /* 0x00000000000679c3 */ /* 0x000e620000008800 */
[----:B------:R-:W-:Y:S01]  /*0070*/  NOP ;  /* 0x0000000000007918 */ /* 0x000fe20000000000 */
[----:B------:R-:W-:Y:S02]  /*0080*/  UMOV UR4, 0x40 ;  /* 0x0000004000047882 */ /* 0x000fe40000000000 */
[----:B-1----:R-:W-:-:S09]  /*0090*/  ULEA UR4, UR6, UR4, 0x18 ;  /* 0x0000000406047291 */ /* 0x002fd2000f8ec0ff */
[----:B------:R-:W1:Y:S01]  /*00a0*/  LDS.U8 R0, [UR4] ;  /* 0x00000004ff007984 */ /* 0x000e620008000000 */
[----:B------:R-:W-:Y:S02]  /*00b0*/  UMOV UR4, 0x400 ;  /* 0x0000040000047882 */ /* 0x000fe40000000000 */
[----:B------:R-:W-:Y:S01]  /*00c0*/  ULEA UR4, UR6, UR4, 0x18 ;  /* 0x0000000406047291 */ /* 0x000fe2000f8ec0ff */
[----:B-1----:R-:W-:-:S13]  /*00d0*/  ISETP.NE.AND P0, PT, R0, RZ, PT ;  /* 0x000000ff0000720c */ /* 0x002fda0003f05270 */
[----:B------:R-:W-:Y:S05]  /*00e0*/  @P0 BRA `(.L_x_1) ;  /* 0x00000000007c0947 */ /* 0x000fea0003800000 */
[----:B------:R-:W-:-:S13]  /*00f0*/  ELECT P0, URZ, PT ;  /* 0x0000000000ff782f */ /* 0x000fda0003800000 */
[----:B------:R-:W-:Y:S05]  /*0100*/  @!P0 BRA `(.L_x_2) ;  /* 0x0000000000848947 */ /* 0x000fea0003800000 */
[----:B------:R-:W-:Y:S01]  /*0110*/  UMOV UR5, 0x8 ;  /* 0x0000000800057882 */ /* 0x000fe20000000000 */
[----:B------:R-:W-:Y:S02]  /*0120*/  IMAD.MOV.U32 R4, RZ, RZ, 0x1 ;  /* 0x00000001ff047424 */ /* 0x000fe400078e00ff */
[----:B------:R-:W-:Y:S02]  /*0130*/  IMAD.MOV.U32 R5, RZ, RZ, 0xff ;  /* 0x000000ffff057424 */ /* 0x000fe400078e00ff */
[----:B------:R-:W-:Y:S04]  /*0140*/  DEPBAR.LE SB1, 0x36 ;  /* 0x00009d800000791a */ /* 0x000fe80000000000 */
[----:B------:R-:W1:Y:S02]  /*0150*/  UTCATOMSWS.FIND_AND_SET.ALIGN UP1, UR5, UR5 ;  /* 0x00000005000575e3 */ /* 0x000e640008020800 */
[----:B-1----:R-:W-:-:S04]  /*0160*/  PLOP3.LUT P0, PT, PT, PT, UP1, 0x80, 0x8 ;  /* 0x000000000008781c */ /* 0x002fc80003f0f018 */
[----:B------:R-:W-:-:S04]  /*0170*/  SEL R0, RZ, 0xffffffff, !P0 ;  /* 0xffffffffff007807 */ /* 0x000fc80004000000 */
[----:B------:R-:W-:Y:S01]  /*0180*/  ISETP.NE.AND P0, PT, R0, RZ, PT ;  /* 0x000000ff0000720c */ /* 0x000fe20003f05270 */
[----:B------:R-:W-:-:S12]  /*0190*/  IMAD.U32 R0, RZ, RZ, UR5 ;  /* 0x00000005ff007e24 */ /* 0x000fd8000f8e00ff */
[----:B------:R-:W-:Y:S05]  /*01a0*/  @P0 BRA `(.L_x_3) ;  /* 0x0000000000240947 */ /* 0x000fea0003800000 */
.L_x_4:
[----:B------:R-:W-:Y:S05]  /*01b0*/  NANOSLEEP 0x64 ;  /* 0x000000640000795d */ /* 0x000fea0003800000 */
[----:B------:R-:W-:-:S05]  /*01c0*/  UMOV UR5, 0x8 ;  /* 0x0000000800057882 */ /* 0x000fca0000000000 */
[----:B------:R-:W-:Y:S04]  /*01d0*/  DEPBAR.LE SB1, 0x36 ;  /* 0x00009d800000791a */ /* 0x000fe80000000000 */
[----:B------:R-:W1:Y:S02]  /*01e0*/  UTCATOMSWS.FIND_AND_SET.ALIGN UP1, UR5, UR5 ;  /* 0x00000005000575e3 */ /* 0x000e640008020800 */
[----:B-1----:R-:W-:-:S04]  /*01f0*/  PLOP3.LUT P0, PT, PT, PT, UP1, 0x80, 0x8 ;  /* 0x000000000008781c */ /* 0x002fc80003f0f018 */
[----:B------:R-:W-:-:S04]  /*0200*/  SEL R0, RZ, 0xffffffff, !P0 ;  /* 0xffffffffff007807 */ /* 0x000fc80004000000 */
[----:B------:R-:W-:Y:S01]  /*0210*/  ISETP.NE.AND P0, PT, R0, RZ, PT ;  /* 0x000000ff0000720c */ /* 0x000fe20003f05270 */
[----:B------:R-:W-:-:S12]  /*0220*/  IMAD.U32 R0, RZ, RZ, UR5 ;  /* 0x00000005ff007e24 */ /* 0x000fd8000f8e00ff */
[----:B------:R-:W-:Y:S05]  /*0230*/  @!P0 BRA `(.L_x_4) ;  /* 0xfffffffc00dc8947 */ /* 0x000fea000383ffff */
.L_x_3:
[C---:B------:R-:W-:Y:S01]  /*0240*/  VIADD R3, R0.reuse, 0x10 ;  /* 0x0000001000037836 */ /* 0x040fe20000000000 */
[----:B------:R-:W-:Y:S01]  /*0250*/  UMOV UR5, 0x50 ;  /* 0x0000005000057882 */ /* 0x000fe20000000000 */
[----:B------:R-:W-:Y:S01]  /*0260*/  SHF.L.U32 R2, R5, R0, RZ ;  /* 0x0000000005027219 */ /* 0x000fe200000006ff */
[----:B------:R-:W-:Y:S01]  /*0270*/  ULEA UR5, UR6, UR5, 0x18 ;  /* 0x0000000506057291 */ /* 0x000fe2000f8ec0ff */
[----:B------:R-:W-:Y:S01]  /*0280*/  IMAD.SHL.U32 R0, R0, 0x20, RZ ;  /* 0x0000002000007824 */ /* 0x000fe200078e00ff */
[----:B------:R-:W-:-:S04]  /*0290*/  SHF.L.U32 R3, R4, R3, RZ ;  /* 0x0000000304037219 */ /* 0x000fc800000006ff */
[----:B------:R-:W-:-:S05]  /*02a0*/  LOP3.LUT R2, R3, R2, RZ, 0xfc, !PT ;  /* 0x0000000203027212 */ /* 0x000fca00078efcff */
[----:B------:R1:W-:Y:S04]  /*02b0*/  ATOMS.OR RZ, [UR5], R2 ;  /* 0x00000002ffff798c */ /* 0x0003e8000b000005 */
[----:B------:R1:W-:Y:S01]  /*02c0*/  STS [UR4], R0 ;  /* 0x00000000ff007988 */ /* 0x0003e20008000804 */
[----:B------:R-:W-:Y:S05]  /*02d0*/  BRA `(.L_x_2) ;  /* 0x0000000000107947 */ /* 0x000fea0003800000 */
.L_x_1:
[----:B------:R-:W-:Y:S01]  /*02e0*/  IMAD.MOV.U32 R0, RZ, RZ, -0x1 ;  /* 0xffffffffff007424 */ /* 0x000fe200078e00ff */
[----:B------:R-:W-:-:S04]  /*02f0*/  MOV R2, 0x320 ;  /* 0x0000032000027802 */ /* 0x000fc80000000f00 */
[----:B------:R1:W-:Y:S03]  /*0300*/  STS [UR4], R0 ;  /* 0x00000000ff007988 */ /* 0x0003e60008000804 */
[----:B-1----:R-:W-:Y:S05]  /*0310*/  CALL.REL.NOINC `($__internal_1_$__cuda_sm10x_tcgen05_guardrail_trap_phase_invalid_during_alloc) ;  /* 0x000001bc00b47944 */ /* 0x002fea0003c00000 */
.L_x_2:
[----:B------:R-:W-:Y:S05]  /*0320*/  WARPSYNC.ALL ;  /* 0x0000000000007948 */ /* 0x000fea0003800000 */
[----:B------:R-:W-:Y:S01]  /*0330*/  NOP ;  /* 0x0000000000007918 */ /* 0x000fe20000000000 */
.L_x_0:
[----:B------:R-:W2:Y:S01]  /*0340*/  LDC.64 R6, c[0x0][0x398] ;  /* 0x0000e600ff067b82 */ /* 0x000ea20000000a00 */
[----:B------:R-:W3:Y:S01]  /*0350*/  S2R R9, SR_CTAID.X ;  /* 0x0000000000097919 */ /* 0x000ee20000002500 */
[----:B------:R-:W4:Y:S01]  /*0360*/  LDCU UR18, c[0x0][0x3a0] ;  /* 0x00007400ff1277ac */ /* 0x000f220008000800 */
[----:B------:R-:W1:Y:S01]  /*0370*/  S2R R132, SR_TID.X ;  /* 0x0000000000847919 */ /* 0x000e620000002100 */
[----:B------:R-:W1:Y:S04]  /*0380*/  LDCU.128 UR20, c[0x0][0x380] ;  /* 0x00007000ff1477ac */ /* 0x000e680008000c00 */
[----:B------:R-:W1:Y:S01]  /*0390*/  S2UR UR5, SR_CgaCtaId ;  /* 0x00000000000579c3 */ /* 0x000e620000008800 */
[----:B------:R-:W-:Y:S01]  /*03a0*/  UMOV UR10, 0x400 ;  /* 0x00000400000a7882 */ /* 0x000fe20000000000 */
[----:B------:R-:W1:Y:S01]  /*03b0*/  LDCU UR16, c[0x0][0x3b0] ;  /* 0x00007600ff1077ac */ /* 0x000e620008000800 */
[----:B----4-:R-:W-:Y:S01]  /*03c0*/  UIADD3 UR8, UPT, UPT, UR18, 0x3f, URZ ;  /* 0x0000003f12087890 */ /* 0x010fe2000fffe0ff */
[----:B-12---:R-:W-:Y:S01]  /*03d0*/  VIADD R0, R7, 0xff ;  /* 0x000000ff07007836 */ /* 0x006fe20000000000 */
[----:B------:R-:W-:-:S02]  /*03e0*/  IABS R110, R6 ;  /* 0x00000006006e7213 */ /* 0x000fc40000000000 */
[----:B------:R-:W-:Y:S01]  /*03f0*/  UISETP.GT.AND UP1, UPT, UR8, 0x3f, UPT ;  /* 0x0000003f0800788c */ /* 0x000fe2000bf24270 */
[----:B------:R1:W-:Y:S01]  /*0400*/  STL [R1+0x5f4], R7 ;  /* 0x0005f40701007387 */ /* 0x0003e20000100800 */
[----:B------:R-:W-:Y:S02]  /*0410*/  ISETP.NE.AND P3, PT, R6, RZ, PT ;  /* 0x000000ff0600720c */ /* 0x000fe40003f65270 */
[----:B------:R-:W-:Y:S01]  /*0420*/  SHF.R.S32.HI R3, RZ, 0x1f, R0 ;  /* 0x0000001fff037819 */ /* 0x000fe20000011400 */
[----:B------:R-:W-:Y:S01]  /*0430*/  USEL UR4, URZ, 0x4, !UP1 ;  /* 0x00000004ff047887 */ /* 0x000fe2000c800000 */
[----:B---3--:R-:W-:Y:S02]  /*0440*/  IABS R10, R9 ;  /* 0x00000009000a7213 */ /* 0x008fe40000000000 */
[----:B------:R-:W-:-:S03]  /*0450*/  LEA.HI R3, R3, R0, RZ, 0x8 ;  /* 0x0000000003037211 */ /* 0x000fc600078f40ff */
[----:B------:R-:W-:Y:S01]  /*0460*/  IMAD.U32 R156, RZ, RZ, UR4 ;  /* 0x00000004ff9c7e24 */ /* 0x000fe2000f8e00ff */
[C---:B------:R-:W-:Y:S01]  /*0470*/  LOP3.LUT R130, R132.reuse, 0x3f, RZ, 0xc0, !PT ;  /* 0x0000003f84827812 */ /* 0x040fe200078ec0ff */
[----:B------:R-:W-:Y:S01]  /*0480*/  IMAD.SHL.U32 R248, R132, 0x4, RZ ;  /* 0x0000000484f87824 */ /* 0x000fe200078e00ff */
[----:B------:R-:W-:Y:S02]  /*0490*/  SHF.R.S32.HI R3, RZ, 0x8, R3 ;  /* 0x00000008ff037819 */ /* 0x000fe40000011403 */
[----:B------:R-:W2:Y:S03]  /*04a0*/  LDCU UR4, c[0x0][0x3a4] ;  /* 0x00007480ff0477ac */ /* 0x000ea60008000800 */
[----:B------:R-:W-:-:S05]  /*04b0*/  IMAD.SHL.U32 R4, R3, 0x8, RZ ;  /* 0x0000000803047824 */ /* 0x000fca00078e00ff */
[-C--:B------:R-:W-:Y:S02]  /*04c0*/  IABS R5, R4.reuse ;  /* 0x0000000400057213 */ /* 0x080fe40000000000 */
[----:B------:R-:W-:Y:S02]  /*04d0*/  IABS R12, R4 ;  /* 0x00000004000c7213 */ /* 0x000fe40000000000 */
[----:B------:R-:W3:Y:S08]  /*04e0*/  I2F.RP R0, R5 ;  /* 0x0000000500007306 */ /* 0x000ef00000209400 */
[----:B---3--:R-:W3:Y:S02]  /*04f0*/  MUFU.RCP R0, R0 ;  /* 0x0000000000007308 */ /* 0x008ee40000001000 */
[----:B---3--:R-:W-:-:S02]  /*0500*/  VIADD R2, R0, 0xffffffe ;  /* 0x0ffffffe00027836 */ /* 0x008fc40000000000 */
[----:B------:R-:W-:-:S04]  /*0510*/  IMAD.MOV R0, RZ, RZ, -R12 ;  /* 0x000000ffff007224 */ /* 0x000fc800078e0a0c */
[----:B------:R3:W4:Y:S02]  /*0520*/  F2I.FTZ.U32.TRUNC.NTZ R3, R2 ;  /* 0x0000000200037305 */ /* 0x000724000021f000 */
[----:B---3--:R-:W-:Y:S02]  /*0530*/  IMAD.MOV.U32 R2, RZ, RZ, RZ ;  /* 0x000000ffff027224 */ /* 0x008fe400078e00ff */
[----:B----4-:R-:W-:-:S04]  /*0540*/  IMAD.MOV R8, RZ, RZ, -R3 ;  /* 0x000000ffff087224 */ /* 0x010fc800078e0a03 */
[----:B------:R-:W-:Y:S02]  /*0550*/  IMAD R11, R8, R5, RZ ;  /* 0x00000005080b7224 */ /* 0x000fe400078e02ff */
[----:B------:R-:W-:Y:S02]  /*0560*/  IMAD.MOV.U32 R8, RZ, RZ, R10 ;  /* 0x000000ffff087224 */ /* 0x000fe400078e000a */
[----:B------:R-:W-:-:S06]  /*0570*/  IMAD.HI.U32 R3, R3, R11, R2 ;  /* 0x0000000b03037227 */ /* 0x000fcc00078e0002 */
[----:B------:R-:W-:-:S04]  /*0580*/  IMAD.HI.U32 R3, R3, R8, RZ ;  /* 0x0000000803037227 */ /* 0x000fc800078e00ff */
[----:B------:R-:W-:Y:S01]  /*0590*/  IMAD R0, R3, R0, R8 ;  /* 0x0000000003007224 */ /* 0x000fe200078e0208 */
[----:B------:R-:W-:Y:S04]  /*05a0*/  BAR.SYNC.DEFER_BLOCKING 0x0 ;  /* 0x0000000000007b1d */ /* 0x000fe80000010000 */
[----:B------:R-:W-:-:S13]  /*05b0*/  ISETP.GT.U32.AND P1, PT, R5, R0, PT ;  /* 0x000000000500720c */ /* 0x000fda0003f24070 */
[----:B------:R-:W-:Y:S02]  /*05c0*/  @!P1 IMAD.IADD R0, R0, 0x1, -R5 ;  /* 0x0000000100009824 */ /* 0x000fe400078e0a05 */
[----:B------:R-:W-:Y:S01]  /*05d0*/  @!P1 VIADD R3, R3, 0x1 ;  /* 0x0000000103039836 */ /* 0x000fe20000000000 */
[----:B------:R-:W-:Y:S02]  /*05e0*/  ISETP.NE.AND P1, PT, R4, RZ, PT ;  /* 0x000000ff0400720c */ /* 0x000fe40003f25270 */
[----:B------:R-:W-:Y:S02]  /*05f0*/  ISETP.GE.U32.AND P0, PT, R0, R5, PT ;  /* 0x000000050000720c */ /* 0x000fe40003f06070 */
[----:B------:R-:W-:-:S04]  /*0600*/  LOP3.LUT R0, R9, R4, RZ, 0x3c, !PT ;  /* 0x0000000409007212 */ /* 0x000fc800078e3cff */
[----:B------:R-:W-:Y:S01]  /*0610*/  ISETP.GE.AND P2, PT, R0, RZ, PT ;  /* 0x000000ff0000720c */ /* 0x000fe20003f46270 */
[----:B------:R-:W-:-:S06]  /*0620*/  VIADD R0, R6, 0x3f ;  /* 0x0000003f06007836 */ /* 0x000fcc0000000000 */
[----:B------:R-:W-:-:S04]  /*0630*/  @P0 VIADD R3, R3, 0x1 ;  /* 0x0000000103030836 */ /* 0x000fc80000000000 */
[----:B------:R-:W-:Y:S01]  /*0640*/  IMAD.MOV.U32 R2, RZ, RZ, R3 ;  /* 0x000000ffff027224 */ /* 0x000fe200078e0003 */
[----:B------:R-:W-:-:S03]  /*0650*/  SHF.R.S32.HI R3, RZ, 0x1f, R0 ;  /* 0x0000001fff037819 */ /* 0x000fc60000011400 */
[----:B------:R-:W-:Y:S01]  /*0660*/  @!P2 IMAD.MOV R2, RZ, RZ, -R2 ;  /* 0x000000ffff02a224 */ /* 0x000fe200078e0a02 */
[----:B------:R-:W-:Y:S02]  /*0670*/  @!P1 LOP3.LUT R2, RZ, R4, RZ, 0x33, !PT ;  /* 0x00000004ff029212 */ /* 0x000fe400078e33ff */
[----:B------:R-:W-:-:S03]  /*0680*/  LEA.HI R3, R3, R0, RZ, 0x6 ;  /* 0x0000000003037211 */ /* 0x000fc600078f30ff */
[----:B------:R-:W-:Y:S02]  /*0690*/  IMAD.SHL.U32 R14, R2, 0x8, RZ ;  /* 0x00000008020e7824 */ /* 0x000fe400078e00ff */
[----:B------:R-:W-:-:S03]  /*06a0*/  IMAD.MOV R2, RZ, RZ, -R2 ;  /* 0x000000ffff027224 */ /* 0x000fc600078e0a02 */
[----:B------:R-:W-:Y:S01]  /*06b0*/  LEA.HI.SX32 R3, R3, -R14, 0x1a ;  /* 0x8000000e03037211 */ /* 0x000fe200078fd2ff */
[----:B------:R-:W-:Y:S02]  /*06c0*/  IMAD R15, R4, R2, R9 ;  /* 0x00000002040f7224 */ /* 0x000fe400078e0209 */
[----:B------:R-:W-:Y:S01]  /*06d0*/  IMAD.MOV.U32 R4, RZ, RZ, RZ ;  /* 0x000000ffff047224 */ /* 0x000fe200078e00ff */
[----:B------:R-:W-:Y:S02]  /*06e0*/  VIMNMX R12, PT, PT, R3, 0x8, PT ;  /* 0x00000008030c7848 */ /* 0x000fe40003fe0100 */
[----:B------:R-:W-:Y:S02]  /*06f0*/  IABS R2, R15 ;  /* 0x0000000f00027213 */ /* 0x000fe40000000000 */
[----:B------:R-:W-:Y:S02]  /*0700*/  IABS R11, R12 ;  /* 0x0000000c000b7213 */ /* 0x000fe40000000000 */
[----:B------:R-:W-:-:S02]  /*0710*/  IABS R3, R7 ;  /* 0x0000000700037213 */ /* 0x000fc40000000000 */
[----:B------:R-:W3:Y:S08]  /*0720*/  I2F.RP R0, R11 ;  /* 0x0000000b00007306 */ /* 0x000ef00000209400 */
[----:B---3--:R-:W3:Y:S02]  /*0730*/  MUFU.RCP R0, R0 ;  /* 0x0000000000007308 */ /* 0x008ee40000001000 */
[----:B---3--:R-:W-:Y:S01]  /*0740*/  VIADD R5, R0, 0xffffffe ;  /* 0x0ffffffe00057836 */ /* 0x008fe20000000000 */
[----:B------:R-:W-:-:S05]  /*0750*/  IABS R0, R12 ;  /* 0x0000000c00007213 */ /* 0x000fca0000000000 */
[----:B------:R-:W3:Y:S01]  /*0760*/  F2I.FTZ.U32.TRUNC.NTZ R5, R5 ;  /* 0x0000000500057305 */ /* 0x000ee2000021f000 */
[----:B------:R-:W-:Y:S02]  /*0770*/  IMAD.MOV R0, RZ, RZ, -R0 ;  /* 0x000000ffff007224 */ /* 0x000fe400078e0a00 */
[----:B---3--:R-:W-:-:S04]  /*0780*/  IMAD.MOV R8, RZ, RZ, -R5 ;  /* 0x000000ffff087224 */ /* 0x008fc800078e0a05 */
[----:B------:R-:W-:Y:S02]  /*0790*/  IMAD R9, R8, R11, RZ ;  /* 0x0000000b08097224 */ /* 0x000fe400078e02ff */
[----:B------:R-:W3:Y:S02]  /*07a0*/  I2F.RP R8, R3 ;  /* 0x0000000300087306 */ /* 0x000ee40000209400 */
[----:B------:R-:W-:-:S04]  /*07b0*/  IMAD.HI.U32 R4, R5, R9, R4 ;  /* 0x0000000905047227 */ /* 0x000fc800078e0004 */
[----:B------:R-:W-:Y:S01]  /*07c0*/  IMAD.MOV.U32 R9, RZ, RZ, R2 ;  /* 0x000000ffff097224 */ /* 0x000fe200078e0002 */
[----:B------:R-:W-:Y:S01]  /*07d0*/  LOP3.LUT R2, R15, R12, RZ, 0x3c, !PT ;  /* 0x0000000c0f027212 */ /* 0x000fe200078e3cff */
[----:B------:R-:W4:Y:S02]  /*07e0*/  I2F.RP R5, R110 ;  /* 0x0000006e00057306 */ /* 0x000f240000209400 */
[----:B------:R-:W-:Y:S01]  /*07f0*/  IMAD.HI.U32 R4, R4, R9, RZ ;  /* 0x0000000904047227 */ /* 0x000fe200078e00ff */
[----:B------:R-:W-:Y:S02]  /*0800*/  ISETP.GE.AND P2, PT, R2, RZ, PT ;  /* 0x000000ff0200720c */ /* 0x000fe40003f46270 */
[--C-:B------:R-:W-:Y:S01]  /*0810*/  SHF.R.U32.HI R2, RZ, 0x6, R132.reuse ;  /* 0x00000006ff027819 */ /* 0x100fe20000011684 */
[----:B------:R-:W-:Y:S01]  /*0820*/  IMAD R0, R4, R0, R9 ;  /* 0x0000000004007224 */ /* 0x000fe200078e0209 */
[----:B------:R-:W-:Y:S01]  /*0830*/  SHF.R.U32.HI R9, RZ, 0x5, R132 ;  /* 0x00000005ff097819 */ /* 0x000fe20000011684 */
[----:B---3--:R-:W3:Y:S01]  /*0840*/  MUFU.RCP R8, R8 ;  /* 0x0000000800087308 */ /* 0x008ee20000001000 */
[----:B------:R-:W-:-:S02]  /*0850*/  SGXT.U32 R2, R2, 0x1 ;  /* 0x000000010202781a */ /* 0x000fc40000000000 */
[----:B------:R-:W-:Y:S02]  /*0860*/  ISETP.GT.U32.AND P1, PT, R11, R0, PT ;  /* 0x000000000b00720c */ /* 0x000fe40003f24070 */
[----:B------:R-:W-:Y:S01]  /*0870*/  R2UR UR9, R9 ;  /* 0x00000000090972ca */ /* 0x000fe200000e0000 */
[----:B------:R-:W-:Y:S01]  /*0880*/  IMAD.SHL.U32 R9, R132, 0x10, RZ ;  /* 0x0000001084097824 */ /* 0x000fe200078e00ff */
[----:B------:R-:W-:Y:S01]  /*0890*/  LOP3.LUT R142, R2, 0x2, RZ, 0xfc, !PT ;  /* 0x00000002028e7812 */ /* 0x000fe200078efcff */
[----:B----4-:R-:W4:Y:S08]  /*08a0*/  MUFU.RCP R5, R5 ;  /* 0x0000000500057308 */ /* 0x010f300000001000 */
[----:B------:R-:W-:-:S02]  /*08b0*/  @!P1 IMAD.IADD R0, R0, 0x1, -R11 ;  /* 0x0000000100009824 */ /* 0x000fc400078e0a0b */
[----:B---3--:R-:W-:Y:S01]  /*08c0*/  VIADD R112, R8, 0xffffffe ;  /* 0x0ffffffe08707836 */ /* 0x008fe20000000000 */
[----:B------:R-:W-:Y:S01]  /*08d0*/  LOP3.LUT R8, R132, 0x40, RZ, 0xc0, !PT ;  /* 0x0000004084087812 */ /* 0x000fe200078ec0ff */
[----:B------:R-:W-:Y:S01]  /*08e0*/  @!P1 VIADD R4, R4, 0x1 ;  /* 0x0000000104049836 */ /* 0x000fe20000000000 */
[----:B------:R-:W-:Y:S01]  /*08f0*/  ISETP.GE.U32.AND P0, PT, R0, R11, PT ;  /* 0x0000000b0000720c */ /* 0x000fe20003f06070 */
[----:B------:R3:W1:Y:S01]  /*0900*/  F2I.FTZ.U32.TRUNC.NTZ R113, R112 ;  /* 0x0000007000717305 */ /* 0x000662000021f000 */
[----:B------:R-:W-:Y:S02]  /*0910*/  ISETP.NE.AND P1, PT, R12, RZ, PT ;  /* 0x000000ff0c00720c */ /* 0x000fe40003f25270 */
[----:B------:R-:W-:Y:S01]  /*0920*/  SHF.R.S32.HI R0, RZ, 0x6, R132 ;  /* 0x00000006ff007819 */ /* 0x000fe20000011484 */
[----:B----4-:R-:W-:Y:S01]  /*0930*/  VIADD R5, R5, 0xffffffe ;  /* 0x0ffffffe05057836 */ /* 0x010fe20000000000 */
[----:B------:R-:W-:Y:S02]  /*0940*/  LOP3.LUT R11, R9, 0x70, RZ, 0xc0, !PT ;  /* 0x00000070090b7812 */ /* 0x000fe400078ec0ff */
[----:B------:R-:W-:Y:S01]  /*0950*/  SGXT R0, R0, 0x1 ;  /* 0x000000010000781a */ /* 0x000fe20000000200 */
[----:B------:R4:W2:Y:S01]  /*0960*/  F2I.FTZ.U32.TRUNC.NTZ R9, R5 ;  /* 0x0000000500097305 */ /* 0x0008a2000021f000 */
[----:B---3--:R-:W-:-:S02]  /*0970*/  IMAD.MOV.U32 R112, RZ, RZ, RZ ;  /* 0x000000ffff707224 */ /* 0x008fc400078e00ff */
[----:B------:R-:W-:Y:S01]  /*0980*/  LOP3.LUT R13, R0, 0x90, RZ, 0xc0, !PT ;  /* 0x00000090000d7812 */ /* 0x000fe200078ec0ff */
[----:B------:R-:W-:Y:S01]  /*0990*/  @P0 VIADD R4, R4, 0x1 ;  /* 0x0000000104040836 */ /* 0x000fe20000000000 */
[----:B------:R-:W-:Y:S01]  /*09a0*/  ISETP.GE.AND P0, PT, R2, UR18, PT ;  /* 0x0000001202007c0c */ /* 0x000fe2000bf06270 */
[----:B-1----:R-:W-:Y:S01]  /*09b0*/  IMAD.MOV R10, RZ, RZ, -R113 ;  /* 0x000000ffff0a7224 */ /* 0x002fe200078e0a71 */
[----:B------:R-:W-:Y:S01]  /*09c0*/  LOP3.LUT R248, R13, 0x7c, R248, 0x78, !PT ;  /* 0x0000007c0df87812 */ /* 0x000fe200078e78f8 */
[----:B------:R-:W-:Y:S01]  /*09d0*/  IMAD.MOV.U32 R17, RZ, RZ, R4 ;  /* 0x000000ffff117224 */ /* 0x000fe200078e0004 */
[----:B------:R-:W-:Y:S01]  /*09e0*/  LEA.HI R4, R8, R11, RZ, 0x1c ;  /* 0x0000000b08047211 */ /* 0x000fe200078fe0ff */
[----:B------:R-:W-:Y:S01]  /*09f0*/  IMAD R11, R10, R3, RZ ;  /* 0x000000030a0b7224 */ /* 0x000fe200078e02ff */
[----:B----4-:R-:W-:Y:S01]  /*0a00*/  SEL R5, R156, RZ, !P0 ;  /* 0x000000ff9c057207 */ /* 0x010fe20004000000 */
[----:B------:R-:W-:Y:S01]  /*0a10*/  @!P2 IMAD.MOV R17, RZ, RZ, -R17 ;  /* 0x000000ffff11a224 */ /* 0x000fe200078e0a11 */
[----:B------:R-:W-:Y:S01]  /*0a20*/  @!P1 LOP3.LUT R17, RZ, R12, RZ, 0x33, !PT ;  /* 0x0000000cff119212 */ /* 0x000fe200078e33ff */
[----:B------:R-:W-:Y:S01]  /*0a30*/  IMAD.HI.U32 R112, R113, R11, R112 ;  /* 0x0000000b71707227 */ /* 0x000fe200078e0070 */
[----:B------:R-:W-:Y:S01]  /*0a40*/  ISETP.NE.U32.AND P0, PT, R5, RZ, PT ;  /* 0x000000ff0500720c */ /* 0x000fe20003f05070 */
[----:B------:R1:W-:Y:S01]  /*0a50*/  STL [R1+0x5f8], R4 ;  /* 0x0005f80401007387 */ /* 0x0003e20000100800 */
[--C-:B------:R-:W-:Y:S01]  /*0a60*/  PRMT R0, R2, 0x6540, R17.reuse ;  /* 0x0000654002007816 */ /* 0x100fe20000000011 */
[----:B------:R-:W-:-:S02]  /*0a70*/  IMAD.MOV R107, RZ, RZ, -R17 ;  /* 0x000000ffff6b7224 */ /* 0x000fc400078e0a11 */
[----:B--2---:R-:W-:Y:S01]  /*0a80*/  IMAD.MOV R103, RZ, RZ, -R9 ;  /* 0x000000ffff677224 */ /* 0x004fe200078e0a09 */
[----:B------:R-:W-:Y:S01]  /*0a90*/  IABS R109, R0 ;  /* 0x00000000006d7213 */ /* 0x000fe20000000000 */
[----:B------:R-:W-:Y:S01]  /*0aa0*/  IMAD R107, R12, R107, R15 ;  /* 0x0000006b0c6b7224 */ /* 0x000fe200078e020f */
[----:B------:R-:W-:Y:S01]  /*0ab0*/  LOP3.LUT R128, R0, 0xfe, RZ, 0xfc, !PT ;  /* 0x000000fe00807812 */ /* 0x000fe200078efcff */
[----:B------:R-:W-:Y:S01]  /*0ac0*/  IMAD R103, R103, R110, RZ ;  /* 0x0000006e67677224 */ /* 0x000fe200078e02ff */
[----:B------:R-:W-:Y:S01]  /*0ad0*/  STL [R1+0x5fc], R248 ;  /* 0x0005fcf801007387 */ /* 0x000fe20000100800 */
[----:B------:R-:W-:Y:S01]  /*0ae0*/  IMAD.HI.U32 R5, R112, R109, RZ ;  /* 0x0000006d70057227 */ /* 0x000fe200078e00ff */
[C---:B------:R-:W-:Y:S02]  /*0af0*/  LOP3.LUT R247, R0.reuse, 0x40, RZ, 0xfc, !PT ;  /* 0x0000004000f77812 */ /* 0x040fe400078efcff */
[----:B------:R-:W-:Y:S01]  /*0b00*/  STL [R1+0x478], R128 ;  /* 0x0004788001007387 */ /* 0x000fe20000100800 */
[----:B------:R-:W-:Y:S01]  /*0b10*/  IMAD.MOV R12, RZ, RZ, -R5 ;  /* 0x000000ffff0c7224 */ /* 0x000fe200078e0a05 */
[----:B------:R-:W-:Y:S01]  /*0b20*/  IABS R66, R247 ;  /* 0x000000f700427213 */ /* 0x000fe20000000000 */
[----:B------:R-:W-:Y:S01]  /*0b30*/  IMAD.SHL.U32 R5, R17, 0x100, RZ ;  /* 0x0000010011057824 */ /* 0x000fe200078e00ff */
[C---:B------:R-:W-:Y:S01]  /*0b40*/  LOP3.LUT R246, R0.reuse, 0x42, RZ, 0xfc, !PT ;  /* 0x0000004200f67812 */ /* 0x040fe200078efcff */
[----:B------:R-:W-:Y:S01]  /*0b50*/  IMAD.MOV.U32 R8, RZ, RZ, RZ ;  /* 0x000000ffff087224 */ /* 0x000fe200078e00ff */
[----:B------:R-:W-:Y:S01]  /*0b60*/  LOP3.LUT R244, R0, 0x46, RZ, 0xfc, !PT ;  /* 0x0000004600f47812 */ /* 0x000fe200078efcff */
[----:B------:R-:W-:Y:S01]  /*0b70*/  IMAD R109, R3, R12, R109 ;  /* 0x0000000c036d7224 */ /* 0x000fe200078e026d */
[----:B------:R-:W-:Y:S01]  /*0b80*/  LOP3.LUT R123, R5, 0x2, R2, 0xfe, !PT ;  /* 0x00000002057b7812 */ /* 0x000fe200078efe02 */
[----:B------:R-:W-:Y:S01]  /*0b90*/  IMAD.HI.U32 R103, R9, R103, R8 ;  /* 0x0000006709677227 */ /* 0x000fe200078e0008 */
[----:B------:R-:W-:-:S02]  /*0ba0*/  LOP3.LUT R127, R5, 0x4, R2, 0xfe, !PT ;  /* 0x00000004057f7812 */ /* 0x000fc400078efe02 */
[----:B------:R-:W-:Y:S01]  /*0bb0*/  IABS R108, R123 ;  /* 0x0000007b006c7213 */ /* 0x000fe20000000000 */
[----:B------:R-:W-:Y:S01]  /*0bc0*/  STL [R1+0x414], R123 ;  /* 0x0004147b01007387 */ /* 0x000fe20000100800 */
[C-C-:B------:R-:W-:Y:S01]  /*0bd0*/  LOP3.LUT R138, R5.reuse, 0x6, R2.reuse, 0xfe, !PT ;  /* 0x00000006058a7812 */ /* 0x140fe200078efe02 */
[----:B------:R-:W-:Y:S01]  /*0be0*/  IMAD.IADD R107, R14, 0x1, R107 ;  /* 0x000000010e6b7824 */ /* 0x000fe200078e026b */
[C-C-:B------:R-:W-:Y:S01]  /*0bf0*/  LOP3.LUT R140, R5.reuse, 0x8, R2.reuse, 0xfe, !PT ;  /* 0x00000008058c7812 */ /* 0x140fe200078efe02 */
[----:B------:R-:W-:Y:S01]  /*0c00*/  STL [R1+0x410], R127 ;  /* 0x0004107f01007387 */ /* 0x000fe20000100800 */
[----:B------:R-:W-:Y:S01]  /*0c10*/  IABS R106, R127 ;  /* 0x0000007f006a7213 */ /* 0x000fe20000000000 */
[C---:B------:R-:W-:Y:S01]  /*0c20*/  IMAD.HI.U32 R8, R112.reuse, R108, RZ ;  /* 0x0000006c70087227 */ /* 0x040fe200078e00ff */
[C-C-:B------:R-:W-:Y:S01]  /*0c30*/  LOP3.LUT R141, R5.reuse, 0xa, R2.reuse, 0xfe, !PT ;  /* 0x0000000a058d7812 */ /* 0x140fe200078efe02 */
[----:B------:R-:W-:Y:S01]  /*0c40*/  STL [R1+0x40c], R138 ;  /* 0x00040c8a01007387 */ /* 0x000fe20000100800 */
[C-C-:B------:R-:W-:Y:S01]  /*0c50*/  LOP3.LUT R126, R5.reuse, 0xc, R2.reuse, 0xfe, !PT ;  /* 0x0000000c057e7812 */ /* 0x140fe200078efe02 */
[C---:B------:R-:W-:Y:S01]  /*0c60*/  IMAD.HI.U32 R9, R112.reuse, R106, RZ ;  /* 0x0000006a70097227 */ /* 0x040fe200078e00ff */
[C---:B------:R-:W-:Y:S01]  /*0c70*/  LOP3.LUT R124, R5.reuse, 0xe, R2, 0xfe, !PT ;  /* 0x0000000e057c7812 */ /* 0x040fe200078efe02 */
[----:B------:R-:W-:Y:S01]  /*0c80*/  STL [R1+0x3ac], R140 ;  /* 0x0003ac8c01007387 */ /* 0x000fe20000100800 */
[----:B------:R-:W-:Y:S01]  /*0c90*/  IABS R104, R140 ;  /* 0x0000008c00687213 */ /* 0x000fe20000000000 */
[----:B------:R-:W-:Y:S01]  /*0ca0*/  IMAD.MOV R8, RZ, RZ, -R8 ;  /* 0x000000ffff087224 */ /* 0x000fe200078e0a08 */
[C-C-:B------:R-:W-:Y:S01]  /*0cb0*/  LOP3.LUT R18, R5.reuse, 0x12, R2.reuse, 0xfe, !PT ;  /* 0x0000001205127812 */ /* 0x140fe200078efe02 */
[----:B------:R-:W-:Y:S01]  /*0cc0*/  STL [R1+0x3a8], R141 ;  /* 0x0003a88d01007387 */ /* 0x000fe20000100800 */
[C-C-:B------:R-:W-:Y:S01]  /*0cd0*/  LOP3.LUT R136, R5.reuse, 0x10, R2.reuse, 0xfe, !PT ;  /* 0x0000001005887812 */ /* 0x140fe200078efe02 */
[C---:B------:R-:W-:Y:S01]  /*0ce0*/  IMAD.HI.U32 R11, R112.reuse, R104, RZ ;  /* 0x00000068700b7227 */ /* 0x040fe200078e00ff */
[----:B------:R-:W-:Y:S01]  /*0cf0*/  LOP3.LUT R16, R5, 0x14, R2, 0xfe, !PT ;  /* 0x0000001405107812 */ /* 0x000fe200078efe02 */
[----:B------:R-:W-:Y:S01]  /*0d00*/  STL [R1+0x3a4], R126 ;  /* 0x0003a47e01007387 */ /* 0x000fe20000100800 */
[----:B------:R-:W-:Y:S01]  /*0d10*/  IABS R101, R126 ;  /* 0x0000007e00657213 */ /* 0x000fe20000000000 */
[----:B------:R-:W-:Y:S01]  /*0d20*/  IMAD.MOV R9, RZ, RZ, -R9 ;  /* 0x000000ffff097224 */ /* 0x000fe200078e0a09 */
[----:B------:R-:W-:Y:S01]  /*0d30*/  IABS R100, R124 ;  /* 0x0000007c00647213 */ /* 0x000fe20000000000 */
[----:B------:R-:W-:Y:S01]  /*0d40*/  STL [R1+0x3a0], R124 ;  /* 0x0003a07c01007387 */ /* 0x000fe20000100800 */
[----:B------:R-:W-:Y:S01]  /*0d50*/  IABS R102, R141 ;  /* 0x0000008d00667213 */ /* 0x000fe20000000000 */
[----:B------:R-:W-:Y:S01]  /*0d60*/  IMAD R108, R3, R8, R108 ;  /* 0x00000008036c7224 */ /* 0x000fe200078e026c */
[----:B------:R-:W-:Y:S01]  /*0d70*/  IABS R96, R16 ;  /* 0x0000001000607213 */ /* 0x000fe20000000000 */
[----:B------:R-:W-:Y:S01]  /*0d80*/  STL [R1+0x398], R18 ;  /* 0x0003981201007387 */ /* 0x000fe20000100800 */
[----:B------:R-:W-:Y:S01]  /*0d90*/  IMAD.HI.U32 R8, R112, R101, RZ ;  /* 0x0000006570087227 */ /* 0x000fe200078e00ff */
[----:B------:R-:W-:-:S02]  /*0da0*/  IABS R97, R18 ;  /* 0x0000001200617213 */ /* 0x000fc40000000000 */
[----:B------:R-:W-:Y:S01]  /*0db0*/  STL [R1+0x39c], R136 ;  /* 0x00039c8801007387 */ /* 0x000fe20000100800 */
[----:B------:R-:W-:Y:S01]  /*0dc0*/  IMAD.MOV R11, RZ, RZ, -R11 ;  /* 0x000000ffff0b7224 */ /* 0x000fe200078e0a0b */
[----:B------:R-:W-:Y:S01]  /*0dd0*/  LOP3.LUT R15, R5, 0x18, R2, 0xfe, !PT ;  /* 0x00000018050f7812 */ /* 0x000fe200078efe02 */
[----:B------:R-:W-:Y:S01]  /*0de0*/  IMAD R106, R3, R9, R106 ;  /* 0x00000009036a7224 */ /* 0x000fe200078e026a */
[----:B------:R2:W-:Y:S01]  /*0df0*/  STL [R1+0x394], R16 ;  /* 0x0003941001007387 */ /* 0x0005e20000100800 */
[C---:B------:R-:W-:Y:S01]  /*0e00*/  IMAD.HI.U32 R9, R112.reuse, R100, RZ ;  /* 0x0000006470097227 */ /* 0x040fe200078e00ff */
[----:B------:R-:W-:Y:S02]  /*0e10*/  IABS R93, R15 ;  /* 0x0000000f005d7213 */ /* 0x000fe40000000000 */
[C-C-:B------:R-:W-:Y:S01]  /*0e20*/  LOP3.LUT R13, R5.reuse, 0x1a, R2.reuse, 0xfe, !PT ;  /* 0x0000001a050d7812 */ /* 0x140fe200078efe02 */
[----:B------:R-:W-:Y:S01]  /*0e30*/  IMAD.HI.U32 R12, R112, R102, RZ ;  /* 0x00000066700c7227 */ /* 0x000fe200078e00ff */
[----:B------:R-:W-:-:S02]  /*0e40*/  LOP3.LUT R7, R5, 0x1c, R2, 0xfe, !PT ;  /* 0x0000001c05077812 */ /* 0x000fc400078efe02 */
[C---:B-1----:R-:W-:Y:S01]  /*0e50*/  LOP3.LUT R4, R5.reuse, 0x1e, R2, 0xfe, !PT ;  /* 0x0000001e05047812 */ /* 0x042fe200078efe02 */
[----:B------:R-:W-:Y:S01]  /*0e60*/  IMAD.MOV R8, RZ, RZ, -R8 ;  /* 0x000000ffff087224 */ /* 0x000fe200078e0a08 */
[----:B--2---:R-:W-:Y:S01]  /*0e70*/  LOP3.LUT R16, R5, 0x16, R2, 0xfe, !PT ;  /* 0x0000001605107812 */ /* 0x004fe200078efe02 */
[C---:B------:R-:W-:Y:S01]  /*0e80*/  IMAD R104, R3.reuse, R11, R104 ;  /* 0x0000000b03687224 */ /* 0x040fe200078e0268 */
[----:B------:R-:W-:Y:S01]  /*0e90*/  IABS R92, R13 ;  /* 0x0000000d005c7213 */ /* 0x000fe20000000000 */
[C---:B------:R-:W-:Y:S01]  /*0ea0*/  IMAD.HI.U32 R11, R112.reuse, R97, RZ ;  /* 0x00000061700b7227 */ /* 0x040fe200078e00ff */
[----:B------:R-:W-:Y:S01]  /*0eb0*/  IABS R94, R16 ;  /* 0x00000010005e7213 */ /* 0x000fe20000000000 */
[----:B------:R1:W-:Y:S01]  /*0ec0*/  STL [R1+0x390], R16 ;  /* 0x0003901001007387 */ /* 0x0003e20000100800 */
[----:B------:R-:W-:Y:S01]  /*0ed0*/  IABS R90, R7 ;  /* 0x00000007005a7213 */ /* 0x000fe20000000000 */
[----:B------:R-:W-:Y:S01]  /*0ee0*/  IMAD.MOV R9, RZ, RZ, -R9 ;  /* 0x000000ffff097224 */ /* 0x000fe200078e0a09 */
[----:B------:R-:W-:Y:S01]  /*0ef0*/  IABS R89, R4 ;  /* 0x0000000400597213 */ /* 0x000fe20000000000 */
[----:B------:R-:W-:Y:S01]  /*0f00*/  IMAD.MOV R12, RZ, RZ, -R12 ;  /* 0x000000ffff0c7224 */ /* 0x000fe200078e0a0c */
[----:B------:R2:W-:Y:S01]  /*0f10*/  STL [R1+0x408], R15 ;  /* 0x0004080f01007387 */ /* 0x0005e20000100800 */
[----:B------:R-:W-:Y:S01]  /*0f20*/  IMAD R101, R3, R8, R101 ;  /* 0x0000000803657224 */ /* 0x000fe200078e0265 */
[C-C-:B------:R-:W-:Y:S01]  /*0f30*/  LOP3.LUT R248, R5.reuse, 0x36, R2.reuse, 0xfe, !PT ;  /* 0x0000003605f87812 */ /* 0x140fe200078efe02 */
[----:B------:R-:W-:Y:S01]  /*0f40*/  IMAD.HI.U32 R8, R112, R94, RZ ;  /* 0x0000005e70087227 */ /* 0x000fe200078e00ff */
[----:B------:R3:W-:Y:S01]  /*0f50*/  STL [R1+0x404], R13 ;  /* 0x0004040d01007387 */ /* 0x0007e20000100800 */
[----:B-1----:R-:W-:-:S02]  /*0f60*/  LOP3.LUT R16, R5, 0x20, R2, 0xfe, !PT ;  /* 0x0000002005107812 */ /* 0x002fc400078efe02 */
[----:B------:R-:W-:Y:S01]  /*0f70*/  IMAD.MOV R14, RZ, RZ, -R11 ;  /* 0x000000ffff0e7224 */ /* 0x000fe200078e0a0b */
[----:B------:R1:W-:Y:S01]  /*0f80*/  STL [R1+0x3fc], R7 ;  /* 0x0003fc0701007387 */ /* 0x0003e20000100800 */
[----:B------:R-:W-:Y:S01]  /*0f90*/  IMAD R100, R3, R9, R100 ;  /* 0x0000000903647224 */ /* 0x000fe200078e0264 */
[C-C-:B--2---:R-:W-:Y:S01]  /*0fa0*/  LOP3.LUT R15, R5.reuse, 0x22, R2.reuse, 0xfe, !PT ;  /* 0x00000022050f7812 */ /* 0x144fe200078efe02 */
[C---:B------:R-:W-:Y:S01]  /*0fb0*/  IMAD.HI.U32 R9, R112.reuse, R93, RZ ;  /* 0x0000005d70097227 */ /* 0x040fe200078e00ff */
[----:B------:R-:W-:Y:S01]  /*0fc0*/  IABS R88, R16 ;  /* 0x0000001000587213 */ /* 0x000fe20000000000 */
[----:B------:R2:W-:Y:S01]  /*0fd0*/  STL [R1+0x3f4], R4 ;  /* 0x0003f40401007387 */ /* 0x0005e20000100800 */
[----:B---3--:R-:W-:Y:S01]  /*0fe0*/  LOP3.LUT R13, R5, 0x24, R2, 0xfe, !PT ;  /* 0x00000024050d7812 */ /* 0x008fe200078efe02 */
[----:B------:R-:W-:Y:S01]  /*0ff0*/  IMAD R102, R3, R12, R102 ;  /* 0x0000000c03667224 */ /* 0x000fe200078e0266 */
[----:B------:R-:W-:Y:S01]  /*1000*/  IABS R86, R15 ;  /* 0x0000000f00567213 */ /* 0x000fe20000000000 */
[----:B------:R-:W-:Y:S01]  /*1010*/  IMAD.HI.U32 R12, R112, R96, RZ ;  /* 0x00000060700c7227 */ /* 0x000fe200078e00ff */
[----:B------:R-:W-:Y:S01]  /*1020*/  STL [R1+0x3f0], R16 ;  /* 0x0003f01001007387 */ /* 0x000fe20000100800 */
[----:B-1----:R-:W-:-:S02]  /*1030*/  LOP3.LUT R7, R5, 0x26, R2, 0xfe, !PT ;  /* 0x0000002605077812 */ /* 0x002fc400078efe02 */
[----:B------:R-:W-:Y:S01]  /*1040*/  IMAD.MOV R8, RZ, RZ, -R8 ;  /* 0x000000ffff087224 */ /* 0x000fe200078e0a08 */
[----:B------:R1:W-:Y:S01]  /*1050*/  STL [R1+0x3ec], R15 ;  /* 0x0003ec0f01007387 */ /* 0x0003e20000100800 */
[----:B------:R-:W-:Y:S01]  /*1060*/  IMAD R97, R3, R14, R97 ;  /* 0x0000000e03617224 */ /* 0x000fe200078e0261 */
[----:B--2---:R-:W-:Y:S01]  /*1070*/  LOP3.LUT R4, R5, 0x28, R2, 0xfe, !PT ;  /* 0x0000002805047812 */ /* 0x004fe200078efe02 */
[----:B------:R-:W-:Y:S01]  /*1080*/  IMAD.MOV R14, RZ, RZ, -R9 ;  /* 0x000000ffff0e7224 */ /* 0x000fe200078e0a09 */
[----:B------:R2:W-:Y:S01]  /*1090*/  STL [R1+0x3e8], R13 ;  /* 0x0003e80d01007387 */ /* 0x0005e20000100800 */
[----:B------:R-:W-:Y:S01]  /*10a0*/  IMAD.MOV R12, RZ, RZ, -R12 ;  /* 0x000000ffff0c7224 */ /* 0x000fe200078e0a0c */
[----:B------:R-:W-:Y:S01]  /*10b0*/  IABS R85, R13 ;  /* 0x0000000d00557213 */ /* 0x000fe20000000000 */
[----:B------:R-:W-:Y:S01]  /*10c0*/  IMAD R94, R3, R8, R94 ;  /* 0x00000008035e7224 */ /* 0x000fe200078e025e */
[----:B------:R3:W-:Y:S01]  /*10d0*/  STL [R1+0x3e4], R7 ;  /* 0x0003e40701007387 */ /* 0x0007e20000100800 */
[----:B------:R-:W-:Y:S01]  /*10e0*/  IMAD.HI.U32 R8, R112, R88, RZ ;  /* 0x0000005870087227 */ /* 0x000fe200078e00ff */
[----:B-1----:R-:W-:-:S02]  /*10f0*/  LOP3.LUT R15, R5, 0x2a, R2, 0xfe, !PT ;  /* 0x0000002a050f7812 */ /* 0x002fc400078efe02 */
[----:B------:R1:W-:Y:S01]  /*1100*/  STL [R1+0x3e0], R4 ;  /* 0x0003e00401007387 */ /* 0x0003e20000100800 */
[----:B------:R-:W-:Y:S01]  /*1110*/  IMAD R93, R3, R14, R93 ;  /* 0x0000000e035d7224 */ /* 0x000fe200078e025d */
[----:B------:R-:W-:Y:S01]  /*1120*/  LOP3.LUT R14, R5, 0x2c, R2, 0xfe, !PT ;  /* 0x0000002c050e7812 */ /* 0x000fe200078efe02 */
[----:B------:R-:W-:Y:S01]  /*1130*/  IMAD R96, R3, R12, R96 ;  /* 0x0000000c03607224 */ /* 0x000fe200078e0260 */
[C---:B--2---:R-:W-:Y:S01]  /*1140*/  LOP3.LUT R13, R5.reuse, 0x2e, R2, 0xfe, !PT ;  /* 0x0000002e050d7812 */ /* 0x044fe200078efe02 */
[C---:B------:R-:W-:Y:S01]  /*1150*/  IMAD.HI.U32 R11, R112.reuse, R90, RZ ;  /* 0x0000005a700b7227 */ /* 0x040fe200078e00ff */
[----:B------:R-:W-:Y:S01]  /*1160*/  IABS R81, R15 ;  /* 0x0000000f00517213 */ /* 0x000fe20000000000 */
[----:B------:R-:W-:Y:S01]  /*1170*/  STL [R1+0x3dc], R15 ;  /* 0x0003dc0f01007387 */ /* 0x000fe20000100800 */
[----:B------:R-:W-:Y:S01]  /*1180*/  IABS R84, R7 ;  /* 0x0000000700547213 */ /* 0x000fe20000000000 */
[C---:B------:R-:W-:Y:S01]  /*1190*/  IMAD.HI.U32 R12, R112.reuse, R89, RZ ;  /* 0x00000059700c7227 */ /* 0x040fe200078e00ff */
[----:B------:R-:W-:Y:S01]  /*11a0*/  IABS R82, R4 ;  /* 0x0000000400527213 */ /* 0x000fe20000000000 */
[----:B------:R-:W-:Y:S01]  /*11b0*/  STL [R1+0x3d8], R14 ;  /* 0x0003d80e01007387 */ /* 0x000fe20000100800 */
[----:B------:R-:W-:Y:S01]  /*11c0*/  IABS R78, R13 ;  /* 0x0000000d004e7213 */ /* 0x000fe20000000000 */
[----:B------:R-:W-:Y:S01]  /*11d0*/  IMAD.MOV R8, RZ, RZ, -R8 ;  /* 0x000000ffff087224 */ /* 0x000fe200078e0a08 */
[C---:B---3--:R-:W-:Y:S01]  /*11e0*/  LOP3.LUT R7, R5.reuse, 0x30, R2, 0xfe, !PT ;  /* 0x0000003005077812 */ /* 0x048fe200078efe02 */
[----:B------:R-:W-:Y:S01]  /*11f0*/  IMAD.MOV R11, RZ, RZ, -R11 ;  /* 0x000000ffff0b7224 */ /* 0x000fe200078e0a0b */
[----:B------:R2:W-:Y:S01]  /*1200*/  STL [R1+0x3d4], R13 ;  /* 0x0003d40d01007387 */ /* 0x0005e20000100800 */
[----:B------:R-:W-:Y:S01]  /*1210*/  IMAD.MOV R12, RZ, RZ, -R12 ;  /* 0x000000ffff0c7224 */ /* 0x000fe200078e0a0c */
[----:B-1----:R-:W-:Y:S01]  /*1220*/  LOP3.LUT R4, R5, 0x32, R2, 0xfe, !PT ;  /* 0x0000003205047812 */ /* 0x002fe200078efe02 */
[----:B------:R-:W-:Y:S01]  /*1230*/  IMAD R88, R3, R8, R88 ;  /* 0x0000000803587224 */ /* 0x000fe200078e0258 */
[----:B------:R-:W-:Y:S01]  /*1240*/  IABS R80, R14 ;  /* 0x0000000e00507213 */ /* 0x000fe20000000000 */
[----:B------:R-:W-:Y:S01]  /*1250*/  IMAD.HI.U32 R8, R112, R81, RZ ;  /* 0x0000005170087227 */ /* 0x000fe200078e00ff */
[----:B------:R1:W-:Y:S01]  /*1260*/  STL [R1+0x3d0], R7 ;  /* 0x0003d00701007387 */ /* 0x0003e20000100800 */
[----:B------:R-:W-:-:S02]  /*1270*/  IABS R77, R7 ;  /* 0x00000007004d7213 */ /* 0x000fc40000000000 */
[----:B------:R-:W-:Y:S01]  /*1280*/  IMAD R90, R3, R11, R90 ;  /* 0x0000000b035a7224 */ /* 0x000fe200078e025a */
[--C-:B--2---:R-:W-:Y:S01]  /*1290*/  LOP3.LUT R13, R5, 0x34, R2.reuse, 0xfe, !PT ;  /* 0x00000034050d7812 */ /* 0x104fe200078efe02 */
[----:B------:R-:W-:Y:S01]  /*12a0*/  IMAD R89, R3, R12, R89 ;  /* 0x0000000c03597224 */ /* 0x000fe200078e0259 */
[----:B------:R-:W-:Y:S01]  /*12b0*/  IABS R76, R4 ;  /* 0x00000004004c7213 */ /* 0x000fe20000000000 */
[C---:B------:R-:W-:Y:S01]  /*12c0*/  IMAD.HI.U32 R9, R112.reuse, R86, RZ ;  /* 0x0000005670097227 */ /* 0x040fe200078e00ff */
[----:B------:R-:W-:Y:S01]  /*12d0*/  IABS R74, R13 ;  /* 0x0000000d004a7213 */ /* 0x000fe20000000000 */
[----:B------:R2:W-:Y:S01]  /*12e0*/  STL [R1+0x3cc], R4 ;  /* 0x0003cc0401007387 */ /* 0x0005e20000100800 */
[C-C-:B-1----:R-:W-:Y:S01]  /*12f0*/  LOP3.LUT R7, R5.reuse, 0x3a, R2.reuse, 0xfe, !PT ;  /* 0x0000003a05077812 */ /* 0x142fe200078efe02 */
[C---:B------:R-:W-:Y:S01]  /*1300*/  IMAD.HI.U32 R11, R112.reuse, R84, RZ ;  /* 0x00000054700b7227 */ /* 0x040fe200078e00ff */
[C-C-:B------:R-:W-:Y:S01]  /*1310*/  LOP3.LUT R250, R5.reuse, 0x3c, R2.reuse, 0xfe, !PT ;  /* 0x0000003c05fa7812 */ /* 0x140fe200078efe02 */
[----:B------:R1:W-:Y:S01]  /*1320*/  STL [R1+0x3c8], R13 ;  /* 0x0003c80d01007387 */ /* 0x0003e20000100800 */
[----:B------:R-:W-:Y:S01]  /*1330*/  IABS R70, R7 ;  /* 0x0000000700467213 */ /* 0x000fe20000000000 */
[----:B------:R-:W-:Y:S01]  /*1340*/  IMAD.HI.U32 R12, R112, R82, RZ ;  /* 0x00000052700c7227 */ /* 0x000fe200078e00ff */
[C---:B------:R-:W-:Y:S01]  /*1350*/  LOP3.LUT R249, R5.reuse, 0x3e, R2, 0xfe, !PT ;  /* 0x0000003e05f97812 */ /* 0x040fe200078efe02 */
[----:B------:R-:W-:Y:S01]  /*1360*/  STL [R1+0x3c4], R248 ;  /* 0x0003c4f801007387 */ /* 0x000fe20000100800 */
[----:B------:R-:W-:Y:S01]  /*1370*/  IABS R73, R248 ;  /* 0x000000f800497213 */ /* 0x000fe20000000000 */
[----:B------:R-:W-:Y:S01]  /*1380*/  IMAD.MOV R8, RZ, RZ, -R8 ;  /* 0x000000ffff087224 */ /* 0x000fe200078e0a08 */
[----:B------:R-:W-:Y:S01]  /*1390*/  IABS R69, R250 ;  /* 0x000000fa00457213 */ /* 0x000fe20000000000 */
[----:B------:R-:W-:Y:S01]  /*13a0*/  IMAD.MOV R9, RZ, RZ, -R9 ;  /* 0x000000ffff097224 */ /* 0x000fe200078e0a09 */
[----:B------:R-:W-:Y:S01]  /*13b0*/  IABS R68, R249 ;  /* 0x000000f900447213 */ /* 0x000fe20000000000 */
[----:B------:R-:W-:Y:S01]  /*13c0*/  IMAD.MOV R11, RZ, RZ, -R11 ;  /* 0x000000ffff0b7224 */ /* 0x000fe200078e0a0b */
[----:B------:R-:W-:Y:S01]  /*13d0*/  LOP3.LUT R242, R0, 0x4a, RZ, 0xfc, !PT ;  /* 0x0000004a00f27812 */ /* 0x000fe200078efcff */
[----:B------:R-:W-:Y:S01]  /*13e0*/  IMAD.MOV R12, RZ, RZ, -R12 ;  /* 0x000000ffff0c7224 */ /* 0x000fe200078e0a0c */
[----:B--2---:R-:W-:Y:S01]  /*13f0*/  LOP3.LUT R4, R5, 0x38, R2, 0xfe, !PT ;  /* 0x0000003805047812 */ /* 0x004fe200078efe02 */
[C---:B------:R-:W-:Y:S01]  /*1400*/  IMAD R81, R3.reuse, R8, R81 ;  /* 0x0000000803517224 */ /* 0x040fe200078e0251 */
[----:B------:R-:W-:Y:S01]  /*1410*/  IABS R65, R246 ;  /* 0x000000f600417213 */ /* 0x000fe20000000000 */
[----:B------:R-:W-:Y:S01]  /*1420*/  IMAD.HI.U32 R8, R112, R74, RZ ;  /* 0x0000004a70087227 */ /* 0x000fe200078e00ff */
[----:B------:R-:W-:Y:S01]  /*1430*/  IABS R62, R244 ;  /* 0x000000f4003e7213 */ /* 0x000fe20000000000 */
[----:B------:R-:W-:Y:S01]  /*1440*/  STL [R1+0x3c0], R4 ;  /* 0x0003c00401007387 */ /* 0x000fe20000100800 */
[----:B------:R-:W-:Y:S01]  /*1450*/  IABS R60, R242 ;  /* 0x000000f2003c7213 */ /* 0x000fe20000000000 */
[C---:B------:R-:W-:Y:S01]  /*1460*/  IMAD R86, R3.reuse, R9, R86 ;  /* 0x0000000903567224 */ /* 0x040fe200078e0256 */
[C---:B------:R-:W-:Y:S01]  /*1470*/  LOP3.LUT R243, R0.reuse, 0x48, RZ, 0xfc, !PT ;  /* 0x0000004800f37812 */ /* 0x040fe200078efcff */
[C---:B------:R-:W-:Y:S01]  /*1480*/  IMAD R84, R3.reuse, R11, R84 ;  /* 0x0000000b03547224 */ /* 0x040fe200078e0254 */
[C---:B------:R-:W-:Y:S01]  /*1490*/  LOP3.LUT R241, R0.reuse, 0x4c, RZ, 0xfc, !PT ;  /* 0x0000004c00f17812 */ /* 0x040fe200078efcff */
[C---:B------:R-:W-:Y:S01]  /*14a0*/  IMAD R82, R3.reuse, R12, R82 ;  /* 0x0000000c03527224 */ /* 0x040fe200078e0252 */
[----:B------:R-:W-:Y:S01]  /*14b0*/  LOP3.LUT R239, R0, 0x50, RZ, 0xfc, !PT ;  /* 0x0000005000ef7812 */ /* 0x000fe200078efcff */
[C---:B------:R-:W-:Y:S01]  /*14c0*/  IMAD.HI.U32 R9, R112.reuse, R80, RZ ;  /* 0x0000005070097227 */ /* 0x040fe200078e00ff */
[----:B------:R-:W-:Y:S01]  /*14d0*/  IABS R61, R243 ;  /* 0x000000f3003d7213 */ /* 0x000fe20000000000 */
[----:B------:R-:W-:Y:S01]  /*14e0*/  STL [R1+0x600], R248 ;  /* 0x000600f801007387 */ /* 0x000fe20000100800 */
[----:B------:R-:W-:Y:S01]  /*14f0*/  IABS R58, R241 ;  /* 0x000000f1003a7213 */ /* 0x000fe20000000000 */
[----:B------:R-:W-:Y:S01]  /*1500*/  IMAD.HI.U32 R11, R112, R77, RZ ;  /* 0x0000004d700b7227 */ /* 0x000fe200078e00ff */
[C---:B------:R-:W-:Y:S01]  /*1510*/  LOP3.LUT R237, R0.reuse, 0x54, RZ, 0xfc, !PT ;  /* 0x0000005400ed7812 */ /* 0x040fe200078efcff */
[----:B------:R-:W-:Y:S01]  /*1520*/  STL [R1+0x3bc], R7 ;  /* 0x0003bc0701007387 */ /* 0x000fe20000100800 */
[----:B------:R-:W-:Y:S01]  /*1530*/  LOP3.LUT R238, R0, 0x52, RZ, 0xfc, !PT ;  /* 0x0000005200ee7812 */ /* 0x000fe200078efcff */
[----:B------:R-:W-:Y:S01]  /*1540*/  IMAD.HI.U32 R12, R112, R76, RZ ;  /* 0x0000004c700c7227 */ /* 0x000fe200078e00ff */
[----:B------:R-:W-:Y:S01]  /*1550*/  IABS R56, R239 ;  /* 0x000000ef00387213 */ /* 0x000fe20000000000 */
[----:B------:R-:W-:Y:S01]  /*1560*/  STL [R1+0x604], R4 ;  /* 0x0006040401007387 */ /* 0x000fe20000100800 */
[----:B------:R-:W-:Y:S01]  /*1570*/  IABS R53, R237 ;  /* 0x000000ed00357213 */ /* 0x000fe20000000000 */
[----:B------:R-:W-:Y:S01]  /*1580*/  IMAD.MOV R8, RZ, RZ, -R8 ;  /* 0x000000ffff087224 */ /* 0x000fe200078e0a08 */
[C---:B------:R-:W-:Y:S01]  /*1590*/  LOP3.LUT R236, R0.reuse, 0x56, RZ, 0xfc, !PT ;  /* 0x0000005600ec7812 */ /* 0x040fe200078efcff */
[----:B------:R-:W-:Y:S01]  /*15a0*/  IMAD.MOV R9, RZ, RZ, -R9 ;  /* 0x000000ffff097224 */ /* 0x000fe200078e0a09 */
[----:B------:R-:W-:Y:S01]  /*15b0*/  IABS R54, R238 ;  /* 0x000000ee00367213 */ /* 0x000fe20000000000 */
[----:B------:R-:W-:Y:S01]  /*15c0*/  IMAD.MOV R14, RZ, RZ, -R11 ;  /* 0x000000ffff0e7224 */ /* 0x000fe200078e0a0b */
[C---:B------:R-:W-:Y:S01]  /*15d0*/  LOP3.LUT R234, R0.reuse, 0x5a, RZ, 0xfc, !PT ;  /* 0x0000005a00ea7812 */ /* 0x040fe200078efcff */
[----:B------:R-:W-:Y:S01]  /*15e0*/  IMAD.MOV R12, RZ, RZ, -R12 ;  /* 0x000000ffff0c7224 */ /* 0x000fe200078e0a0c */
[----:B------:R-:W-:Y:S01]  /*15f0*/  IABS R52, R236 ;  /* 0x000000ec00347213 */ /* 0x000fe20000000000 */
[C---:B------:R-:W-:Y:S01]  /*1600*/  IMAD R74, R3.reuse, R8, R74 ;  /* 0x00000008034a7224 */ /* 0x040fe200078e024a */
[----:B------:R-:W-:Y:S01]  /*1610*/  LOP3.LUT R232, R0, 0x5e, RZ, 0xfc, !PT ;  /* 0x0000005e00e87812 */ /* 0x000fe200078efcff */
[----:B------:R-:W-:Y:S01]  /*1620*/  IMAD.HI.U32 R11, R112, R70, RZ ;  /* 0x00000046700b7227 */ /* 0x000fe200078e00ff */
[----:B------:R-:W-:Y:S01]  /*1630*/  LOP3.LUT R233, R0, 0x5c, RZ, 0xfc, !PT ;  /* 0x0000005c00e97812 */ /* 0x000fe200078efcff */
[----:B------:R-:W-:Y:S01]  /*1640*/  STL [R1+0x3b8], R250 ;  /* 0x0003b8fa01007387 */ /* 0x000fe20000100800 */
[----:B------:R-:W-:Y:S01]  /*1650*/  IABS R49, R234 ;  /* 0x000000ea00317213 */ /* 0x000fe20000000000 */
[----:B------:R-:W-:Y:S01]  /*1660*/  IMAD.HI.U32 R8, R112, R66, RZ ;  /* 0x0000004270087227 */ /* 0x000fe200078e00ff */
[----:B------:R-:W-:Y:S01]  /*1670*/  IABS R46, R232 ;  /* 0x000000e8002e7213 */ /* 0x000fe20000000000 */
[----:B------:R-:W-:Y:S01]  /*1680*/  STL [R1+0x608], R7 ;  /* 0x0006080701007387 */ /* 0x000fe20000100800 */
[C---:B------:R-:W-:Y:S01]  /*1690*/  LOP3.LUT R231, R0.reuse, 0x60, RZ, 0xfc, !PT ;  /* 0x0000006000e77812 */ /* 0x040fe200078efcff */
[C---:B------:R-:W-:Y:S01]  /*16a0*/  IMAD R80, R3.reuse, R9, R80 ;  /* 0x0000000903507224 */ /* 0x040fe200078e0250 */
[----:B------:R-:W-:Y:S01]  /*16b0*/  LOP3.LUT R229, R0, 0x64, RZ, 0xfc, !PT ;  /* 0x0000006400e57812 */ /* 0x000fe200078efcff */
[C---:B------:R-:W-:Y:S01]  /*16c0*/  IMAD R76, R3.reuse, R12, R76 ;  /* 0x0000000c034c7224 */ /* 0x040fe200078e024c */
[----:B------:R-:W-:Y:S01]  /*16d0*/  IABS R48, R233 ;  /* 0x000000e900307213 */ /* 0x000fe20000000000 */
[C---:B------:R-:W-:Y:S01]  /*16e0*/  IMAD.HI.U32 R9, R112.reuse, R73, RZ ;  /* 0x0000004970097227 */ /* 0x040fe200078e00ff */
[----:B------:R-:W-:Y:S01]  /*16f0*/  IABS R45, R231 ;  /* 0x000000e7002d7213 */ /* 0x000fe20000000000 */
[----:B------:R-:W-:Y:S01]  /*1700*/  STL [R1+0x60c], R250 ;  /* 0x00060cfa01007387 */ /* 0x000fe20000100800 */
[----:B------:R-:W-:Y:S01]  /*1710*/  IABS R42, R229 ;  /* 0x000000e5002a7213 */ /* 0x000fe20000000000 */
[----:B------:R-:W-:Y:S01]  /*1720*/  IMAD.HI.U32 R12, R112, R69, RZ ;  /* 0x00000045700c7227 */ /* 0x000fe200078e00ff */
[C---:B------:R-:W-:Y:S01]  /*1730*/  LOP3.LUT R227, R0.reuse, 0x68, RZ, 0xfc, !PT ;  /* 0x0000006800e37812 */ /* 0x040fe200078efcff */
[----:B------:R-:W-:Y:S01]  /*1740*/  STL [R1+0x3b4], R249 ;  /* 0x0003b4f901007387 */ /* 0x000fe20000100800 */
[C---:B------:R-:W-:Y:S01]  /*1750*/  LOP3.LUT R228, R0.reuse, 0x66, RZ, 0xfc, !PT ;  /* 0x0000006600e47812 */ /* 0x040fe200078efcff */
[----:B------:R-:W-:Y:S01]  /*1760*/  IMAD.MOV R11, RZ, RZ, -R11 ;  /* 0x000000ffff0b7224 */ /* 0x000fe200078e0a0b */
[----:B------:R-:W-:Y:S01]  /*1770*/  LOP3.LUT R226, R0, 0x6a, RZ, 0xfc, !PT ;  /* 0x0000006a00e27812 */ /* 0x000fe200078efcff */
[----:B------:R-:W-:Y:S01]  /*1780*/  IMAD.MOV R8, RZ, RZ, -R8 ;  /* 0x000000ffff087224 */ /* 0x000fe200078e0a08 */
[----:B------:R-:W-:Y:S01]  /*1790*/  IABS R40, R227 ;  /* 0x000000e300287213 */ /* 0x000fe20000000000 */
[----:B------:R-:W-:Y:S01]  /*17a0*/  IMAD.HI.U32 R5, R112, R68, RZ ;  /* 0x0000004470057227 */ /* 0x000fe200078e00ff */
[C---:B------:R-:W-:Y:S01]  /*17b0*/  LOP3.LUT R224, R0.reuse, 0x6e, RZ, 0xfc, !PT ;  /* 0x0000006e00e07812 */ /* 0x040fe200078efcff */
[----:B------:R-:W-:Y:S01]  /*17c0*/  STL [R1+0x3b0], R247 ;  /* 0x0003b0f701007387 */ /* 0x000fe20000100800 */
[----:B------:R-:W-:Y:S01]  /*17d0*/  IABS R41, R228 ;  /* 0x000000e400297213 */ /* 0x000fe20000000000 */
[C---:B------:R-:W-:Y:S01]  /*17e0*/  IMAD R77, R3.reuse, R14, R77 ;  /* 0x0000000e034d7224 */ /* 0x040fe200078e024d */
[----:B------:R-:W-:Y:S01]  /*17f0*/  IABS R38, R226 ;  /* 0x000000e200267213 */ /* 0x000fe20000000000 */
[----:B------:R-:W-:Y:S01]  /*1800*/  IMAD.MOV R14, RZ, RZ, -R9 ;  /* 0x000000ffff0e7224 */ /* 0x000fe200078e0a09 */
[C---:B------:R-:W-:Y:S01]  /*1810*/  LOP3.LUT R223, R0.reuse, 0x70, RZ, 0xfc, !PT ;  /* 0x0000007000df7812 */ /* 0x040fe200078efcff */
[----:B------:R-:W-:Y:S01]  /*1820*/  IMAD.MOV R12, RZ, RZ, -R12 ;  /* 0x000000ffff0c7224 */ /* 0x000fe200078e0a0c */
[----:B------:R-:W-:Y:S01]  /*1830*/  IABS R36, R224 ;  /* 0x000000e000247213 */ /* 0x000fe20000000000 */
        /* <DEDUP_REMOVED lines=11> */
[----:B------:R-:W-:Y:S01]  /*18f0*/  IABS R32, R221 ;  /* 0x000000dd00207213 */ /* 0x000fe20000000000 */
[----:B------:R-:W-:Y:S01]  /*1900*/  IMAD.MOV R5, RZ, RZ, -R5 ;  /* 0x000000ffff057224 */ /* 0x000fe200078e0a05 */
[----:B------:R-:W-:Y:S01]  /*1910*/  LOP3.LUT R218, R0, 0x7a, RZ, 0xfc, !PT ;  /* 0x0000007a00da7812 */ /* 0x000fe200078efcff */
[----:B------:R-:W-:Y:S01]  /*1920*/  IMAD.HI.U32 R8, R112, R60, RZ ;  /* 0x0000003c70087227 */ /* 0x000fe200078e00ff */
[----:B------:R-:W-:Y:S01]  /*1930*/  IABS R29, R219 ;  /* 0x000000db001d7213 */ /* 0x000fe20000000000 */
[----:B------:R-:W-:Y:S01]  /*1940*/  STL [R1+0x614], R247 ;  /* 0x000614f701007387 */ /* 0x000fe20000100800 */
[C---:B------:R-:W-:Y:S01]  /*1950*/  LOP3.LUT R217, R0.reuse, 0x7c, RZ, 0xfc, !PT ;  /* 0x0000007c00d97812 */ /* 0x040fe200078efcff */
[C---:B------:R-:W-:Y:S01]  /*1960*/  IMAD R69, R3.reuse, R12, R69 ;  /* 0x0000000c03457224 */ /* 0x040fe200078e0245 */
[C---:B------:R-:W-:Y:S01]  /*1970*/  LOP3.LUT R216, R0.reuse, 0x7e, RZ, 0xfc, !PT ;  /* 0x0000007e00d87812 */ /* 0x040fe200078efcff */
[----:B------:R-:W-:Y:S01]  /*1980*/  IMAD.MOV R12, RZ, RZ, -R9 ;  /* 0x000000ffff0c7224 */ /* 0x000fe200078e0a09 */
[----:B------:R-:W-:Y:S01]  /*1990*/  LOP3.LUT R214, R0, 0x82, RZ, 0xfc, !PT ;  /* 0x0000008200d67812 */ /* 0x000fe200078efcff */
[----:B------:R-:W-:Y:S01]  /*19a0*/  IMAD.MOV R11, RZ, RZ, -R11 ;  /* 0x000000ffff0b7224 */ /* 0x000fe200078e0a0b */
[----:B------:R-:W-:Y:S01]  /*19b0*/  IABS R28, R218 ;  /* 0x000000da001c7213 */ /* 0x000fe20000000000 */
[----:B------:R-:W-:Y:S01]  /*19c0*/  IMAD R68, R3, R5, R68 ;  /* 0x0000000503447224 */ /* 0x000fe200078e0244 */
[----:B------:R-:W-:Y:S01]  /*19d0*/  IABS R26, R217 ;  /* 0x000000d9001a7213 */ /* 0x000fe20000000000 */
[----:B------:R-:W-:Y:S01]  /*19e0*/  IMAD.MOV R8, RZ, RZ, -R8 ;  /* 0x000000ffff087224 */ /* 0x000fe200078e0a08 */
[----:B------:R-:W-:Y:S01]  /*19f0*/  IABS R25, R216 ;  /* 0x000000d800197213 */ /* 0x000fe20000000000 */
[----:B------:R-:W-:Y:S01]  /*1a00*/  IMAD.HI.U32 R5, R112, R61, RZ ;  /* 0x0000003d70057227 */ /* 0x000fe200078e00ff */
[----:B------:R-:W-:-:S02]  /*1a10*/  IABS R22, R214 ;  /* 0x000000d600167213 */ /* 0x000fc40000000000 */
[----:B------:R-:W-:Y:S01]  /*1a20*/  LOP3.LUT R213, R0, 0x84, RZ, 0xfc, !PT ;  /* 0x0000008400d57812 */ /* 0x000fe200078efcff */
[----:B------:R-:W-:Y:S01]  /*1a30*/  IMAD.HI.U32 R9, R112, R58, RZ ;  /* 0x0000003a70097227 */ /* 0x000fe200078e00ff */
[C---:B------:R-:W-:Y:S02]  /*1a40*/  LOP3.LUT R212, R0.reuse, 0x86, RZ, 0xfc, !PT ;  /* 0x0000008600d47812 */ /* 0x040fe400078efcff */
[C---:B------:R-:W-:Y:S01]  /*1a50*/  LOP3.LUT R209, R0.reuse, 0x8c, RZ, 0xfc, !PT ;  /* 0x0000008c00d17812 */ /* 0x040fe200078efcff */
[C---:B------:R-:W-:Y:S01]  /*1a60*/  IMAD R65, R3.reuse, R12, R65 ;  /* 0x0000000c03417224 */ /* 0x040fe200078e0241 */
[----:B------:R-:W-:Y:S01]  /*1a70*/  IABS R21, R213 ;  /* 0x000000d500157213 */ /* 0x000fe20000000000 */
[C---:B------:R-:W-:Y:S01]  /*1a80*/  IMAD R62, R3.reuse, R11, R62 ;  /* 0x0000000b033e7224 */ /* 0x040fe200078e023e */
[----:B------:R-:W-:Y:S01]  /*1a90*/  LOP3.LUT R211, R0, 0x88, RZ, 0xfc, !PT ;  /* 0x0000008800d37812 */ /* 0x000fe200078efcff */
[----:B------:R-:W-:Y:S01]  /*1aa0*/  IMAD R60, R3, R8, R60 ;  /* 0x00000008033c7224 */ /* 0x000fe200078e023c */
[----:B------:R-:W-:Y:S01]  /*1ab0*/  IABS R20, R212 ;  /* 0x000000d400147213 */ /* 0x000fe20000000000 */
[----:B------:R-:W-:Y:S01]  /*1ac0*/  IMAD.HI.U32 R11, R112, R56, RZ ;  /* 0x00000038700b7227 */ /* 0x000fe200078e00ff */
[----:B------:R-:W-:-:S02]  /*1ad0*/  IABS R16, R209 ;  /* 0x000000d100107213 */ /* 0x000fc40000000000 */
[----:B------:R-:W-:Y:S01]  /*1ae0*/  IABS R18, R211 ;  /* 0x000000d300127213 */ /* 0x000fe20000000000 */
[----:B------:R-:W-:Y:S01]  /*1af0*/  IMAD.MOV R12, RZ, RZ, -R5 ;  /* 0x000000ffff0c7224 */ /* 0x000fe200078e0a05 */
[C---:B------:R-:W-:Y:S01]  /*1b00*/  LOP3.LUT R207, R0.reuse, 0x90, RZ, 0xfc, !PT ;  /* 0x0000009000cf7812 */ /* 0x040fe200078efcff */
[----:B------:R-:W-:Y:S01]  /*1b10*/  IMAD.MOV R9, RZ, RZ, -R9 ;  /* 0x000000ffff097224 */ /* 0x000fe200078e0a09 */
[----:B------:R-:W-:Y:S01]  /*1b20*/  LOP3.LUT R204, R0, 0x96, RZ, 0xfc, !PT ;  /* 0x0000009600cc7812 */ /* 0x000fe200078efcff */
[----:B------:R-:W-:Y:S01]  /*1b30*/  IMAD.HI.U32 R8, R112, R53, RZ ;  /* 0x0000003570087227 */ /* 0x000fe200078e00ff */
[----:B------:R-:W-:Y:S02]  /*1b40*/  LOP3.LUT R206, R0, 0x92, RZ, 0xfc, !PT ;  /* 0x0000009200ce7812 */ /* 0x000fe400078efcff */
[----:B-1----:R-:W-:Y:S01]  /*1b50*/  IABS R13, R207 ;  /* 0x000000cf000d7213 */ /* 0x002fe20000000000 */
[----:B------:R-:W-:Y:S01]  /*1b60*/  IMAD.HI.U32 R5, R112, R54, RZ ;  /* 0x0000003670057227 */ /* 0x000fe200078e00ff */
[----:B------:R-:W-:-:S02]  /*1b70*/  IABS R19, R204 ;  /* 0x000000cc00137213 */ /* 0x000fc40000000000 */
[C---:B------:R-:W-:Y:S01]  /*1b80*/  LOP3.LUT R199, R0.reuse, 0xa0, RZ, 0xfc, !PT ;  /* 0x000000a000c77812 */ /* 0x040fe200078efcff */
[----:B------:R-:W-:Y:S01]  /*1b90*/  IMAD.MOV R11, RZ, RZ, -R11 ;  /* 0x000000ffff0b7224 */ /* 0x000fe200078e0a0b */
[----:B------:R-:W-:Y:S01]  /*1ba0*/  LOP3.LUT R202, R0, 0x9a, RZ, 0xfc, !PT ;  /* 0x0000009a00ca7812 */ /* 0x000fe200078efcff */
[C---:B------:R-:W-:Y:S01]  /*1bb0*/  IMAD R58, R3.reuse, R9, R58 ;  /* 0x00000009033a7224 */ /* 0x040fe200078e023a */
[----:B------:R-:W-:Y:S01]  /*1bc0*/  IABS R39, R199 ;  /* 0x000000c700277213 */ /* 0x000fe20000000000 */
[----:B------:R-:W-:Y:S01]  /*1bd0*/  IMAD.MOV R8, RZ, RZ, -R8 ;  /* 0x000000ffff087224 */ /* 0x000fe200078e0a08 */
[----:B------:R-:W-:Y:S01]  /*1be0*/  IABS R27, R202 ;  /* 0x000000ca001b7213 */ /* 0x000fe20000000000 */
[----:B------:R-:W-:Y:S01]  /*1bf0*/  IMAD.HI.U32 R9, R112, R52, RZ ;  /* 0x0000003470097227 */ /* 0x000fe200078e00ff */
[C---:B------:R-:W-:Y:S02]  /*1c00*/  LOP3.LUT R194, R0.reuse, 0xaa, RZ, 0xfc, !PT ;  /* 0x000000aa00c27812 */ /* 0x040fe400078efcff */
[C---:B------:R-:W-:Y:S01]  /*1c10*/  LOP3.LUT R197, R0.reuse, 0xa4, RZ, 0xfc, !PT ;  /* 0x000000a400c57812 */ /* 0x040fe200078efcff */
[----:B------:R-:W-:Y:S01]  /*1c20*/  IMAD.MOV R5, RZ, RZ, -R5 ;  /* 0x000000ffff057224 */ /* 0x000fe200078e0a05 */
[----:B------:R-:W-:Y:S01]  /*1c30*/  IABS R59, R194 ;  /* 0x000000c2003b7213 */ /* 0x000fe20000000000 */
[C---:B------:R-:W-:Y:S01]  /*1c40*/  IMAD R56, R3.reuse, R11, R56 ;  /* 0x0000000b03387224 */ /* 0x040fe200078e0238 */
[----:B------:R-:W-:Y:S01]  /*1c50*/  IABS R47, R197 ;  /* 0x000000c5002f7213 */ /* 0x000fe20000000000 */
[----:B------:R-:W-:Y:S01]  /*1c60*/  IMAD R53, R3, R8, R53 ;  /* 0x0000000803357224 */ /* 0x000fe200078e0235 */
[----:B------:R-:W-:Y:S01]  /*1c70*/  LOP3.LUT R189, R0, 0xb4, RZ, 0xfc, !PT ;  /* 0x000000b400bd7812 */ /* 0x000fe200078efcff */
[----:B------:R-:W-:Y:S01]  /*1c80*/  IMAD.HI.U32 R11, R112, R49, RZ ;  /* 0x00000031700b7227 */ /* 0x000fe200078e00ff */
[----:B------:R-:W-:-:S02]  /*1c90*/  LOP3.LUT R192, R0, 0xae, RZ, 0xfc, !PT ;  /* 0x000000ae00c07812 */ /* 0x000fc400078efcff */
[----:B------:R-:W-:Y:S01]  /*1ca0*/  IABS R79, R189 ;  /* 0x000000bd004f7213 */ /* 0x000fe20000000000 */
[----:B------:R-:W-:Y:S01]  /*1cb0*/  IMAD.MOV R9, RZ, RZ, -R9 ;  /* 0x000000ffff097224 */ /* 0x000fe200078e0a09 */
[----:B------:R-:W-:Y:S01]  /*1cc0*/  IABS R67, R192 ;  /* 0x000000c000437213 */ /* 0x000fe20000000000 */
[----:B------:R-:W-:Y:S01]  /*1cd0*/  IMAD R54, R3, R5, R54 ;  /* 0x0000000503367224 */ /* 0x000fe200078e0236 */
[----:B------:R-:W-:Y:S01]  /*1ce0*/  LOP3.LUT R184, R0, 0xbe, RZ, 0xfc, !PT ;  /* 0x000000be00b87812 */ /* 0x000fe200078efcff */
[----:B------:R-:W-:Y:S01]  /*1cf0*/  IMAD.HI.U32 R8, R112, R46, RZ ;  /* 0x0000002e70087227 */ /* 0x000fe200078e00ff */
[----:B------:R-:W-:Y:S02]  /*1d00*/  LOP3.LUT R187, R0, 0xb8, RZ, 0xfc, !PT ;  /* 0x000000b800bb7812 */ /* 0x000fe400078efcff */
[----:B------:R-:W-:Y:S01]  /*1d10*/  IABS R99, R184 ;  /* 0x000000b800637213 */ /* 0x000fe20000000000 */
[----:B------:R-:W-:Y:S01]  /*1d20*/  IMAD.HI.U32 R5, R112, R48, RZ ;  /* 0x0000003070057227 */ /* 0x000fe200078e00ff */
[----:B------:R-:W-:-:S02]  /*1d30*/  IABS R87, R187 ;  /* 0x000000bb00577213 */ /* 0x000fc40000000000 */
[C---:B------:R-:W-:Y:S01]  /*1d40*/  LOP3.LUT R178, R0.reuse, 0xc8, RZ, 0xfc, !PT ;  /* 0x000000c800b27812 */ /* 0x040fe200078efcff */
[C---:B------:R-:W-:Y:S01]  /*1d50*/  IMAD R61, R3.reuse, R12, R61 ;  /* 0x0000000c033d7224 */ /* 0x040fe200078e023d */
[C---:B------:R-:W-:Y:S01]  /*1d60*/  LOP3.LUT R182, R0.reuse, 0xc2, RZ, 0xfc, !PT ;  /* 0x000000c200b67812 */ /* 0x040fe200078efcff */
[----:B------:R-:W-:Y:S01]  /*1d70*/  IMAD.MOV R12, RZ, RZ, -R11 ;  /* 0x000000ffff0c7224 */ /* 0x000fe200078e0a0b */
[----:B------:R-:W-:Y:S01]  /*1d80*/  IABS R119, R178 ;  /* 0x000000b200777213 */ /* 0x000fe20000000000 */
[----:B------:R-:W-:Y:S01]  /*1d90*/  IMAD R52, R3, R9, R52 ;  /* 0x0000000903347224 */ /* 0x000fe200078e0234 */
[----:B------:R-:W-:Y:S01]  /*1da0*/  IABS R113, R182 ;  /* 0x000000b600717213 */ /* 0x000fe20000000000 */
[----:B------:R-:W-:Y:S01]  /*1db0*/  IMAD.MOV R8, RZ, RZ, -R8 ;  /* 0x000000ffff087224 */ /* 0x000fe200078e0a08 */
[----:B------:R-:W-:Y:S01]  /*1dc0*/  LOP3.LUT R172, R0, 0xce, RZ, 0xfc, !PT ;  /* 0x000000ce00ac7812 */ /* 0x000fe200078efcff */
[----:B------:R-:W-:Y:S01]  /*1dd0*/  IMAD.HI.U32 R9, R112, R45, RZ ;  /* 0x0000002d70097227 */ /* 0x000fe200078e00ff */
[----:B------:R-:W-:-:S02]  /*1de0*/  IABS R251, R128 ;  /* 0x0000008000fb7213 */ /* 0x000fc40000000000 */
[----:B------:R-:W-:Y:S01]  /*1df0*/  IABS R105, R138 ;  /* 0x0000008a00697213 */ /* 0x000fe20000000000 */
[----:B------:R-:W-:Y:S01]  /*1e00*/  IMAD.HI.U32 R11, R112, R42, RZ ;  /* 0x0000002a700b7227 */ /* 0x000fe200078e00ff */
[----:B------:R-:W-:Y:S02]  /*1e10*/  IABS R98, R136 ;  /* 0x0000008800627213 */ /* 0x000fe40000000000 */
[C---:B------:R-:W-:Y:S01]  /*1e20*/  ISETP.GT.U32.AND P5, PT, R3.reuse, R109, PT ;  /* 0x0000006d0300720c */ /* 0x040fe20003fa4070 */
[----:B------:R-:W-:Y:S01]  /*1e30*/  IMAD.MOV R5, RZ, RZ, -R5 ;  /* 0x000000ffff057224 */ /* 0x000fe200078e0a05 */
[C---:B------:R-:W-:Y:S01]  /*1e40*/  ISETP.GT.U32.AND P6, PT, R3.reuse, R104, PT ;  /* 0x000000680300720c */ /* 0x040fe20003fc4070 */
[C---:B------:R-:W-:Y:S01]  /*1e50*/  IMAD R49, R3.reuse, R12, R49 ;  /* 0x0000000c03317224 */ /* 0x040fe200078e0231 */
[----:B------:R-:W-:Y:S01]  /*1e60*/  IABS R72, R4 ;  /* 0x0000000400487213 */ /* 0x000fe20000000000 */
[C---:B------:R-:W-:Y:S01]  /*1e70*/  IMAD R46, R3.reuse, R8, R46 ;  /* 0x00000008032e7224 */ /* 0x040fe200078e022e */
[C---:B------:R-:W-:Y:S01]  /*1e80*/  LOP3.LUT R245, R0.reuse, 0x44, RZ, 0xfc, !PT ;  /* 0x0000004400f57812 */ /* 0x040fe200078efcff */
[----:B------:R-:W-:Y:S01]  /*1e90*/  IMAD.MOV R12, RZ, RZ, -R9 ;  /* 0x000000ffff0c7224 */ /* 0x000fe200078e0a09 */
[----:B------:R-:W-:Y:S01]  /*1ea0*/  LOP3.LUT R240, R0, 0x4e, RZ, 0xfc, !PT ;  /* 0x0000004e00f07812 */ /* 0x000fe200078efcff */
[----:B------:R-:W-:Y:S01]  /*1eb0*/  IMAD.MOV R11, RZ, RZ, -R11 ;  /* 0x000000ffff0b7224 */ /* 0x000fe200078e0a0b */
[----:B------:R-:W-:Y:S01]  /*1ec0*/  IABS R64, R245 ;  /* 0x000000f500407213 */ /* 0x000fe20000000000 */
[C---:B------:R-:W-:Y:S01]  /*1ed0*/  IMAD R48, R3.reuse, R5, R48 ;  /* 0x0000000503307224 */ /* 0x040fe200078e0230 */
[----:B------:R-:W-:Y:S01]  /*1ee0*/  IABS R57, R240 ;  /* 0x000000f000397213 */ /* 0x000fe20000000000 */
[----:B------:R-:W-:Y:S01]  /*1ef0*/  IMAD.HI.U32 R8, R112, R40, RZ ;  /* 0x0000002870087227 */ /* 0x000fe200078e00ff */
[C---:B------:R-:W-:Y:S01]  /*1f00*/  LOP3.LUT R235, R0.reuse, 0x58, RZ, 0xfc, !PT ;  /* 0x0000005800eb7812 */ /* 0x040fe200078efcff */
[----:B------:R-:W-:Y:S01]  /*1f10*/  STL [R1+0x540], R245 ;  /* 0x000540f501007387 */ /* 0x000fe20000100800 */
        /* <DEDUP_REMOVED lines=9> */
[C---:B------:R-:W-:Y:S01]  /*1fb0*/  IMAD R45, R3.reuse, R12, R45 ;  /* 0x0000000c032d7224 */ /* 0x040fe200078e022d */
[----:B------:R-:W-:Y:S01]  /*1fc0*/  IABS R37, R225 ;  /* 0x000000e100257213 */ /* 0x000fe20000000000 */
[C---:B------:R-:W-:Y:S01]  /*1fd0*/  IMAD R42, R3.reuse, R11, R42 ;  /* 0x0000000b032a7224 */ /* 0x040fe200078e022a */
[----:B------:R-:W-:Y:S01]  /*1fe0*/  IABS R30, R220 ;  /* 0x000000dc001e7213 */ /* 0x000fe20000000000 */
[----:B------:R-:W-:Y:S01]  /*1ff0*/  IMAD.MOV R8, RZ, RZ, -R8 ;  /* 0x000000ffff087224 */ /* 0x000fe200078e0a08 */
[----:B------:R-:W-:Y:S01]  /*2000*/  LOP3.LUT R215, R0, 0x80, RZ, 0xfc, !PT ;  /* 0x0000008000d77812 */ /* 0x000fe200078efcff */
[----:B------:R-:W-:Y:S01]  /*2010*/  IMAD.HI.U32 R11, R112, R36, RZ ;  /* 0x00000024700b7227 */ /* 0x000fe200078e00ff */
[C---:B------:R-:W-:Y:S01]  /*2020*/  LOP3.LUT R210, R0.reuse, 0x8a, RZ, 0xfc, !PT ;  /* 0x0000008a00d27812 */ /* 0x040fe200078efcff */
[----:B------:R-:W-:Y:S01]  /*2030*/  STL [R1+0x61c], R245 ;  /* 0x00061cf501007387 */ /* 0x000fe20000100800 */
[----:B------:R-:W-:Y:S01]  /*2040*/  IABS R24, R215 ;  /* 0x000000d700187213 */ /* 0x000fe20000000000 */
[----:B------:R-:W-:Y:S01]  /*2050*/  IMAD.MOV R12, RZ, RZ, -R5 ;  /* 0x000000ffff0c7224 */ /* 0x000fe200078e0a05 */
[----:B------:R-:W-:Y:S01]  /*2060*/  IABS R17, R210 ;  /* 0x000000d200117213 */ /* 0x000fe20000000000 */
[----:B------:R-:W-:Y:S01]  /*2070*/  IMAD.MOV R9, RZ, RZ, -R9 ;  /* 0x000000ffff097224 */ /* 0x000fe200078e0a09 */
[----:B------:R-:W-:Y:S01]  /*2080*/  LOP3.LUT R208, R0, 0x8e, RZ, 0xfc, !PT ;  /* 0x0000008e00d07812 */ /* 0x000fe200078efcff */
[----:B------:R-:W-:Y:S01]  /*2090*/  IMAD.HI.U32 R5, R112, R34, RZ ;  /* 0x0000002270057227 */ /* 0x000fe200078e00ff */
[C---:B------:R-:W-:Y:S01]  /*20a0*/  LOP3.LUT R205, R0.reuse, 0x94, RZ, 0xfc, !PT ;  /* 0x0000009400cd7812 */ /* 0x040fe200078efcff */
[----:B------:R1:W-:Y:S01]  /*20b0*/  STL [R1+0x620], R244 ;  /* 0x000620f401007387 */ /* 0x0003e20000100800 */
[C---:B------:R-:W-:Y:S01]  /*20c0*/  LOP3.LUT R203, R0.reuse, 0x98, RZ, 0xfc, !PT ;  /* 0x0000009800cb7812 */ /* 0x040fe200078efcff */
[C---:B------:R-:W-:Y:S01]  /*20d0*/  IMAD R40, R3.reuse, R8, R40 ;  /* 0x0000000803287224 */ /* 0x040fe200078e0228 */
[----:B------:R-:W-:Y:S01]  /*20e0*/  IABS R15, R205 ;  /* 0x000000cd000f7213 */ /* 0x000fe20000000000 */
        /* <DEDUP_REMOVED lines=19> */
[C---:B------:R-:W-:Y:S01]  /*2220*/  LOP3.LUT R195, R0.reuse, 0xa8, RZ, 0xfc, !PT ;  /* 0x000000a800c37812 */ /* 0x040fe200078efcff */
[----:B------:R-:W-:Y:S01]  /*2230*/  STL [R1+0x530], R241 ;  /* 0x000530f101007387 */ /* 0x000fe20000100800 */
        /* <DEDUP_REMOVED lines=26> */
[C---:B------:R-:W-:Y:S01]  /*23e0*/  LOP3.LUT R183, R0.reuse, 0xc0, RZ, 0xfc, !PT ;  /* 0x000000c000b77812 */ /* 0x040fe200078efcff */
[----:B------:R-:W-:Y:S01]  /*23f0*/  STL [R1+0x520], R237 ;  /* 0x000520ed01007387 */ /* 0x000fe20000100800 */
[----:B------:R-:W-:Y:S01]  /*2400*/  IABS R115, R181 ;  /* 0x000000b500737213 */ /* 0x000fe20000000000 */
[----:B------:R-:W-:Y:S01]  /*2410*/  IMAD.MOV R5, RZ, RZ, -R5 ;  /* 0x000000ffff057224 */ /* 0x000fe200078e0a05 */
[----:B------:R-:W-:Y:S01]  /*2420*/  IABS R95, R185 ;  /* 0x000000b9005f7213 */ /* 0x000fe20000000000 */
[C---:B------:R-:W-:Y:S01]  /*2430*/  IMAD R29, R3.reuse, R12, R29 ;  /* 0x0000000c031d7224 */ /* 0x040fe200078e021d */
[----:B------:R-:W-:Y:S01]  /*2440*/  IABS R111, R183 ;  /* 0x000000b7006f7213 */ /* 0x000fe20000000000 */
[----:B------:R-:W-:Y:S01]  /*2450*/  IMAD.MOV R8, RZ, RZ, -R8 ;  /* 0x000000ffff087224 */ /* 0x000fe200078e0a08 */
[----:B------:R-:W-:Y:S01]  /*2460*/  LOP3.LUT R180, R0, 0xc6, RZ, 0xfc, !PT ;  /* 0x000000c600b47812 */ /* 0x000fe200078efcff */
[----:B------:R-:W-:Y:S01]  /*2470*/  IMAD.MOV R12, RZ, RZ, -R9 ;  /* 0x000000ffff0c7224 */ /* 0x000fe200078e0a09 */
[----:B------:R-:W-:Y:S01]  /*2480*/  STL [R1+0x51c], R236 ;  /* 0x00051cec01007387 */ /* 0x000fe20000100800 */
[----:B------:R-:W-:Y:S01]  /*2490*/  IMAD.MOV R11, RZ, RZ, -R11 ;  /* 0x000000ffff0b7224 */ /* 0x000fe200078e0a0b */
[----:B------:R-:W-:Y:S01]  /*24a0*/  IABS R117, R180 ;  /* 0x000000b400757213 */ /* 0x000fe20000000000 */
[----:B------:R-:W-:Y:S01]  /*24b0*/  IMAD R28, R3, R5, R28 ;  /* 0x00000005031c7224 */ /* 0x000fe200078e021c */
[----:B------:R-:W-:Y:S01]  /*24c0*/  STL [R1+0x518], R235 ;  /* 0x000518eb01007387 */ /* 0x000fe20000100800 */
[----:B------:R-:W-:Y:S01]  /*24d0*/  IMAD.HI.U32 R5, R112, R21, RZ ;  /* 0x0000001570057227 */ /* 0x000fe200078e00ff */
[----:B------:R-:W-:-:S02]  /*24e0*/  LOP3.LUT R176, R0, 0xca, RZ, 0xfc, !PT ;  /* 0x000000ca00b07812 */ /* 0x000fc400078efcff */
[----:B------:R-:W-:Y:S01]  /*24f0*/  STL [R1+0x514], R234 ;  /* 0x000514ea01007387 */ /* 0x000fe20000100800 */
[C---:B------:R-:W-:Y:S01]  /*2500*/  IMAD R26, R3.reuse, R8, R26 ;  /* 0x00000008031a7224 */ /* 0x040fe200078e021a */
[C---:B------:R-:W-:Y:S01]  /*2510*/  LOP3.LUT R174, R0.reuse, 0xcc, RZ, 0xfc, !PT ;  /* 0x000000cc00ae7812 */ /* 0x040fe200078efcff */
[C---:B------:R-:W-:Y:S01]  /*2520*/  IMAD R25, R3.reuse, R12, R25 ;  /* 0x0000000c03197224 */ /* 0x040fe200078e0219 */
[----:B------:R-:W-:Y:S01]  /*2530*/  STL [R1+0x510], R233 ;  /* 0x000510e901007387 */ /* 0x000fe20000100800 */
[----:B------:R-:W-:Y:S01]  /*2540*/  IMAD R22, R3, R11, R22 ;  /* 0x0000000b03167224 */ /* 0x000fe200078e0216 */
[----:B------:R-:W-:Y:S01]  /*2550*/  LOP3.LUT R170, R0, 0xd0, RZ, 0xfc, !PT ;  /* 0x000000d000aa7812 */ /* 0x000fe200078efcff */
[----:B------:R-:W-:Y:S01]  /*2560*/  IMAD.HI.U32 R8, R112, R20, RZ ;  /* 0x0000001470087227 */ /* 0x000fe200078e00ff */
[----:B------:R-:W-:Y:S01]  /*2570*/  STL [R1+0x50c], R232 ;  /* 0x00050ce801007387 */ /* 0x000fe20000100800 */
[----:B------:R-:W-:Y:S02]  /*2580*/  LOP3.LUT R168, R0, 0xd2, RZ, 0xfc, !PT ;  /* 0x000000d200a87812 */ /* 0x000fe400078efcff */
[----:B------:R-:W-:Y:S01]  /*2590*/  IMAD.HI.U32 R11, R112, R16, RZ ;  /* 0x00000010700b7227 */ /* 0x000fe200078e00ff */
[----:B------:R-:W-:Y:S01]  /*25a0*/  STL [R1+0x508], R231 ;  /* 0x000508e701007387 */ /* 0x000fe20000100800 */
[----:B------:R-:W-:-:S02]  /*25b0*/  IABS R121, R170 ;  /* 0x000000aa00797213 */ /* 0x000fc40000000000 */
[----:B------:R-:W-:Y:S01]  /*25c0*/  IMAD.MOV R12, RZ, RZ, -R5 ;  /* 0x000000ffff0c7224 */ /* 0x000fe200078e0a05 */
[----:B------:R-:W-:Y:S01]  /*25d0*/  STL [R1+0x504], R230 ;  /* 0x000504e601007387 */ /* 0x000fe20000100800 */
[----:B------:R-:W-:Y:S01]  /*25e0*/  IMAD.HI.U32 R9, R112, R18, RZ ;  /* 0x0000001270097227 */ /* 0x000fe200078e00ff */
[C---:B------:R-:W-:Y:S02]  /*25f0*/  LOP3.LUT R166, R0.reuse, 0xd4, RZ, 0xfc, !PT ;  /* 0x000000d400a67812 */ /* 0x040fe400078efcff */
[----:B------:R-:W-:Y:S01]  /*2600*/  STL [R1+0x500], R229 ;  /* 0x000500e501007387 */ /* 0x000fe20000100800 */
[----:B------:R-:W-:Y:S01]  /*2610*/  IMAD.MOV R8, RZ, RZ, -R8 ;  /* 0x000000ffff087224 */ /* 0x000fe200078e0a08 */
[C---:B------:R-:W-:Y:S01]  /*2620*/  LOP3.LUT R164, R0.reuse, 0xd6, RZ, 0xfc, !PT ;  /* 0x000000d600a47812 */ /* 0x040fe200078efcff */
[----:B------:R-:W-:Y:S01]  /*2630*/  IMAD.MOV R11, RZ, RZ, -R11 ;  /* 0x000000ffff0b7224 */ /* 0x000fe200078e0a0b */
[----:B------:R-:W-:Y:S01]  /*2640*/  STL [R1+0x4f8], R228 ;  /* 0x0004f8e401007387 */ /* 0x000fe20000100800 */
[C---:B------:R-:W-:Y:S01]  /*2650*/  IMAD R21, R3.reuse, R12, R21 ;  /* 0x0000000c03157224 */ /* 0x040fe200078e0215 */
[----:B------:R-:W-:Y:S01]  /*2660*/  IABS R12, R206 ;  /* 0x000000ce000c7213 */ /* 0x000fe20000000000 */
[----:B------:R-:W-:Y:S01]  /*2670*/  IMAD.MOV R9, RZ, RZ, -R9 ;  /* 0x000000ffff097224 */ /* 0x000fe200078e0a09 */
[----:B------:R-:W-:Y:S01]  /*2680*/  STL [R1+0x4f4], R227 ;  /* 0x0004f4e301007387 */ /* 0x000fe20000100800 */
[C---:B------:R-:W-:Y:S01]  /*2690*/  IMAD R20, R3.reuse, R8, R20 ;  /* 0x0000000803147224 */ /* 0x040fe200078e0214 */
[----:B------:R-:W-:Y:S01]  /*26a0*/  LOP3.LUT R162, R0, 0xd8, RZ, 0xfc, !PT ;  /* 0x000000d800a27812 */ /* 0x000fe200078efcff */
[----:B------:R-:W-:Y:S01]  /*26b0*/  IMAD R16, R3, R11, R16 ;  /* 0x0000000b03107224 */ /* 0x000fe200078e0210 */
[----:B------:R-:W-:Y:S01]  /*26c0*/  STL [R1+0x4f0], R226 ;  /* 0x0004f0e201007387 */ /* 0x000fe20000100800 */
[----:B------:R-:W-:Y:S01]  /*26d0*/  IMAD.HI.U32 R8, R112, R13, RZ ;  /* 0x0000000d70087227 */ /* 0x000fe200078e00ff */
[----:B------:R-:W-:-:S02]  /*26e0*/  IABS R125, R166 ;  /* 0x000000a6007d7213 */ /* 0x000fc40000000000 */
[----:B------:R-:W-:Y:S01]  /*26f0*/  STL [R1+0x4ec], R225 ;  /* 0x0004ece101007387 */ /* 0x000fe20000100800 */
[C---:B------:R-:W-:Y:S01]  /*2700*/  IMAD R18, R3.reuse, R9, R18 ;  /* 0x0000000903127224 */ /* 0x040fe200078e0212 */
[----:B------:R-:W-:Y:S01]  /*2710*/  IABS R131, R164 ;  /* 0x000000a400837213 */ /* 0x000fe20000000000 */
[----:B------:R-:W-:Y:S01]  /*2720*/  IMAD.HI.U32 R11, R112, R19, RZ ;  /* 0x00000013700b7227 */ /* 0x000fe200078e00ff */
[----:B------:R-:W-:Y:S01]  /*2730*/  STL [R1+0x4e8], R224 ;  /* 0x0004e8e001007387 */ /* 0x000fe20000100800 */
[----:B------:R-:W-:Y:S02]  /*2740*/  LOP3.LUT R160, R0, 0xda, RZ, 0xfc, !PT ;  /* 0x000000da00a07812 */ /* 0x000fe400078efcff */
[----:B------:R-:W-:Y:S01]  /*2750*/  IMAD.HI.U32 R9, R112, R12, RZ ;  /* 0x0000000c70097227 */ /* 0x000fe200078e00ff */
[----:B------:R-:W-:Y:S01]  /*2760*/  STL [R1+0x4e4], R223 ;  /* 0x0004e4df01007387 */ /* 0x000fe20000100800 */
[----:B------:R-:W-:Y:S02]  /*2770*/  IABS R135, R162 ;  /* 0x000000a200877213 */ /* 0x000fe40000000000 */
[----:B------:R-:W-:Y:S01]  /*2780*/  IMAD.MOV R8, RZ, RZ, -R8 ;  /* 0x000000ffff087224 */ /* 0x000fe200078e0a08 */
[----:B------:R-:W-:Y:S01]  /*2790*/  STL [R1+0x4e0], R222 ;  /* 0x0004e0de01007387 */ /* 0x000fe20000100800 */
[----:B------:R-:W-:Y:S01]  /*27a0*/  IMAD.MOV R114, RZ, RZ, -R11 ;  /* 0x000000ffff727224 */ /* 0x000fe200078e0a0b */
[----:B------:R-:W-:Y:S01]  /*27b0*/  IABS R139, R160 ;  /* 0x000000a0008b7213 */ /* 0x000fe20000000000 */
[----:B------:R-:W-:Y:S01]  /*27c0*/  IMAD.MOV R9, RZ, RZ, -R9 ;  /* 0x000000ffff097224 */ /* 0x000fe200078e0a09 */
[----:B------:R-:W-:Y:S01]  /*27d0*/  STL [R1+0x5b4], R221 ;  /* 0x0005b4dd01007387 */ /* 0x000fe20000100800 */
[C---:B------:R-:W-:Y:S01]  /*27e0*/  IMAD R13, R3.reuse, R8, R13 ;  /* 0x00000008030d7224 */ /* 0x040fe200078e020d */
[----:B------:R-:W-:Y:S01]  /*27f0*/  LOP3.LUT R158, R0, 0xdc, RZ, 0xfc, !PT ;  /* 0x000000dc009e7812 */ /* 0x000fe200078efcff */
[C---:B------:R-:W-:Y:S01]  /*2800*/  IMAD R8, R3.reuse, R114, R19 ;  /* 0x0000007203087224 */ /* 0x040fe200078e0213 */
[----:B------:R-:W-:Y:S01]  /*2810*/  STL [R1+0x5b0], R220 ;  /* 0x0005b0dc01007387 */ /* 0x000fe20000100800 */
[----:B------:R-:W-:Y:S01]  /*2820*/  IMAD R12, R3, R9, R12 ;  /* 0x00000009030c7224 */ /* 0x000fe200078e020c */
[----:B------:R-:W-:Y:S01]  /*2830*/  IABS R143, R158 ;  /* 0x0000009e008f7213 */ /* 0x000fe20000000000 */
[----:B------:R-:W-:Y:S01]  /*2840*/  IMAD.HI.U32 R19, R112, R39, RZ ;  /* 0x0000002770137227 */ /* 0x000fe200078e00ff */
[----:B------:R-:W-:Y:S01]  /*2850*/  STL [R1+0x5ac], R219 ;  /* 0x0005acdb01007387 */ /* 0x000fe20000100800 */
[----:B------:R-:W-:-:S02]  /*2860*/  LOP3.LUT R154, R0, 0xde, RZ, 0xfc, !PT ;  /* 0x000000de009a7812 */ /* 0x000fc400078efcff */
[----:B------:R-:W-:Y:S01]  /*2870*/  IMAD.HI.U32 R9, R112, R27, RZ ;  /* 0x0000001b70097227 */ /* 0x000fe200078e00ff */
[----:B------:R-:W-:Y:S01]  /*2880*/  STL [R1+0x5a8], R218 ;  /* 0x0005a8da01007387 */ /* 0x000fe20000100800 */
[----:B------:R-:W-:Y:S02]  /*2890*/  LOP3.LUT R148, R0, 0xe0, RZ, 0xfc, !PT ;  /* 0x000000e000947812 */ /* 0x000fe400078efcff */
[----:B------:R-:W-:Y:S01]  /*28a0*/  IMAD.MOV R122, RZ, RZ, -R19 ;  /* 0x000000ffff7a7224 */ /* 0x000fe200078e0a13 */
[----:B------:R-:W-:Y:S01]  /*28b0*/  STL [R1+0x5a4], R217 ;  /* 0x0005a4d901007387 */ /* 0x000fe20000100800 */
[----:B------:R-:W-:Y:S01]  /*28c0*/  IMAD.MOV R116, RZ, RZ, -R9 ;  /* 0x000000ffff747224 */ /* 0x000fe200078e0a09 */
[----:B------:R-:W-:Y:S01]  /*28d0*/  IABS R147, R154 ;  /* 0x0000009a00937213 */ /* 0x000fe20000000000 */
        /* <DEDUP_REMOVED lines=9> */
[----:B------:R-:W-:Y:S02]  /*2970*/  IABS R155, R133 ;  /* 0x00000085009b7213 */ /* 0x000fe40000000000 */
[----:B------:R-:W-:Y:S01]  /*2980*/  IMAD.MOV R122, RZ, RZ, -R39 ;  /* 0x000000ffff7a7224 */ /* 0x000fe200078e0a27 */
[----:B------:R-:W-:Y:S01]  /*2990*/  STL [R1+0x594], R213 ;  /* 0x000594d501007387 */ /* 0x000fe20000100800 */
[----:B------:R-:W-:Y:S01]  /*29a0*/  IMAD.MOV R116, RZ, RZ, -R27 ;  /* 0x000000ffff747224 */ /* 0x000fe200078e0a1b */
        /* <DEDUP_REMOVED lines=21> */
[----:B-1----:R-:W-:-:S02]  /*2b00*/  LOP3.LUT R244, R2, 0x20, RZ, 0xfc, !PT ;  /* 0x0000002002f47812 */ /* 0x002fc400078efcff */
[----:B------:R-:W-:Y:S01]  /*2b10*/  IMAD.HI.U32 R67, R112, R87, RZ ;  /* 0x0000005770437227 */ /* 0x000fe200078e00ff */
[----:B------:R-:W-:Y:S03]  /*2b20*/  STL [R1+0x578], R206 ;  /* 0x000578ce01007387 */ /* 0x000fe60000100800 */
[----:B------:R-:W-:Y:S01]  /*2b30*/  IMAD.MOV R122, RZ, RZ, -R79 ;  /* 0x000000ffff7a7224 */ /* 0x000fe200078e0a4f */
[----:B------:R-:W-:Y:S01]  /*2b40*/  STL [R1+0x574], R205 ;  /* 0x000574cd01007387 */ /* 0x000fe20000100800 */
[----:B------:R-:W-:Y:S02]  /*2b50*/  IMAD.MOV R116, RZ, RZ, -R67 ;  /* 0x000000ffff747224 */ /* 0x000fe400078e0a43 */
[C---:B------:R-:W-:Y:S01]  /*2b60*/  IMAD R79, R3.reuse, R122, R99 ;  /* 0x0000007a034f7224 */ /* 0x040fe200078e0263 */
[----:B------:R-:W-:Y:S01]  /*2b70*/  STL [R1+0x570], R204 ;  /* 0x000570cc01007387 */ /* 0x000fe20000100800 */
[----:B------:R-:W-:-:S02]  /*2b80*/  IMAD R67, R3, R116, R87 ;  /* 0x0000007403437224 */ /* 0x000fc400078e0257 */
[C---:B------:R-:W-:Y:S01]  /*2b90*/  IMAD.HI.U32 R99, R112.reuse, R119, RZ ;  /* 0x0000007770637227 */ /* 0x040fe200078e00ff */
[----:B------:R-:W-:Y:S03]  /*2ba0*/  STL [R1+0x56c], R203 ;  /* 0x00056ccb01007387 */ /* 0x000fe60000100800 */
[----:B------:R-:W-:Y:S01]  /*2bb0*/  IMAD.HI.U32 R87, R112, R113, RZ ;  /* 0x0000007170577227 */ /* 0x000fe200078e00ff */
[----:B------:R-:W-:Y:S03]  /*2bc0*/  STL [R1+0x568], R202 ;  /* 0x000568ca01007387 */ /* 0x000fe60000100800 */
[----:B------:R-:W-:Y:S01]  /*2bd0*/  IMAD.MOV R122, RZ, RZ, -R99 ;  /* 0x000000ffff7a7224 */ /* 0x000fe200078e0a63 */
[----:B------:R-:W-:Y:S01]  /*2be0*/  STL [R1+0x564], R201 ;  /* 0x000564c901007387 */ /* 0x000fe20000100800 */
[----:B------:R-:W-:-:S02]  /*2bf0*/  IMAD.MOV R116, RZ, RZ, -R87 ;  /* 0x000000ffff747224 */ /* 0x000fc400078e0a57 */
[----:B------:R-:W-:Y:S01]  /*2c00*/  IMAD R129, R107, 0x40, R130 ;  /* 0x000000406b817824 */ /* 0x000fe200078e0282 */
[----:B------:R-:W-:Y:S01]  /*2c10*/  STL [R1+0x560], R200 ;  /* 0x000560c801007387 */ /* 0x000fe20000100800 */
[C---:B------:R-:W-:Y:S01]  /*2c20*/  IMAD R99, R3.reuse, R122, R119 ;  /* 0x0000007a03637224 */ /* 0x040fe200078e0277 */
[----:B------:R-:W-:Y:S01]  /*2c30*/  IABS R119, R172 ;  /* 0x000000ac00777213 */ /* 0x000fe20000000000 */
[----:B------:R-:W-:Y:S01]  /*2c40*/  IMAD R87, R3, R116, R113 ;  /* 0x0000007403577224 */ /* 0x000fe200078e0271 */
[----:B------:R-:W-:Y:S01]  /*2c50*/  IABS R116, R129 ;  /* 0x0000008100747213 */ /* 0x000fe20000000000 */
[C---:B------:R-:W-:Y:S01]  /*2c60*/  IMAD.HI.U32 R10, R112.reuse, R251, RZ ;  /* 0x000000fb700a7227 */ /* 0x040fe200078e00ff */
[----:B------:R-:W-:Y:S01]  /*2c70*/  ISETP.GE.AND P2, PT, R129, RZ, PT ;  /* 0x000000ff8100720c */ /* 0x000fe20003f46270 */
[----:B------:R-:W-:Y:S02]  /*2c80*/  STL [R1+0x55c], R199 ;  /* 0x00055cc701007387 */ /* 0x000fe40000100800 */
[----:B------:R-:W-:-:S02]  /*2c90*/  IMAD.HI.U32 R113, R112, R119, RZ ;  /* 0x0000007770717227 */ /* 0x000fc400078e00ff */
[----:B------:R-:W-:Y:S02]  /*2ca0*/  STL [R1+0x558], R198 ;  /* 0x000558c601007387 */ /* 0x000fe40000100800 */
[----:B------:R-:W-:Y:S02]  /*2cb0*/  IMAD.HI.U32 R103, R103, R116, RZ ;  /* 0x0000007467677227 */ /* 0x000fe400078e00ff */
[----:B------:R-:W-:Y:S02]  /*2cc0*/  STL [R1+0x554], R197 ;  /* 0x000554c501007387 */ /* 0x000fe40000100800 */
[----:B------:R-:W-:Y:S02]  /*2cd0*/  IMAD.MOV R122, RZ, RZ, -R113 ;  /* 0x000000ffff7a7224 */ /* 0x000fe400078e0a71 */
[----:B------:R-:W-:Y:S01]  /*2ce0*/  IMAD.MOV R113, RZ, RZ, -R103 ;  /* 0x000000ffff717224 */ /* 0x000fe200078e0a67 */
[----:B------:R-:W-:Y:S01]  /*2cf0*/  STL [R1+0x550], R196 ;  /* 0x000550c401007387 */ /* 0x000fe20000100800 */
[----:B------:R-:W-:-:S02]  /*2d00*/  IMAD.MOV R10, RZ, RZ, -R10 ;  /* 0x000000ffff0a7224 */ /* 0x000fc400078e0a0a */
[----:B------:R-:W-:Y:S01]  /*2d10*/  IMAD R113, R110, R113, R116 ;  /* 0x000000716e717224 */ /* 0x000fe200078e0274 */
[----:B------:R-:W-:Y:S01]  /*2d20*/  STL [R1+0x54c], R195 ;  /* 0x00054cc301007387 */ /* 0x000fe20000100800 */
[C---:B------:R-:W-:Y:S02]  /*2d30*/  IMAD R251, R3.reuse, R10, R251 ;  /* 0x0000000a03fb7224 */ /* 0x040fe400078e02fb */
[----:B------:R-:W-:Y:S01]  /*2d40*/  IMAD.HI.U32 R10, R112, R105, RZ ;  /* 0x00000069700a7227 */ /* 0x000fe200078e00ff */
[----:B------:R-:W-:Y:S01]  /*2d50*/  ISETP.GT.U32.AND P1, PT, R110, R113, PT ;  /* 0x000000716e00720c */ /* 0x000fe20003f24070 */
[----:B------:R-:W-:Y:S01]  /*2d60*/  STL [R1+0x548], R194 ;  /* 0x000548c201007387 */ /* 0x000fe20000100800 */
[----:B------:R-:W-:Y:S01]  /*2d70*/  ISETP.GT.U32.AND P4, PT, R3, R251, PT ;  /* 0x000000fb0300720c */ /* 0x000fe20003f84070 */
[----:B------:R-:W-:Y:S02]  /*2d80*/  IMAD.MOV R10, RZ, RZ, -R10 ;  /* 0x000000ffff0a7224 */ /* 0x000fe400078e0a0a */
[----:B------:R-:W-:Y:S01]  /*2d90*/  @!P5 IMAD.IADD R109, R109, 0x1, -R3 ;  /* 0x000000016d6dd824 */ /* 0x000fe200078e0a03 */
[C---:B------:R-:W-:Y:S01]  /*2da0*/  ISETP.GT.U32.AND P5, PT, R3.reuse, R101, PT ;  /* 0x000000650300720c */ /* 0x040fe20003fa4070 */
[----:B------:R-:W-:Y:S01]  /*2db0*/  IMAD R105, R3, R10, R105 ;  /* 0x0000000a03697224 */ /* 0x000fe200078e0269 */
[----:B------:R-:W-:Y:S01]  /*2dc0*/  STL [R1+0x544], R193 ;  /* 0x000544c101007387 */ /* 0x000fe20000100800 */
[----:B------:R-:W-:-:S03]  /*2dd0*/  IMAD.HI.U32 R10, R112, R98, RZ ;  /* 0x00000062700a7227 */ /* 0x000fc600078e00ff */
[----:B------:R-:W-:Y:S01]  /*2de0*/  STL [R1+0x4dc], R192 ;  /* 0x0004dcc001007387 */ /* 0x000fe20000100800 */
[----:B------:R-:W-:Y:S02]  /*2df0*/  @!P1 IMAD.IADD R113, R113, 0x1, -R110 ;  /* 0x0000000171719824 */ /* 0x000fe400078e0a6e */
[----:B------:R-:W-:Y:S01]  /*2e00*/  IMAD.MOV R10, RZ, RZ, -R10 ;  /* 0x000000ffff0a7224 */ /* 0x000fe200078e0a0a */
[----:B------:R-:W-:Y:S01]  /*2e10*/  STL [R1+0x4d8], R191 ;  /* 0x0004d8bf01007387 */ /* 0x000fe20000100800 */
[--C-:B------:R-:W-:Y:S01]  /*2e20*/  @!P4 IMAD.IADD R251, R251, 0x1, -R3.reuse ;  /* 0x00000001fbfbc824 */ /* 0x100fe200078e0a03 */
[----:B------:R-:W-:Y:S01]  /*2e30*/  ISETP.GT.U32.AND P1, PT, R110, R113, PT ;  /* 0x000000716e00720c */ /* 0x000fe20003f24070 */
[C---:B------:R-:W-:Y:S01]  /*2e40*/  IMAD R98, R3.reuse, R10, R98 ;  /* 0x0000000a03627224 */ /* 0x040fe200078e0262 */
[C---:B------:R-:W-:Y:S01]  /*2e50*/  ISETP.GT.U32.AND P4, PT, R3.reuse, R102, PT ;  /* 0x000000660300720c */ /* 0x040fe20003f84070 */
[--C-:B------:R-:W-:Y:S01]  /*2e60*/  @!P6 IMAD.IADD R104, R104, 0x1, -R3.reuse ;  /* 0x000000016868e824 */ /* 0x100fe200078e0a03 */
[----:B------:R-:W-:Y:S01]  /*2e70*/  ISETP.GT.U32.AND P6, PT, R3, R109, PT ;  /* 0x0000006d0300720c */ /* 0x000fe20003fc4070 */
[----:B------:R-:W-:Y:S01]  /*2e80*/  @!P5 IMAD.IADD R101, R101, 0x1, -R3 ;  /* 0x000000016565d824 */ /* 0x000fe200078e0a03 */
[----:B------:R-:W-:Y:S01]  /*2e90*/  STL [R1+0x4d4], R190 ;  /* 0x0004d4be01007387 */ /* 0x000fe20000100800 */
[----:B------:R-:W-:-:S03]  /*2ea0*/  IMAD.HI.U32 R10, R112, R92, RZ ;  /* 0x0000005c700a7227 */ /* 0x000fc600078e00ff */
[----:B------:R-:W-:Y:S01]  /*2eb0*/  STL [R1+0x4d0], R189 ;  /* 0x0004d0bd01007387 */ /* 0x000fe20000100800 */
[----:B------:R-:W-:Y:S02]  /*2ec0*/  IMAD.MOV R10, RZ, RZ, -R10 ;  /* 0x000000ffff0a7224 */ /* 0x000fe400078e0a0a */
[----:B------:R-:W-:Y:S01]  /*2ed0*/  @!P1 IMAD.IADD R113, R113, 0x1, -R110 ;  /* 0x0000000171719824 */ /* 0x000fe200078e0a6e */
[C---:B------:R-:W-:Y:S01]  /*2ee0*/  ISETP.GT.U32.AND P1, PT, R3.reuse, R108, PT ;  /* 0x0000006c0300720c */ /* 0x040fe20003f24070 */
[----:B------:R-:W-:Y:S01]  /*2ef0*/  @!P4 IMAD.IADD R102, R102, 0x1, -R3 ;  /* 0x000000016666c824 */ /* 0x000fe200078e0a03 */
[----:B------:R-:W-:Y:S01]  /*2f00*/  ISETP.GT.U32.AND P4, PT, R3, R251, PT ;  /* 0x000000fb0300720c */ /* 0x000fe20003f84070 */
[----:B------:R-:W-:Y:S01]  /*2f10*/  IMAD.MOV.U32 R110, RZ, RZ, R113 ;  /* 0x000000ffff6e7224 */ /* 0x000fe200078e0071 */
[----:B------:R-:W-:Y:S01]  /*2f20*/  STL [R1+0x4cc], R188 ;  /* 0x0004ccbc01007387 */ /* 0x000fe20000100800 */
[--C-:B------:R-:W-:Y:S01]  /*2f30*/  @!P6 IMAD.IADD R109, R109, 0x1, -R3.reuse ;  /* 0x000000016d6de824 */ /* 0x100fe200078e0a03 */
[C---:B------:R-:W-:Y:S01]  /*2f40*/  ISETP.GT.U32.AND P6, PT, R3.reuse, R101, PT ;  /* 0x000000650300720c */ /* 0x040fe20003fc4070 */
[----:B------:R-:W-:Y:S01]  /*2f50*/  @!P2 IMAD.MOV R110, RZ, RZ, -R110 ;  /* 0x000000ffff6ea224 */ /* 0x000fe200078e0a6e */
[C---:B------:R-:W-:Y:S01]  /*2f60*/  ISETP.GT.U32.AND P2, PT, R3.reuse, R106, PT ;  /* 0x0000006a0300720c */ /* 0x040fe20003f44070 */
[C---:B------:R-:W-:Y:S01]  /*2f70*/  IMAD R92, R3.reuse, R10, R92 ;  /* 0x0000000a035c7224 */ /* 0x040fe200078e025c */
[----:B------:R-:W-:Y:S01]  /*2f80*/  @!P3 LOP3.LUT R110, RZ, R6, RZ, 0x33, !PT ;  /* 0x00000006ff6eb212 */ /* 0x000fe200078e33ff */
[----:B------:R-:W-:Y:S01]  /*2f90*/  IMAD.HI.U32 R10, R112, R85, RZ ;  /* 0x00000055700a7227 */ /* 0x000fe200078e00ff */
[C---:B------:R-:W-:Y:S01]  /*2fa0*/  ISETP.GT.U32.AND P3, PT, R3.reuse, R105, PT ;  /* 0x000000690300720c */ /* 0x040fe20003f64070 */
[----:B------:R-:W-:Y:S02]  /*2fb0*/  STL [R1+0x4c8], R187 ;  /* 0x0004c8bb01007387 */ /* 0x000fe40000100800 */
[--C-:B------:R-:W-:Y:S01]  /*2fc0*/  @!P1 IMAD.IADD R108, R108, 0x1, -R3.reuse ;  /* 0x000000016c6c9824 */ /* 0x100fe200078e0a03 */
[----:B------:R-:W-:Y:S01]  /*2fd0*/  ISETP.GT.U32.AND P1, PT, R3, R100, PT ;  /* 0x000000640300720c */ /* 0x000fe20003f24070 */
[--C-:B------:R-:W-:Y:S01]  /*2fe0*/  @!P4 IMAD.IADD R251, R251, 0x1, -R3.reuse ;  /* 0x00000001fbfbc824 */ /* 0x100fe200078e0a03 */
[----:B------:R-:W-:Y:S01]  /*2ff0*/  ISETP.GT.U32.AND P4, PT, R3, R102, PT ;  /* 0x000000660300720c */ /* 0x000fe20003f84070 */
[--C-:B------:R-:W-:Y:S01]  /*3000*/  @!P6 IMAD.IADD R101, R101, 0x1, -R3.reuse ;  /* 0x000000016565e824 */ /* 0x100fe200078e0a03 */
[C---:B------:R-:W-:Y:S01]  /*3010*/  ISETP.GT.U32.AND P5, PT, R3.reuse, R108, PT ;  /* 0x0000006c0300720c */ /* 0x040fe20003fa4070 */
[--C-:B------:R-:W-:Y:S01]  /*3020*/  @!P2 IMAD.IADD R106, R106, 0x1, -R3.reuse ;  /* 0x000000016a6aa824 */ /* 0x100fe200078e0a03 */
[C---:B------:R-:W-:Y:S01]  /*3030*/  ISETP.GT.U32.AND P2, PT, R3.reuse, R98, PT ;  /* 0x000000620300720c */ /* 0x040fe20003f44070 */
[----:B------:R-:W-:Y:S01]  /*3040*/  IMAD.MOV R10, RZ, RZ, -R10 ;  /* 0x000000ffff0a7224 */ /* 0x000fe200078e0a0a */
[----:B------:R-:W-:Y:S01]  /*3050*/  ISETP.GT.U32.AND P6, PT, R3, R93, PT ;  /* 0x0000005d0300720c */ /* 0x000fe20003fc4070 */
[----:B------:R-:W-:Y:S01]  /*3060*/  @!P3 IMAD.IADD R105, R105, 0x1, -R3 ;  /* 0x000000016969b824 */ /* 0x000fe200078e0a03 */
[C---:B------:R-:W-:Y:S01]  /*3070*/  ISETP.GT.U32.AND P3, PT, R3.reuse, R97, PT ;  /* 0x000000610300720c */ /* 0x040fe20003f64070 */
[C---:B------:R-:W-:Y:S01]  /*3080*/  IMAD R85, R3.reuse, R10, R85 ;  /* 0x0000000a03557224 */ /* 0x040fe200078e0255 */
[----:B------:R-:W-:Y:S01]  /*3090*/  STL [R1+0x4c4], R186 ;  /* 0x0004c4ba01007387 */ /* 0x000fe20000100800 */
[--C-:B------:R-:W-:Y:S01]  /*30a0*/  @!P1 IMAD.IADD R100, R100, 0x1, -R3.reuse ;  /* 0x0000000164649824 */ /* 0x100fe200078e0a03 */
[C---:B------:R-:W-:Y:S01]  /*30b0*/  ISETP.GT.U32.AND P1, PT, R3.reuse, R106, PT ;  /* 0x0000006a0300720c */ /* 0x040fe20003f24070 */
[--C-:B------:R-:W-:Y:S01]  /*30c0*/  @!P4 IMAD.IADD R102, R102, 0x1, -R3.reuse ;  /* 0x000000016666c824 */ /* 0x100fe200078e0a03 */
[C---:B------:R-:W-:Y:S01]  /*30d0*/  ISETP.GT.U32.AND P4, PT, R3.reuse, R94, PT ;  /* 0x0000005e0300720c */ /* 0x040fe20003f84070 */
[--C-:B------:R-:W-:Y:S01]  /*30e0*/  @!P5 IMAD.IADD R108, R108, 0x1, -R3.reuse ;  /* 0x000000016c6cd824 */ /* 0x100fe200078e0a03 */
[----:B------:R-:W-:Y:S01]  /*30f0*/  STL [R1+0x4c0], R185 ;  /* 0x0004c0b901007387 */ /* 0x000fe20000100800 */
[--C-:B------:R-:W-:Y:S01]  /*3100*/  @!P2 IMAD.IADD R98, R98, 0x1, -R3.reuse ;  /* 0x000000016262a824 */ /* 0x100fe200078e0a03 */
[----:B------:R-:W-:Y:S01]  /*3110*/  ISETP.GT.U32.AND P2, PT, R3, R105, PT ;  /* 0x000000690300720c */ /* 0x000fe20003f44070 */
[--C-:B------:R-:W-:Y:S01]  /*3120*/  @!P6 IMAD.IADD R93, R93, 0x1, -R3.reuse ;  /* 0x000000015d5de824 */ /* 0x100fe200078e0a03 */
[----:B------:R-:W-:Y:S01]  /*3130*/  STL [R1+0x4bc], R184 ;  /* 0x0004bcb801007387 */ /* 0x000fe20000100800 */
[--C-:B------:R-:W-:Y:S01]  /*3140*/  @!P3 IMAD.IADD R97, R97, 0x1, -R3.reuse ;  /* 0x000000016161b824 */ /* 0x100fe200078e0a03 */
[C---:B------:R-:W-:Y:S01]  /*3150*/  ISETP.GT.U32.AND P3, PT, R3.reuse, R104, PT ;  /* 0x000000680300720c */ /* 0x040fe20003f64070 */
[----:B------:R-:W-:Y:S01]  /*3160*/  IMAD.HI.U32 R10, R112, R78, RZ ;  /* 0x0000004e700a7227 */ /* 0x000fe200078e00ff */
[C---:B------:R-:W-:Y:S01]  /*3170*/  ISETP.GT.U32.AND P5, PT, R3.reuse, R98, PT ;  /* 0x000000620300720c */ /* 0x040fe20003fa4070 */
[----:B------:R-:W-:Y:S02]  /*3180*/  STL [R1+0x4b8], R183 ;  /* 0x0004b8b701007387 */ /* 0x000fe40000100800 */
[--C-:B------:R-:W-:Y:S01]  /*3190*/  @!P1 IMAD.IADD R106, R106, 0x1, -R3.reuse ;  /* 0x000000016a6a9824 */ /* 0x100fe200078e0a03 */
[C---:B------:R-:W-:Y:S01]  /*31a0*/  ISETP.GT.U32.AND P1, PT, R3.reuse, R100, PT ;  /* 0x000000640300720c */ /* 0x040fe20003f24070 */
[--C-:B------:R-:W-:Y:S01]  /*31b0*/  @!P4 IMAD.IADD R94, R94, 0x1, -R3.reuse ;  /* 0x000000015e5ec824 */ /* 0x100fe200078e0a03 */
[----:B------:R-:W-:Y:S01]  /*31c0*/  ISETP.GT.U32.AND P4, PT, R3, R86, PT ;  /* 0x000000560300720c */ /* 0x000fe20003f84070 */
[--C-:B------:R-:W-:Y:S01]  /*31d0*/  @!P2 IMAD.IADD R105, R105, 0x1, -R3.reuse ;  /* 0x000000016969a824 */ /* 0x100fe200078e0a03 */
[C---:B------:R-:W-:Y:S01]  /*31e0*/  ISETP.GT.U32.AND P2, PT, R3.reuse, R97, PT ;  /* 0x000000610300720c */ /* 0x040fe20003f44070 */
[----:B------:R-:W-:Y:S01]  /*31f0*/  IMAD.MOV R10, RZ, RZ, -R10 ;  /* 0x000000ffff0a7224 */ /* 0x000fe200078e0a0a */
[----:B------:R-:W-:Y:S01]  /*3200*/  STL [R1+0x4b4], R182 ;  /* 0x0004b4b601007387 */ /* 0x000fe20000100800 */
[--C-:B------:R-:W-:Y:S01]  /*3210*/  @!P3 IMAD.IADD R104, R104, 0x1, -R3.reuse ;  /* 0x000000016868b824 */ /* 0x100fe200078e0a03 */
[C---:B------:R-:W-:Y:S01]  /*3220*/  ISETP.GT.U32.AND P3, PT, R3.reuse, R96, PT ;  /* 0x000000600300720c */ /* 0x040fe20003f64070 */
[--C-:B------:R-:W-:Y:S01]  /*3230*/  @!P5 IMAD.IADD R98, R98, 0x1, -R3.reuse ;  /* 0x000000016262d824 */ /* 0x100fe200078e0a03 */
[C---:B------:R-:W-:Y:S01]  /*3240*/  ISETP.GT.U32.AND P5, PT, R3.reuse, R90, PT ;  /* 0x0000005a0300720c */ /* 0x040fe20003fa4070 */
[C---:B------:R-:W-:Y:S01]  /*3250*/  IMAD R78, R3.reuse, R10, R78 ;  /* 0x0000000a034e7224 */ /* 0x040fe200078e024e */
        /* <DEDUP_REMOVED lines=8> */
[----:B------:R-:W-:Y:S03]  /*32e0*/  STL [R1+0x4a8], R178 ;  /* 0x0004a8b201007387 */ /* 0x000fe60000100800 */
[--C-:B------:R-:W-:Y:S01]  /*32f0*/  @!P3 IMAD.IADD R96, R96, 0x1, -R3.reuse ;  /* 0x000000016060b824 */ /* 0x100fe200078e0a03 */
[C---:B------:R-:W-:Y:S01]  /*3300*/  ISETP.GT.U32.AND P3, PT, R3.reuse, R88, PT ;  /* 0x000000580300720c */ /* 0x040fe20003f64070 */
[--C-:B------:R-:W-:Y:S01]  /*3310*/  @!P5 IMAD.IADD R90, R90, 0x1, -R3.reuse ;  /* 0x000000015a5ad824 */ /* 0x100fe200078e0a03 */
[C---:B------:R-:W-:Y:S01]  /*3320*/  ISETP.GT.U32.AND P5, PT, R3.reuse, R93, PT ;  /* 0x0000005d0300720c */ /* 0x040fe20003fa4070 */
[----:B------:R-:W-:Y:S01]  /*3330*/  @!P1 IMAD.IADD R92, R92, 0x1, -R3 ;  /* 0x000000015c5c9824 */ /* 0x000fe200078e0a03 */
[C---:B------:R-:W-:Y:S01]  /*3340*/  ISETP.GT.U32.AND P1, PT, R3.reuse, R94, PT ;  /* 0x0000005e0300720c */ /* 0x040fe20003f24070 */
[C---:B------:R-:W-:Y:S01]  /*3350*/  IMAD R73, R3.reuse, R14, R73 ;  /* 0x0000000e03497224 */ /* 0x040fe200078e0249 */
[----:B------:R-:W-:Y:S01]  /*3360*/  ISETP.GT.U32.AND P6, PT, R3, R96, PT ;  /* 0x000000600300720c */ /* 0x000fe20003fc4070 */
[--C-:B------:R-:W-:Y:S01]  /*3370*/  @!P2 IMAD.IADD R89, R89, 0x1, -R3.reuse ;  /* 0x000000015959a824 */ /* 0x100fe200078e0a03 */
[C---:B------:R-:W-:Y:S01]  /*3380*/  ISETP.GT.U32.AND P2, PT, R3.reuse, R92, PT ;  /* 0x0000005c0300720c */ /* 0x040fe20003f44070 */
[----:B------:R-:W-:Y:S01]  /*3390*/  IMAD.MOV R10, RZ, RZ, -R10 ;  /* 0x000000ffff0a7224 */ /* 0x000fe200078e0a0a */
[----:B------:R-:W-:Y:S01]  /*33a0*/  IABS R14, R208 ;  /* 0x000000d0000e7213 */ /* 0x000fe20000000000 */
[----:B------:R-:W-:Y:S01]  /*33b0*/  IMAD.HI.U32 R11, R112, R31, RZ ;  /* 0x0000001f700b7227 */ /* 0x000fe200078e00ff */
[C---:B------:R-:W-:Y:S01]  /*33c0*/  ISETP.GT.U32.AND P4, PT, R3.reuse, R89, PT ;  /* 0x000000590300720c */ /* 0x040fe20003f84070 */
[----:B------:R-:W-:Y:S02]  /*33d0*/  STL [R1+0x4a4], R176 ;  /* 0x0004a4b001007387 */ /* 0x000fe40000100800 */
[--C-:B------:R-:W-:Y:S01]  /*33e0*/  @!P3 IMAD.IADD R88, R88, 0x1, -R3.reuse ;  /* 0x000000015858b824 */ /* 0x100fe200078e0a03 */
[C---:B------:R-:W-:Y:S01]  /*33f0*/  ISETP.GT.U32.AND P3, PT, R3.reuse, R90, PT ;  /* 0x0000005a0300720c */ /* 0x040fe20003f64070 */
[--C-:B------:R-:W-:Y:S01]  /*3400*/  @!P1 IMAD.IADD R94, R94, 0x1, -R3.reuse ;  /* 0x000000015e5e9824 */ /* 0x100fe200078e0a03 */
[----:B------:R-:W-:Y:S01]  /*3410*/  STL [R1+0x4a0], R174 ;  /* 0x0004a0ae01007387 */ /* 0x000fe20000100800 */
[--C-:B------:R-:W-:Y:S01]  /*3420*/  @!P6 IMAD.IADD R96, R96, 0x1, -R3.reuse ;  /* 0x000000016060e824 */ /* 0x100fe200078e0a03 */
[C---:B------:R-:W-:Y:S01]  /*3430*/  ISETP.GT.U32.AND P1, PT, R3.reuse, R88, PT ;  /* 0x000000580300720c */ /* 0x040fe20003f24070 */
[--C-:B------:R-:W-:Y:S01]  /*3440*/  @!P2 IMAD.IADD R92, R92, 0x1, -R3.reuse ;  /* 0x000000015c5ca824 */ /* 0x100fe200078e0a03 */
[----:B------:R-:W-:Y:S01]  /*3450*/  ISETP.GT.U32.AND P6, PT, R3, R85, PT ;  /* 0x000000550300720c */ /* 0x000fe20003fc4070 */
[--C-:B------:R-:W-:Y:S01]  /*3460*/  @!P5 IMAD.IADD R93, R93, 0x1, -R3.reuse ;  /* 0x000000015d5dd824 */ /* 0x100fe200078e0a03 */
[----:B------:R-:W-:Y:S01]  /*3470*/  ISETP.GT.U32.AND P2, PT, R3, R84, PT ;  /* 0x000000540300720c */ /* 0x000fe20003f44070 */
[--C-:B------:R-:W-:Y:S01]  /*3480*/  @!P4 IMAD.IADD R89, R89, 0x1, -R3.reuse ;  /* 0x000000015959c824 */ /* 0x100fe200078e0a03 */
[C---:B------:R-:W-:Y:S01]  /*3490*/  ISETP.GT.U32.AND P5, PT, R3.reuse, R86, PT ;  /* 0x000000560300720c */ /* 0x040fe20003fa4070 */
[C---:B------:R-:W-:Y:S01]  /*34a0*/  IMAD R72, R3.reuse, R10, R72 ;  /* 0x0000000a03487224 */ /* 0x040fe200078e0248 */
[C---:B------:R-:W-:Y:S01]  /*34b0*/  ISETP.GT.U32.AND P4, PT, R3.reuse, R81, PT ;  /* 0x000000510300720c */ /* 0x040fe20003f84070 */
[--C-:B------:R-:W-:Y:S01]  /*34c0*/  @!P3 IMAD.IADD R90, R90, 0x1, -R3.reuse ;  /* 0x000000015a5ab824 */ /* 0x100fe200078e0a03 */
[C---:B------:R-:W-:Y:S01]  /*34d0*/  ISETP.GT.U32.AND P3, PT, R3.reuse, R82, PT ;  /* 0x000000520300720c */ /* 0x040fe20003f64070 */
[----:B------:R-:W-:Y:S01]  /*34e0*/  IMAD.HI.U32 R10, R112, R64, RZ ;  /* 0x00000040700a7227 */ /* 0x000fe200078e00ff */
[----:B------:R-:W-:Y:S03]  /*34f0*/  STL [R1+0x49c], R172 ;  /* 0x00049cac01007387 */ /* 0x000fe60000100800 */
[--C-:B------:R-:W-:Y:S01]  /*3500*/  @!P1 IMAD.IADD R88, R88, 0x1, -R3.reuse ;  /* 0x0000000158589824 */ /* 0x100fe200078e0a03 */
[----:B------:R-:W-:Y:S01]  /*3510*/  ISETP.GT.U32.AND P1, PT, R3, R80, PT ;  /* 0x000000500300720c */ /* 0x000fe20003f24070 */
[--C-:B------:R-:W-:Y:S01]  /*3520*/  @!P6 IMAD.IADD R85, R85, 0x1, -R3.reuse ;  /* 0x000000015555e824 */ /* 0x100fe200078e0a03 */
[C---:B------:R-:W-:Y:S01]  /*3530*/  ISETP.GT.U32.AND P6, PT, R3.reuse, R78, PT ;  /* 0x0000004e0300720c */ /* 0x040fe20003fc4070 */
[--C-:B------:R-:W-:Y:S01]  /*3540*/  @!P2 IMAD.IADD R84, R84, 0x1, -R3.reuse ;  /* 0x000000015454a824 */ /* 0x100fe200078e0a03 */
[C---:B------:R-:W-:Y:S01]  /*3550*/  ISETP.GT.U32.AND P2, PT, R3.reuse, R77, PT ;  /* 0x0000004d0300720c */ /* 0x040fe20003f44070 */
        /* <DEDUP_REMOVED lines=20> */
[C---:B------:R-:W-:Y:S01]  /*36a0*/  IMAD R64, R3.reuse, R10, R64 ;  /* 0x0000000a03407224 */ /* 0x040fe200078e0240 */
[----:B------:R1:W-:Y:S01]  /*36b0*/  STL [R1+0x400], R129 ;  /* 0x0004008101007387 */ /* 0x0003e20000100800 */
[--C-:B------:R-:W-:Y:S01]  /*36c0*/  @!P1 IMAD.IADD R74, R74, 0x1, -R3.reuse ;  /* 0x000000014a4a9824 */ /* 0x100fe200078e0a03 */
[----:B------:R-:W-:Y:S01]  /*36d0*/  ISETP.GT.U32.AND P1, PT, R3, R76, PT ;  /* 0x0000004c0300720c */ /* 0x000fe20003f24070 */
[--C-:B------:R-:W-:Y:S01]  /*36e0*/  @!P6 IMAD.IADD R82, R82, 0x1, -R3.reuse ;  /* 0x000000015252e824 */ /* 0x100fe200078e0a03 */
[----:B------:R-:W-:Y:S01]  /*36f0*/  STL [R1+0x494], R168 ;  /* 0x000494a801007387 */ /* 0x000fe20000100800 */
        /* <DEDUP_REMOVED lines=8> */
[----:B------:R-:W-:Y:S01]  /*3780*/  IMAD.HI.U32 R10, R112, R57, RZ ;  /* 0x00000039700a7227 */ /* 0x000fe200078e00ff */
[C---:B------:R-:W-:Y:S01]  /*3790*/  ISETP.GT.U32.AND P4, PT, R3.reuse, R69, PT ;  /* 0x000000450300720c */ /* 0x040fe20003f84070 */
[----:B------:R-:W-:Y:S01]  /*37a0*/  STL [R1+0x490], R166 ;  /* 0x000490a601007387 */ /* 0x000fe20000100800 */
[----:B-1----:R-:W-:Y:S01]  /*37b0*/  LOP3.LUT R129, R0, 0xe4, RZ, 0xfc, !PT ;  /* 0x000000e400817812 */ /* 0x002fe200078efcff */
        /* <DEDUP_REMOVED lines=13> */
[----:B------:R-:W-:Y:S01]  /*3890*/  IABS R157, R129 ;  /* 0x00000081009d7213 */ /* 0x000fe20000000000 */
        /* <DEDUP_REMOVED lines=36> */
[C---:B------:R-:W-:Y:S01]  /*3ae0*/  IMAD R50, R3.reuse, R10, R50 ;  /* 0x0000000a03327224 */ /* 0x040fe200078e0232 */
[----:B------:R-:W-:Y:S01]  /*3af0*/  STL [R1+0x480], R158 ;  /* 0x0004809e01007387 */ /* 0x000fe20000100800 */
[--C-:B------:R-:W-:Y:S01]  /*3b00*/  @!P6 IMAD.IADD R64, R64, 0x1, -R3.reuse ;  /* 0x000000014040e824 */ /* 0x100fe200078e0a03 */
[----:B------:R-:W-:Y:S01]  /*3b10*/  ISETP.GT.U32.AND P6, PT, R3, R56, PT ;  /* 0x000000380300720c */ /* 0x000fe20003fc4070 */
        /* <DEDUP_REMOVED lines=8> */
[----:B------:R-:W-:Y:S01]  /*3ba0*/  @!P3 IMAD.IADD R54, R54, 0x1, -R3 ;  /* 0x000000013636b824 */ /* 0x000fe200078e0a03 */
[----:B------:R-:W-:Y:S01]  /*3bb0*/  STL [R1+0x47c], R154 ;  /* 0x00047c9a01007387 */ /* 0x000fe20000100800 */
[----:B------:R-:W-:Y:S01]  /*3bc0*/  IMAD.HI.U32 R10, R112, R44, RZ ;  /* 0x0000002c700a7227 */ /* 0x000fe200078e00ff */
[----:B------:R-:W-:-:S02]  /*3bd0*/  ISETP.GT.U32.AND P3, PT, R3, R57, PT ;  /* 0x000000390300720c */ /* 0x000fc40003f64070 */
[----:B------:R-:W-:Y:S01]  /*3be0*/  STL [R1+0x474], R148 ;  /* 0x0004749401007387 */ /* 0x000fe20000100800 */
[--C-:B------:R-:W-:Y:S01]  /*3bf0*/  @!P6 IMAD.IADD R56, R56, 0x1, -R3.reuse ;  /* 0x000000013838e824 */ /* 0x100fe200078e0a03 */
[----:B------:R-:W-:Y:S01]  /*3c00*/  ISETP.GT.U32.AND P6, PT, R3, R58, PT ;  /* 0x0000003a0300720c */ /* 0x000fe20003fc4070 */
[--C-:B------:R-:W-:Y:S01]  /*3c10*/  @!P5 IMAD.IADD R53, R53, 0x1, -R3.reuse ;  /* 0x000000013535d824 */ /* 0x100fe200078e0a03 */
[----:B------:R1:W-:Y:S01]  /*3c20*/  STL [R1+0x470], R133 ;  /* 0x0004708501007387 */ /* 0x0003e20000100800 */
[--C-:B------:R-:W-:Y:S01]  /*3c30*/  @!P4 IMAD.IADD R52, R52, 0x1, -R3.reuse ;  /* 0x000000013434c824 */ /* 0x100fe200078e0a03 */
[C---:B------:R-:W-:Y:S01]  /*3c40*/  ISETP.GT.U32.AND P4, PT, R3.reuse, R54, PT ;  /* 0x000000360300720c */ /* 0x040fe20003f84070 */
[--C-:B------:R-:W-:Y:S01]  /*3c50*/  @!P1 IMAD.IADD R50, R50, 0x1, -R3.reuse ;  /* 0x0000000132329824 */ /* 0x100fe200078e0a03 */
[----:B------:R-:W-:Y:S01]  /*3c60*/  ISETP.GT.U32.AND P1, PT, R3, R53, PT ;  /* 0x000000350300720c */ /* 0x000fe20003f24070 */
[--C-:B------:R-:W-:Y:S01]  /*3c70*/  @!P2 IMAD.IADD R49, R49, 0x1, -R3.reuse ;  /* 0x000000013131a824 */ /* 0x100fe200078e0a03 */
[C---:B------:R-:W-:Y:S01]  /*3c80*/  ISETP.GT.U32.AND P2, PT, R3.reuse, R52, PT ;  /* 0x000000340300720c */ /* 0x040fe20003f44070 */
[----:B------:R-:W-:Y:S01]  /*3c90*/  IMAD.MOV R10, RZ, RZ, -R10 ;  /* 0x000000ffff0a7224 */ /* 0x000fe200078e0a0a */
[----:B------:R-:W-:Y:S01]  /*3ca0*/  ISETP.GT.U32.AND P5, PT, R3, R56, PT ;  /* 0x000000380300720c */ /* 0x000fe20003fa4070 */
        /* <DEDUP_REMOVED lines=15> */
[C---:B------:R-:W-:Y:S01]  /*3da0*/  ISETP.GT.U32.AND P3, PT, R3.reuse, R42, PT ;  /* 0x0000002a0300720c */ /* 0x040fe20003f64070 */
[----:B------:R-:W-:Y:S01]  /*3db0*/  @!P6 IMAD.IADD R48, R48, 0x1, -R3 ;  /* 0x000000013030e824 */ /* 0x000fe200078e0a03 */
[----:B------:R-:W-:Y:S01]  /*3dc0*/  ISETP.GT.U32.AND P6, PT, R3, R41, PT ;  /* 0x000000290300720c */ /* 0x000fe20003fc4070 */
[----:B------:R-:W-:-:S04]  /*3dd0*/  IMAD.HI.U32 R10, R112, R37, RZ ;  /* 0x00000025700a7227 */ /* 0x000fc800078e00ff */
[--C-:B------:R-:W-:Y:S01]  /*3de0*/  @!P4 IMAD.IADD R46, R46, 0x1, -R3.reuse ;  /* 0x000000012e2ec824 */ /* 0x100fe200078e0a03 */
[----:B------:R-:W-:Y:S01]  /*3df0*/  ISETP.GT.U32.AND P4, PT, R3, R40, PT ;  /* 0x000000280300720c */ /* 0x000fe20003f84070 */
[--C-:B------:R-:W-:Y:S02]  /*3e00*/  @!P1 IMAD.IADD R45, R45, 0x1, -R3.reuse ;  /* 0x000000012d2d9824 */ /* 0x100fe400078e0a03 */
[----:B------:R-:W-:Y:S01]  /*3e10*/  IMAD.MOV R10, RZ, RZ, -R10 ;  /* 0x000000ffff0a7224 */ /* 0x000fe200078e0a0a */
[C---:B------:R-:W-:Y:S01]  /*3e20*/  ISETP.GT.U32.AND P1, PT, R3.reuse, R46, PT ;  /* 0x0000002e0300720c */ /* 0x040fe20003f24070 */
[----:B------:R-:W-:Y:S01]  /*3e30*/  @!P2 IMAD.IADD R44, R44, 0x1, -R3 ;  /* 0x000000012c2ca824 */ /* 0x000fe200078e0a03 */
[C---:B------:R-:W-:Y:S01]  /*3e40*/  ISETP.GT.U32.AND P2, PT, R3.reuse, R38, PT ;  /* 0x000000260300720c */ /* 0x040fe20003f44070 */
[----:B------:R-:W-:Y:S02]  /*3e50*/  IMAD R37, R3, R10, R37 ;  /* 0x0000000a03257224 */ /* 0x000fe400078e0225 */
[--C-:B------:R-:W-:Y:S01]  /*3e60*/  @!P5 IMAD.IADD R49, R49, 0x1, -R3.reuse ;  /* 0x000000013131d824 */ /* 0x100fe200078e0a03 */
[C---:B------:R-:W-:Y:S01]  /*3e70*/  ISETP.GT.U32.AND P5, PT, R3.reuse, R48, PT ;  /* 0x000000300300720c */ /* 0x040fe20003fa4070 */
        /* <DEDUP_REMOVED lines=13> */
[--C-:B------:R-:W-:Y:S01]  /*3f50*/  @!P3 IMAD.IADD R37, R37, 0x1, -R3.reuse ;  /* 0x000000012525b824 */ /* 0x100fe200078e0a03 */
[C---:B------:R-:W-:Y:S01]  /*3f60*/  ISETP.GT.U32.AND P3, PT, R3.reuse, R38, PT ;  /* 0x000000260300720c */ /* 0x040fe20003f64070 */
[--C-:B------:R-:W-:Y:S01]  /*3f70*/  @!P4 IMAD.IADD R44, R44, 0x1, -R3.reuse ;  /* 0x000000012c2cc824 */ /* 0x100fe200078e0a03 */
[----:B------:R-:W-:Y:S01]  /*3f80*/  ISETP.GT.U32.AND P4, PT, R3, R36, PT ;  /* 0x000000240300720c */ /* 0x000fe20003f84070 */
[--C-:B------:R-:W-:Y:S01]  /*3f90*/  @!P1 IMAD.IADD R41, R41, 0x1, -R3.reuse ;  /* 0x0000000129299824 */ /* 0x100fe200078e0a03 */
[C---:B------:R-:W-:Y:S01]  /*3fa0*/  ISETP.GT.U32.AND P1, PT, R3.reuse, R33, PT ;  /* 0x000000210300720c */ /* 0x040fe20003f24070 */
[----:B------:R-:W-:Y:S02]  /*3fb0*/  IMAD.MOV R10, RZ, RZ, -R10 ;  /* 0x000000ffff0a7224 */ /* 0x000fe400078e0a0a */
[----:B------:R-:W-:Y:S01]  /*3fc0*/  @!P2 IMAD.IADD R40, R40, 0x1, -R3 ;  /* 0x000000012828a824 */ /* 0x000fe200078e0a03 */
[C---:B------:R-:W-:Y:S01]  /*3fd0*/  ISETP.GT.U32.AND P2, PT, R3.reuse, R32, PT ;  /* 0x000000200300720c */ /* 0x040fe20003f44070 */
[----:B------:R-:W-:-:S02]  /*3fe0*/  IMAD R30, R3, R10, R30 ;  /* 0x0000000a031e7224 */ /* 0x000fc400078e021e */
[----:B------:R-:W-:-:S04]  /*3ff0*/  IMAD.HI.U32 R10, R112, R24, RZ ;  /* 0x00000018700a7227 */ /* 0x000fc800078e00ff */
[--C-:B------:R-:W-:Y:S01]  /*4000*/  @!P6 IMAD.IADD R45, R45, 0x1, -R3.reuse ;  /* 0x000000012d2de824 */ /* 0x100fe200078e0a03 */
[C---:B------:R-:W-:Y:S01]  /*4010*/  ISETP.GT.U32.AND P6, PT, R3.reuse, R37, PT ;  /* 0x000000250300720c */ /* 0x040fe20003fc4070 */
[--C-:B------:R-:W-:Y:S01]  /*4020*/  @!P5 IMAD.IADD R42, R42, 0x1, -R3.reuse ;  /* 0x000000012a2ad824 */ /* 0x100fe200078e0a03 */
[C---:B------:R-:W-:Y:S01]  /*4030*/  ISETP.GT.U32.AND P5, PT, R3.reuse, R34, PT ;  /* 0x000000220300720c */ /* 0x040fe20003fa4070 */
[----:B------:R-:W-:Y:S02]  /*4040*/  IMAD.MOV R10, RZ, RZ, -R10 ;  /* 0x000000ffff0a7224 */ /* 0x000fe400078e0a0a */
[--C-:B------:R-:W-:Y:S01]  /*4050*/  @!P3 IMAD.IADD R38, R38, 0x1, -R3.reuse ;  /* 0x000000012626b824 */ /* 0x100fe200078e0a03 */
[C---:B------:R-:W-:Y:S01]  /*4060*/  ISETP.GT.U32.AND P3, PT, R3.reuse, R30, PT ;  /* 0x0000001e0300720c */ /* 0x040fe20003f64070 */
[----:B------:R-:W-:Y:S01]  /*4070*/  @!P4 IMAD.IADD R36, R36, 0x1, -R3 ;  /* 0x000000012424c824 */ /* 0x000fe200078e0a03 */
[C---:B------:R-:W-:Y:S01]  /*4080*/  ISETP.GT.U32.AND P4, PT, R3.reuse, R28, PT ;  /* 0x0000001c0300720c */ /* 0x040fe20003f84070 */
[----:B------:R-:W-:-:S02]  /*4090*/  IMAD R24, R3, R10, R24 ;  /* 0x0000000a03187224 */ /* 0x000fc400078e0218 */
        /* <DEDUP_REMOVED lines=25> */
[----:B------:R-:W-:-:S02]  /*4230*/  IMAD.MOV R10, RZ, RZ, -R10 ;  /* 0x000000ffff0a7224 */ /* 0x000fc400078e0a0a */
[--C-:B------:R-:W-:Y:S01]  /*4240*/  @!P1 IMAD.IADD R32, R32, 0x1, -R3.reuse ;  /* 0x0000000120209824 */ /* 0x100fe200078e0a03 */
[C---:B------:R-:W-:Y:S01]  /*4250*/  ISETP.GT.U32.AND P1, PT, R3.reuse, R25, PT ;  /* 0x000000190300720c */ /* 0x040fe20003f24070 */
[----:B------:R-:W-:Y:S01]  /*4260*/  @!P2 IMAD.IADD R30, R30, 0x1, -R3 ;  /* 0x000000011e1ea824 */ /* 0x000fe200078e0a03 */
[----:B------:R-:W-:Y:S01]  /*4270*/  ISETP.GT.U32.AND P2, PT, R3, R22, PT ;  /* 0x000000160300720c */ /* 0x000fe20003f44070 */
[----:B------:R-:W-:-:S04]  /*4280*/  IMAD.HI.U32 R5, R112, R14, RZ ;  /* 0x0000000e70057227 */ /* 0x000fc800078e00ff */
[--C-:B------:R-:W-:Y:S01]  /*4290*/  @!P6 IMAD.IADD R36, R36, 0x1, -R3.reuse ;  /* 0x000000012424e824 */ /* 0x100fe200078e0a03 */
[----:B------:R-:W-:Y:S01]  /*42a0*/  ISETP.GT.U32.AND P6, PT, R3, R26, PT ;  /* 0x0000001a0300720c */ /* 0x000fe20003fc4070 */
[----:B------:R-:W-:Y:S01]  /*42b0*/  @!P5 IMAD.IADD R33, R33, 0x1, -R3 ;  /* 0x000000012121d824 */ /* 0x000fe200078e0a03 */
[C---:B------:R-:W-:Y:S01]  /*42c0*/  ISETP.GT.U32.AND P5, PT, R3.reuse, R24, PT ;  /* 0x000000180300720c */ /* 0x040fe20003fa4070 */
[----:B------:R-:W-:Y:S02]  /*42d0*/  IMAD R17, R3, R10, R17 ;  /* 0x0000000a03117224 */ /* 0x000fe400078e0211 */
        /* <DEDUP_REMOVED lines=17> */
[----:B------:R-:W-:Y:S01]  /*43f0*/  ISETP.GT.U32.AND P4, PT, R3, R12, PT ;  /* 0x0000000c0300720c */ /* 0x000fe20003f84070 */
[----:B------:R-:W-:-:S04]  /*4400*/  IMAD.HI.U32 R10, R112, R15, RZ ;  /* 0x0000000f700a7227 */ /* 0x000fc800078e00ff */
[--C-:B------:R-:W-:Y:S01]  /*4410*/  @!P1 IMAD.IADD R17, R17, 0x1, -R3.reuse ;  /* 0x0000000111119824 */ /* 0x100fe200078e0a03 */
[C---:B------:R-:W-:Y:S01]  /*4420*/  ISETP.GT.U32.AND P1, PT, R3.reuse, R20, PT ;  /* 0x000000140300720c */ /* 0x040fe20003f24070 */
[--C-:B------:R-:W-:Y:S02]  /*4430*/  @!P2 IMAD.IADD R14, R14, 0x1, -R3.reuse ;  /* 0x000000010e0ea824 */ /* 0x100fe400078e0a03 */
[--C-:B------:R-:W-:Y:S01]  /*4440*/  @!P6 IMAD.IADD R18, R18, 0x1, -R3.reuse ;  /* 0x000000011212e824 */ /* 0x100fe200078e0a03 */
[C---:B------:R-:W-:Y:S01]  /*4450*/  ISETP.GT.U32.AND P2, PT, R3.reuse, R17, PT ;  /* 0x000000110300720c */ /* 0x040fe20003f44070 */
[--C-:B------:R-:W-:Y:S01]  /*4460*/  @!P5 IMAD.IADD R16, R16, 0x1, -R3.reuse ;  /* 0x000000011010d824 */ /* 0x100fe200078e0a03 */
[----:B------:R-:W-:Y:S01]  /*4470*/  ISETP.GT.U32.AND P6, PT, R3, R21, PT ;  /* 0x000000150300720c */ /* 0x000fe20003fc4070 */
[--C-:B------:R-:W-:Y:S01]  /*4480*/  @!P3 IMAD.IADD R13, R13, 0x1, -R3.reuse ;  /* 0x000000010d0db824 */ /* 0x100fe200078e0a03 */
[C---:B------:R-:W-:Y:S01]  /*4490*/  ISETP.GT.U32.AND P5, PT, R3.reuse, R18, PT ;  /* 0x000000120300720c */ /* 0x040fe20003fa4070 */
[----:B------:R-:W-:Y:S01]  /*44a0*/  @!P4 IMAD.IADD R12, R12, 0x1, -R3 ;  /* 0x000000010c0cc824 */ /* 0x000fe200078e0a03 */
[C---:B------:R-:W-:Y:S01]  /*44b0*/  ISETP.GT.U32.AND P3, PT, R3.reuse, R16, PT ;  /* 0x000000100300720c */ /* 0x040fe20003f64070 */
[----:B------:R-:W-:Y:S01]  /*44c0*/  IMAD.MOV R10, RZ, RZ, -R10 ;  /* 0x000000ffff0a7224 */ /* 0x000fe200078e0a0a */
[----:B------:R-:W-:Y:S01]  /*44d0*/  ISETP.GT.U32.AND P4, PT, R3, R14, PT ;  /* 0x0000000e0300720c */ /* 0x000fe20003f84070 */
[----:B------:R-:W-:-:S04]  /*44e0*/  IMAD.HI.U32 R5, R112, R23, RZ ;  /* 0x0000001770057227 */ /* 0x000fc800078e00ff */
[C---:B------:R-:W-:Y:S02]  /*44f0*/  IMAD R10, R3.reuse, R10, R15 ;  /* 0x0000000a030a7224 */ /* 0x040fe400078e020f */
[----:B------:R-:W-:Y:S02]  /*4500*/  IMAD.MOV R114, RZ, RZ, -R5 ;  /* 0x000000ffff727224 */ /* 0x000fe400078e0a05 */
[--C-:B------:R-:W-:Y:S01]  /*4510*/  @!P1 IMAD.IADD R20, R20, 0x1, -R3.reuse ;  /* 0x0000000114149824 */ /* 0x100fe200078e0a03 */
[----:B------:R-:W-:Y:S01]  /*4520*/  ISETP.GT.U32.AND P1, PT, R3, R13, PT ;  /* 0x0000000d0300720c */ /* 0x000fe20003f24070 */
[----:B------:R-:W-:Y:S01]  /*4530*/  @!P2 IMAD.IADD R17, R17, 0x1, -R3 ;  /* 0x000000011111a824 */ /* 0x000fe200078e0a03 */
[C---:B------:R-:W-:Y:S01]  /*4540*/  ISETP.GT.U32.AND P2, PT, R3.reuse, R8, PT ;  /* 0x000000080300720c */ /* 0x040fe20003f44070 */
[----:B------:R-:W-:Y:S02]  /*4550*/  IMAD R5, R3, R114, R23 ;  /* 0x0000007203057224 */ /* 0x000fe400078e0217 */
[----:B------:R-:W-:Y:S01]  /*4560*/  @!P6 IMAD.IADD R21, R21, 0x1, -R3 ;  /* 0x000000011515e824 */ /* 0x000fe200078e0a03 */
[----:B------:R-:W-:Y:S01]  /*4570*/  ISETP.GT.U32.AND P6, PT, R3, R10, PT ;  /* 0x0000000a0300720c */ /* 0x000fe20003fc4070 */
[----:B------:R-:W-:-:S04]  /*4580*/  IMAD.HI.U32 R15, R112, R35, RZ ;  /* 0x00000023700f7227 */ /* 0x000fc800078e00ff */
[----:B------:R-:W-:Y:S02]  /*4590*/  IMAD.MOV R118, RZ, RZ, -R11 ;  /* 0x000000ffff767224 */ /* 0x000fe400078e0a0b */
[--C-:B------:R-:W-:Y:S01]  /*45a0*/  @!P3 IMAD.IADD R16, R16, 0x1, -R3.reuse ;  /* 0x000000011010b824 */ /* 0x100fe200078e0a03 */
[C---:B------:R-:W-:Y:S01]  /*45b0*/  ISETP.GT.U32.AND P3, PT, R3.reuse, R5, PT ;  /* 0x000000050300720c */ /* 0x040fe20003f64070 */
[----:B------:R-:W-:Y:S01]  /*45c0*/  @!P4 IMAD.IADD R14, R14, 0x1, -R3 ;  /* 0x000000010e0ec824 */ /* 0x000fe200078e0a03 */
[C---:B------:R-:W-:Y:S01]  /*45d0*/  ISETP.GT.U32.AND P4, PT, R3.reuse, R9, PT ;  /* 0x000000090300720c */ /* 0x040fe20003f84070 */
[----:B------:R-:W-:Y:S02]  /*45e0*/  IMAD.MOV R120, RZ, RZ, -R15 ;  /* 0x000000ffff787224 */ /* 0x000fe400078e0a0f */
[----:B------:R-:W-:Y:S02]  /*45f0*/  IMAD R11, R3, R118, R31 ;  /* 0x00000076030b7224 */ /* 0x000fe400078e021f */
[----:B------:R-:W-:-:S04]  /*4600*/  IMAD.HI.U32 R23, R112, R43, RZ ;  /* 0x0000002b70177227 */ /* 0x000fc800078e00ff */
        /* <DEDUP_REMOVED lines=10> */
[----:B------:R-:W-:Y:S01]  /*46b0*/  ISETP.GT.U32.AND P6, PT, R3, R15, PT ;  /* 0x0000000f0300720c */ /* 0x000fe20003fc4070 */
[--C-:B------:R-:W-:Y:S01]  /*46c0*/  @!P3 IMAD.IADD R5, R5, 0x1, -R3.reuse ;  /* 0x000000010505b824 */ /* 0x100fe200078e0a03 */
[----:B------:R-:W-:Y:S01]  /*46d0*/  ISETP.GT.U32.AND P3, PT, R3, R8, PT ;  /* 0x000000080300720c */ /* 0x000fe20003f64070 */
[--C-:B------:R-:W-:Y:S01]  /*46e0*/  @!P4 IMAD.IADD R9, R9, 0x1, -R3.reuse ;  /* 0x000000010909c824 */ /* 0x100fe200078e0a03 */
[C---:B------:R-:W-:Y:S01]  /*46f0*/  ISETP.GT.U32.AND P4, PT, R3.reuse, R23, PT ;  /* 0x000000170300720c */ /* 0x040fe20003f84070 */
[--C-:B------:R-:W-:Y:S01]  /*4700*/  @!P5 IMAD.IADD R12, R12, 0x1, -R3.reuse ;  /* 0x000000010c0cd824 */ /* 0x100fe200078e0a03 */
[----:B------:R-:W-:Y:S01]  /*4710*/  ISETP.GT.U32.AND P5, PT, R3, R10, PT ;  /* 0x0000000a0300720c */ /* 0x000fe20003fa4070 */
[--C-:B------:R-:W-:Y:S01]  /*4720*/  @!P1 IMAD.IADD R11, R11, 0x1, -R3.reuse ;  /* 0x000000010b0b9824 */ /* 0x100fe200078e0a03 */
[----:B------:R-:W-:Y:S01]  /*4730*/  ISETP.GT.U32.AND P1, PT, R3, R27, PT ;  /* 0x0000001b0300720c */ /* 0x000fe20003f24070 */
[----:B------:R-:W-:Y:S01]  /*4740*/  @!P2 IMAD.IADD R19, R19, 0x1, -R3 ;  /* 0x000000011313a824 */ /* 0x000fe200078e0a03 */
[----:B------:R-:W-:Y:S01]  /*4750*/  ISETP.GT.U32.AND P2, PT, R3, R9, PT ;  /* 0x000000090300720c */ /* 0x000fe20003f44070 */
[----:B------:R-:W-:-:S04]  /*4760*/  IMAD.HI.U32 R31, R112, R51, RZ ;  /* 0x00000033701f7227 */ /* 0x000fc800078e00ff */
[----:B------:R-:W-:Y:S01]  /*4770*/  @!P6 IMAD.IADD R15, R15, 0x1, -R3 ;  /* 0x000000010f0fe824 */ /* 0x000fe200078e0a03 */
[C---:B------:R-:W-:Y:S01]  /*4780*/  ISETP.GT.U32.AND P6, PT, R3.reuse, R5, PT ;  /* 0x000000050300720c */ /* 0x040fe20003fc4070 */
[----:B------:R-:W-:Y:S02]  /*4790*/  IMAD.MOV R118, RZ, RZ, -R31 ;  /* 0x000000ffff767224 */ /* 0x000fe400078e0a1f */
[--C-:B------:R-:W-:Y:S01]  /*47a0*/  @!P3 IMAD.IADD R8, R8, 0x1, -R3.reuse ;  /* 0x000000010808b824 */ /* 0x100fe200078e0a03 */
[----:B------:R-:W-:Y:S01]  /*47b0*/  ISETP.GT.U32.AND P3, PT, R3, R15, PT ;  /* 0x0000000f0300720c */ /* 0x000fe20003f64070 */
[----:B------:R-:W-:Y:S01]  /*47c0*/  @!P4 IMAD.IADD R23, R23, 0x1, -R3 ;  /* 0x000000011717c824 */ /* 0x000fe200078e0a03 */
[----:B------:R-:W-:Y:S01]  /*47d0*/  ISETP.GT.U32.AND P4, PT, R3, R19, PT ;  /* 0x000000130300720c */ /* 0x000fe20003f84070 */
[----:B------:R-:W-:-:S04]  /*47e0*/  IMAD.HI.U32 R35, R112, R55, RZ ;  /* 0x0000003770237227 */ /* 0x000fc800078e00ff */
[----:B------:R-:W-:-:S04]  /*47f0*/  IMAD.HI.U32 R43, R112, R63, RZ ;  /* 0x0000003f702b7227 */ /* 0x000fc800078e00ff */
[C---:B------:R-:W-:Y:S02]  /*4800*/  IMAD R31, R3.reuse, R118, R51 ;  /* 0x00000076031f7224 */ /* 0x040fe400078e0233 */
[----:B------:R-:W-:Y:S01]  /*4810*/  @!P5 IMAD.IADD R10, R10, 0x1, -R3 ;  /* 0x000000010a0ad824 */ /* 0x000fe200078e0a03 */
[----:B------:R-:W-:Y:S01]  /*4820*/  ISETP.GT.U32.AND P5, PT, R3, R11, PT ;  /* 0x0000000b0300720c */ /* 0x000fe20003fa4070 */
[----:B------:R-:W-:Y:S02]  /*4830*/  IMAD.MOV R120, RZ, RZ, -R35 ;  /* 0x000000ffff787224 */ /* 0x000fe400078e0a23 */
[----:B------:R-:W-:Y:S02]  /*4840*/  IMAD.MOV R114, RZ, RZ, -R43 ;  /* 0x000000ffff727224 */ /* 0x000fe400078e0a2b */
[--C-:B------:R-:W-:Y:S01]  /*4850*/  @!P1 IMAD.IADD R27, R27, 0x1, -R3.reuse ;  /* 0x000000011b1b9824 */ /* 0x100fe200078e0a03 */
[----:B------:R-:W-:Y:S01]  /*4860*/  ISETP.GT.U32.AND P1, PT, R3, R23, PT ;  /* 0x000000170300720c */ /* 0x000fe20003f24070 */
[----:B------:R-:W-:Y:S01]  /*4870*/  @!P2 IMAD.IADD R9, R9, 0x1, -R3 ;  /* 0x000000010909a824 */ /* 0x000fe200078e0a03 */
[C---:B------:R-:W-:Y:S01]  /*4880*/  ISETP.GT.U32.AND P2, PT, R3.reuse, R31, PT ;  /* 0x0000001f0300720c */ /* 0x040fe20003f44070 */
[----:B------:R-:W-:-:S02]  /*4890*/  IMAD R35, R3, R120, R55 ;  /* 0x0000007803237224 */ /* 0x000fc400078e0237 */
[----:B------:R-:W-:-:S04]  /*48a0*/  IMAD.HI.U32 R55, R112, R75, RZ ;  /* 0x0000004b70377227 */ /* 0x000fc800078e00ff */
[----:B------:R-:W-:Y:S02]  /*48b0*/  IMAD R43, R3, R114, R63 ;  /* 0x00000072032b7224 */ /* 0x000fe400078e023f */
[----:B------:R-:W-:Y:S01]  /*48c0*/  @!P6 IMAD.IADD R5, R5, 0x1, -R3 ;  /* 0x000000010505e824 */ /* 0x000fe200078e0a03 */
[----:B------:R-:W-:Y:S01]  /*48d0*/  ISETP.GT.U32.AND P6, PT, R3, R27, PT ;  /* 0x0000001b0300720c */ /* 0x000fe20003fc4070 */
[----:B------:R-:W-:-:S04]  /*48e0*/  IMAD.HI.U32 R51, R112, R71, RZ ;  /* 0x0000004770337227 */ /* 0x000fc800078e00ff */
[----:B------:R-:W-:Y:S02]  /*48f0*/  IMAD.MOV R120, RZ, RZ, -R55 ;  /* 0x000000ffff787224 */ /* 0x000fe400078e0a37 */
[--C-:B------:R-:W-:Y:S01]  /*4900*/  @!P3 IMAD.IADD R15, R15, 0x1, -R3.reuse ;  /* 0x000000010f0fb824 */ /* 0x100fe200078e0a03 */
[----:B------:R-:W-:Y:S01]  /*4910*/  ISETP.GT.U32.AND P3, PT, R3, R39, PT ;  /* 0x000000270300720c */ /* 0x000fe20003f64070 */
[----:B------:R-:W-:Y:S01]  /*4920*/  @!P4 IMAD.IADD R19, R19, 0x1, -R3 ;  /* 0x000000011313c824 */ /* 0x000fe200078e0a03 */
[----:B------:R-:W-:Y:S01]  /*4930*/  ISETP.GT.U32.AND P4, PT, R3, R43, PT ;  /* 0x0000002b0300720c */ /* 0x000fe20003f84070 */
[----:B------:R-:W-:Y:S02]  /*4940*/  IMAD.MOV R118, RZ, RZ, -R51 ;  /* 0x000000ffff767224 */ /* 0x000fe400078e0a33 */
[----:B------:R-:W-:-:S04]  /*4950*/  IMAD.HI.U32 R63, R112, R83, RZ ;  /* 0x00000053703f7227 */ /* 0x000fc800078e00ff */
[----:B------:R-:W-:Y:S02]  /*4960*/  IMAD R55, R3, R120, R75 ;  /* 0x0000007803377224 */ /* 0x000fe400078e024b */
[----:B------:R-:W-:Y:S01]  /*4970*/  @!P5 IMAD.IADD R11, R11, 0x1, -R3 ;  /* 0x000000010b0bd824 */ /* 0x000fe200078e0a03 */
[C---:B------:R-:W-:Y:S01]  /*4980*/  ISETP.GT.U32.AND P5, PT, R3.reuse, R35, PT ;  /* 0x000000230300720c */ /* 0x040fe20003fa4070 */
[----:B------:R-:W-:Y:S02]  /*4990*/  IMAD R51, R3, R118, R71 ;  /* 0x0000007603337224 */ /* 0x000fe400078e0247 */
[----:B------:R-:W-:Y:S02]  /*49a0*/  IMAD.MOV R114, RZ, RZ, -R63 ;  /* 0x000000ffff727224 */ /* 0x000fe400078e0a3f */
[----:B------:R-:W-:Y:S01]  /*49b0*/  @!P2 IMAD.IADD R31, R31, 0x1, -R3 ;  /* 0x000000011f1fa824 */ /* 0x000fe200078e0a03 */
[C---:B------:R-:W-:Y:S01]  /*49c0*/  ISETP.GT.U32.AND P2, PT, R3.reuse, R55, PT ;  /* 0x000000370300720c */ /* 0x040fe20003f44070 */
[----:B------:R-:W-:-:S02]  /*49d0*/  IMAD R63, R3, R114, R83 ;  /* 0x00000072033f7224 */ /* 0x000fc400078e0253 */
[--C-:B------:R-:W-:Y:S01]  /*49e0*/  @!P1 IMAD.IADD R23, R23, 0x1, -R3.reuse ;  /* 0x0000000117179824 */ /* 0x100fe200078e0a03 */
[----:B------:R-:W-:Y:S01]  /*49f0*/  ISETP.GT.U32.AND P1, PT, R3, R47, PT ;  /* 0x0000002f0300720c */ /* 0x000fe20003f24070 */
[----:B------:R-:W-:Y:S01]  /*4a00*/  @!P6 IMAD.IADD R27, R27, 0x1, -R3 ;  /* 0x000000011b1be824 */ /* 0x000fe200078e0a03 */
[----:B------:R-:W-:Y:S01]  /*4a10*/  ISETP.GT.U32.AND P6, PT, R3, R51, PT ;  /* 0x000000330300720c */ /* 0x000fe20003fc4070 */
[----:B------:R-:W-:-:S04]  /*4a20*/  IMAD.HI.U32 R71, R112, R91, RZ ;  /* 0x0000005b70477227 */ /* 0x000fc800078e00ff */
[--C-:B------:R-:W-:Y:S01]  /*4a30*/  @!P3 IMAD.IADD R39, R39, 0x1, -R3.reuse ;  /* 0x000000012727b824 */ /* 0x100fe200078e0a03 */
[----:B------:R-:W-:Y:S01]  /*4a40*/  ISETP.GT.U32.AND P3, PT, R3, R63, PT ;  /* 0x0000003f0300720c */ /* 0x000fe20003f64070 */
[----:B------:R-:W-:Y:S01]  /*4a50*/  @!P4 IMAD.IADD R43, R43, 0x1, -R3 ;  /* 0x000000012b2bc824 */ /* 0x000fe200078e0a03 */
[----:B------:R-:W-:Y:S01]  /*4a60*/  ISETP.GT.U32.AND P4, PT, R3, R67, PT ;  /* 0x000000430300720c */ /* 0x000fe20003f84070 */
[----:B------:R-:W-:Y:S02]  /*4a70*/  IMAD.MOV R118, RZ, RZ, -R71 ;  /* 0x000000ffff767224 */ /* 0x000fe400078e0a47 */
[----:B------:R-:W-:Y:S01]  /*4a80*/  @!P5 IMAD.IADD R35, R35, 0x1, -R3 ;  /* 0x000000012323d824 */ /* 0x000fe200078e0a03 */
[C---:B------:R-:W-:Y:S01]  /*4a90*/  ISETP.GT.U32.AND P5, PT, R3.reuse, R59, PT ;  /* 0x0000003b0300720c */ /* 0x040fe20003fa4070 */
[----:B------:R-:W-:Y:S02]  /*4aa0*/  IMAD R71, R3, R118, R91 ;  /* 0x0000007603477224 */ /* 0x000fe400078e025b */
[--C-:B------:R-:W-:Y:S01]  /*4ab0*/  @!P2 IMAD.IADD R55, R55, 0x1, -R3.reuse ;  /* 0x000000013737a824 */ /* 0x100fe200078e0a03 */
[----:B------:R-:W-:Y:S01]  /*4ac0*/  ISETP.GT.U32.AND P2, PT, R3, R35, PT ;  /* 0x000000230300720c */ /* 0x000fe20003f44070 */
        /* <DEDUP_REMOVED lines=8> */
[----:B------:R-:W-:Y:S01]  /*4b50*/  @!P5 IMAD.IADD R59, R59, 0x1, -R3 ;  /* 0x000000013b3bd824 */ /* 0x000fe200078e0a03 */
[----:B------:R-:W-:Y:S01]  /*4b60*/  ISETP.GT.U32.AND P5, PT, R3, R39, PT ;  /* 0x000000270300720c */ /* 0x000fe20003fa4070 */
[----:B------:R-:W-:-:S04]  /*4b70*/  IMAD.HI.U32 R91, R112, R115, RZ ;  /* 0x00000073705b7227 */ /* 0x000fc800078e00ff */
[--C-:B------:R-:W-:Y:S01]  /*4b80*/  @!P2 IMAD.IADD R35, R35, 0x1, -R3.reuse ;  /* 0x000000012323a824 */ /* 0x100fe200078e0a03 */
[----:B------:R-:W-:Y:S01]  /*4b90*/  ISETP.GT.U32.AND P2, PT, R3, R55, PT ;  /* 0x000000370300720c */ /* 0x000fe20003f44070 */
[--C-:B------:R-:W-:Y:S01]  /*4ba0*/  @!P1 IMAD.IADD R71, R71, 0x1, -R3.reuse ;  /* 0x0000000147479824 */ /* 0x100fe200078e0a03 */
[----:B------:R-:W-:Y:S01]  /*4bb0*/  ISETP.GT.U32.AND P1, PT, R3, R51, PT ;  /* 0x000000330300720c */ /* 0x000fe20003f24070 */
[----:B------:R-:W-:Y:S01]  /*4bc0*/  @!P6 IMAD.IADD R31, R31, 0x1, -R3 ;  /* 0x000000011f1fe824 */ /* 0x000fe200078e0a03 */
[----:B------:R-:W-:Y:S01]  /*4bd0*/  ISETP.GT.U32.AND P6, PT, R3, R59, PT ;  /* 0x0000003b0300720c */ /* 0x000fe20003fc4070 */
[----:B------:R-:W-:-:S04]  /*4be0*/  IMAD.HI.U32 R75, R112, R95, RZ ;  /* 0x0000005f704b7227 */ /* 0x000fc800078e00ff */
[----:B------:R-:W-:-:S04]  /*4bf0*/  IMAD.HI.U32 R83, R112, R111, RZ ;  /* 0x0000006f70537227 */ /* 0x000fc800078e00ff */
[----:B------:R-:W-:Y:S02]  /*4c00*/  IMAD.MOV R118, RZ, RZ, -R91 ;  /* 0x000000ffff767224 */ /* 0x000fe400078e0a5b */
[--C-:B------:R-:W-:Y:S01]  /*4c10*/  @!P3 IMAD.IADD R43, R43, 0x1, -R3.reuse ;  /* 0x000000012b2bb824 */ /* 0x100fe200078e0a03 */
[----:B------:R-:W-:Y:S01]  /*4c20*/  ISETP.GT.U32.AND P3, PT, R3, R63, PT ;  /* 0x0000003f0300720c */ /* 0x000fe20003f64070 */
[----:B------:R-:W-:Y:S01]  /*4c30*/  @!P4 IMAD.IADD R47, R47, 0x1, -R3 ;  /* 0x000000012f2fc824 */ /* 0x000fe200078e0a03 */
[C---:B------:R-:W-:Y:S01]  /*4c40*/  ISETP.GT.U32.AND P4, PT, R3.reuse, R67, PT ;  /* 0x000000430300720c */ /* 0x040fe20003f84070 */
[----:B------:R-:W-:Y:S02]  /*4c50*/  IMAD.MOV R120, RZ, RZ, -R75 ;  /* 0x000000ffff787224 */ /* 0x000fe400078e0a4b */
[----:B------:R-:W-:Y:S02]  /*4c60*/  IMAD.MOV R114, RZ, RZ, -R83 ;  /* 0x000000ffff727224 */ /* 0x000fe400078e0a53 */
[----:B------:R-:W-:Y:S01]  /*4c70*/  IMAD R91, R3, R118, R115 ;  /* 0x00000076035b7224 */ /* 0x000fe200078e0273 */
[----:B------:R-:W-:Y:S01]  /*4c80*/  IABS R115, R176 ;  /* 0x000000b000737213 */ /* 0x000fe20000000000 */
[----:B------:R-:W-:Y:S01]  /*4c90*/  @!P5 IMAD.IADD R39, R39, 0x1, -R3 ;  /* 0x000000012727d824 */ /* 0x000fe200078e0a03 */
[C---:B------:R-:W-:Y:S01]  /*4ca0*/  ISETP.GT.U32.AND P5, PT, R3.reuse, R71, PT ;  /* 0x000000470300720c */ /* 0x040fe20003fa4070 */
[----:B------:R-:W-:-:S02]  /*4cb0*/  IMAD R75, R3, R120, R95 ;  /* 0x00000078034b7224 */ /* 0x000fc400078e025f */
[----:B------:R-:W-:-:S04]  /*4cc0*/  IMAD.HI.U32 R95, R112, R117, RZ ;  /* 0x00000075705f7227 */ /* 0x000fc800078e00ff */
[----:B------:R-:W-:Y:S02]  /*4cd0*/  IMAD R83, R3, R114, R111 ;  /* 0x0000007203537224 */ /* 0x000fe400078e026f */
[----:B------:R-:W-:Y:S01]  /*4ce0*/  @!P2 IMAD.IADD R55, R55, 0x1, -R3 ;  /* 0x000000013737a824 */ /* 0x000fe200078e0a03 */
[----:B------:R-:W-:Y:S01]  /*4cf0*/  ISETP.GT.U32.AND P2, PT, R3, R79, PT ;  /* 0x0000004f0300720c */ /* 0x000fe20003f44070 */
[----:B------:R-:W-:Y:S02]  /*4d00*/  IMAD.MOV R120, RZ, RZ, -R95 ;  /* 0x000000ffff787224 */ /* 0x000fe400078e0a5f */
[----:B------:R-:W-:-:S04]  /*4d10*/  IMAD.HI.U32 R107, R112, R115, RZ ;  /* 0x00000073706b7227 */ /* 0x000fc800078e00ff */
[--C-:B------:R-:W-:Y:S01]  /*4d20*/  @!P1 IMAD.IADD R51, R51, 0x1, -R3.reuse ;  /* 0x0000000133339824 */ /* 0x100fe200078e0a03 */
[----:B------:R-:W-:Y:S01]  /*4d30*/  ISETP.GT.U32.AND P1, PT, R3, R75, PT ;  /* 0x0000004b0300720c */ /* 0x000fe20003f24070 */
[----:B------:R-:W-:Y:S01]  /*4d40*/  @!P6 IMAD.IADD R59, R59, 0x1, -R3 ;  /* 0x000000013b3be824 */ /* 0x000fe200078e0a03 */
[C---:B------:R-:W-:Y:S01]  /*4d50*/  ISETP.GT.U32.AND P6, PT, R3.reuse, R83, PT ;  /* 0x000000530300720c */ /* 0x040fe20003fc4070 */
[----:B------:R-:W-:Y:S01]  /*4d60*/  IMAD R95, R3, R120, R117 ;  /* 0x00000078035f7224 */ /* 0x000fe200078e0275 */
[----:B------:R-:W-:Y:S01]  /*4d70*/  IABS R117, R174 ;  /* 0x000000ae00757213 */ /* 0x000fe20000000000 */
[----:B------:R-:W-:Y:S02]  /*4d80*/  IMAD.MOV R118, RZ, RZ, -R107 ;  /* 0x000000ffff767224 */ /* 0x000fe400078e0a6b */
[--C-:B------:R-:W-:Y:S01]  /*4d90*/  @!P3 IMAD.IADD R63, R63, 0x1, -R3.reuse ;  /* 0x000000013f3fb824 */ /* 0x100fe200078e0a03 */
[----:B------:R-:W-:Y:S01]  /*4da0*/  ISETP.GT.U32.AND P3, PT, R3, R87, PT ;  /* 0x000000570300720c */ /* 0x000fe20003f64070 */
        /* <DEDUP_REMOVED lines=8> */
[----:B------:R-:W-:Y:S01]  /*4e30*/  ISETP.GT.U32.AND P1, PT, R3, R99, PT ;  /* 0x000000630300720c */ /* 0x000fe20003f24070 */
[----:B------:R-:W-:Y:S02]  /*4e40*/  @!P6 IMAD.IADD R83, R83, 0x1, -R3 ;  /* 0x000000015353e824 */ /* 0x000fe400078e0a03 */
[----:B------:R-:W-:Y:S01]  /*4e50*/  IMAD.HI.U32 R111, R112, R117, RZ ;  /* 0x00000075706f7227 */ /* 0x000fe200078e00ff */
[----:B------:R-:W-:-:S03]  /*4e60*/  ISETP.GT.U32.AND P6, PT, R3, R75, PT ;  /* 0x0000004b0300720c */ /* 0x000fc60003fc4070 */
[--C-:B------:R-:W-:Y:S01]  /*4e70*/  @!P3 IMAD.IADD R87, R87, 0x1, -R3.reuse ;  /* 0x000000015757b824 */ /* 0x100fe200078e0a03 */
[----:B------:R-:W-:Y:S01]  /*4e80*/  ISETP.GT.U32.AND P3, PT, R3, R79, PT ;  /* 0x0000004f0300720c */ /* 0x000fe20003f64070 */
[----:B------:R-:W-:Y:S01]  /*4e90*/  @!P4 IMAD.IADD R91, R91, 0x1, -R3 ;  /* 0x000000015b5bc824 */ /* 0x000fe200078e0a03 */
[----:B------:R-:W-:Y:S01]  /*4ea0*/  ISETP.GT.U32.AND P4, PT, R3, R83, PT ;  /* 0x000000530300720c */ /* 0x000fe20003f84070 */
[----:B------:R-:W-:-:S04]  /*4eb0*/  IMAD.HI.U32 R114, R112, R121, RZ ;  /* 0x0000007970727227 */ /* 0x000fc800078e00ff */
[----:B------:R-:W-:Y:S02]  /*4ec0*/  IMAD.MOV R120, RZ, RZ, -R111 ;  /* 0x000000ffff787224 */ /* 0x000fe400078e0a6f */
[----:B------:R-:W-:Y:S01]  /*4ed0*/  IMAD R111, R3, R122, R119 ;  /* 0x0000007a036f7224 */ /* 0x000fe200078e0277 */
[----:B------:R-:W-:Y:S01]  /*4ee0*/  IABS R119, R168 ;  /* 0x000000a800777213 */ /* 0x000fe20000000000 */
[--C-:B------:R-:W-:Y:S01]  /*4ef0*/  @!P5 IMAD.IADD R95, R95, 0x1, -R3.reuse ;  /* 0x000000015f5fd824 */ /* 0x100fe200078e0a03 */
[----:B------:R-:W-:Y:S01]  /*4f00*/  ISETP.GT.U32.AND P5, PT, R3, R87, PT ;  /* 0x000000570300720c */ /* 0x000fe20003fa4070 */
[----:B------:R-:W-:Y:S02]  /*4f10*/  IMAD.MOV R114, RZ, RZ, -R114 ;  /* 0x000000ffff727224 */ /* 0x000fe400078e0a72 */
[----:B------:R-:W-:Y:S01]  /*4f20*/  @!P2 IMAD.IADD R103, R103, 0x1, -R3 ;  /* 0x000000016767a824 */ /* 0x000fe200078e0a03 */
[C---:B------:R-:W-:Y:S01]  /*4f30*/  ISETP.GT.U32.AND P2, PT, R3.reuse, R95, PT ;  /* 0x0000005f0300720c */ /* 0x040fe20003f44070 */
[C---:B------:R-:W-:Y:S01]  /*4f40*/  IMAD R115, R3.reuse, R114, R121 ;  /* 0x0000007203737224 */ /* 0x040fe200078e0279 */
[----:B------:R-:W-:Y:S01]  /*4f50*/  LOP3.LUT R121, R0, 0xf2, RZ, 0xfc, !PT ;  /* 0x000000f200797812 */ /* 0x000fe200078efcff */
[----:B------:R-:W-:-:S02]  /*4f60*/  IMAD R107, R3, R120, R117 ;  /* 0x00000078036b7224 */ /* 0x000fc400078e0275 */
[----:B------:R-:W-:Y:S01]  /*4f70*/  IMAD.HI.U32 R114, R112, R119, RZ ;  /* 0x0000007770727227 */ /* 0x000fe200078e00ff */
[----:B------:R-:W-:-:S03]  /*4f80*/  IABS R171, R121 ;  /* 0x0000007900ab7213 */ /* 0x000fc60000000000 */
[--C-:B------:R-:W-:Y:S01]  /*4f90*/  @!P1 IMAD.IADD R99, R99, 0x1, -R3.reuse ;  /* 0x0000000163639824 */ /* 0x100fe200078e0a03 */
[----:B------:R-:W-:Y:S01]  /*4fa0*/  ISETP.GT.U32.AND P1, PT, R3, R91, PT ;  /* 0x0000005b0300720c */ /* 0x000fe20003f24070 */
[----:B------:R-:W-:Y:S02]  /*4fb0*/  IMAD.MOV R114, RZ, RZ, -R114 ;  /* 0x000000ffff727224 */ /* 0x000fe400078e0a72 */
[--C-:B------:R-:W-:Y:S01]  /*4fc0*/  @!P3 IMAD.IADD R79, R79, 0x1, -R3.reuse ;  /* 0x000000014f4fb824 */ /* 0x100fe200078e0a03 */
[----:B------:R-:W-:Y:S01]  /*4fd0*/  ISETP.GT.U32.AND P3, PT, R3, R99, PT ;  /* 0x000000630300720c */ /* 0x000fe20003f64070 */
[----:B------:R-:W-:Y:S01]  /*4fe0*/  @!P4 IMAD.IADD R83, R83, 0x1, -R3 ;  /* 0x000000015353c824 */ /* 0x000fe200078e0a03 */
[----:B------:R-:W-:Y:S01]  /*4ff0*/  ISETP.GT.U32.AND P4, PT, R3, R107, PT ;  /* 0x0000006b0300720c */ /* 0x000fe20003f84070 */
[----:B------:R-:W-:-:S04]  /*5000*/  IMAD.HI.U32 R116, R112, R125, RZ ;  /* 0x0000007d70747227 */ /* 0x000fc800078e00ff */
[----:B------:R-:W-:-:S04]  /*5010*/  IMAD.HI.U32 R117, R112, R131, RZ ;  /* 0x0000008370757227 */ /* 0x000fc800078e00ff */
[----:B------:R-:W-:Y:S02]  /*5020*/  IMAD R119, R3, R114, R119 ;  /* 0x0000007203777224 */ /* 0x000fe400078e0277 */
[--C-:B------:R-:W-:Y:S01]  /*5030*/  @!P6 IMAD.IADD R75, R75, 0x1, -R3.reuse ;  /* 0x000000014b4be824 */ /* 0x100fe200078e0a03 */
[----:B------:R-:W-:Y:S01]  /*5040*/  ISETP.GT.U32.AND P6, PT, R3, R103, PT ;  /* 0x000000670300720c */ /* 0x000fe20003fc4070 */
[----:B------:R-:W-:Y:S01]  /*5050*/  @!P5 IMAD.IADD R87, R87, 0x1, -R3 ;  /* 0x000000015757d824 */ /* 0x000fe200078e0a03 */
[----:B------:R-:W-:Y:S01]  /*5060*/  ISETP.GT.U32.AND P5, PT, R3, R111, PT ;  /* 0x0000006f0300720c */ /* 0x000fe20003fa4070 */
[----:B------:R-:W-:-:S04]  /*5070*/  IMAD.HI.U32 R118, R112, R135, RZ ;  /* 0x0000008770767227 */ /* 0x000fc800078e00ff */
[----:B------:R-:W-:Y:S02]  /*5080*/  IMAD.MOV R116, RZ, RZ, -R116 ;  /* 0x000000ffff747224 */ /* 0x000fe400078e0a74 */
[----:B------:R-:W-:Y:S01]  /*5090*/  IMAD.MOV R120, RZ, RZ, -R117 ;  /* 0x000000ffff787224 */ /* 0x000fe200078e0a75 */
[----:B------:R-:W-:Y:S01]  /*50a0*/  LOP3.LUT R117, R0, 0xf4, RZ, 0xfc, !PT ;  /* 0x000000f400757812 */ /* 0x000fe200078efcff */
[----:B------:R-:W-:Y:S01]  /*50b0*/  @!P2 IMAD.IADD R95, R95, 0x1, -R3 ;  /* 0x000000015f5fa824 */ /* 0x000fe200078e0a03 */
[----:B------:R-:W-:Y:S01]  /*50c0*/  ISETP.GT.U32.AND P2, PT, R3, R119, PT ;  /* 0x000000770300720c */ /* 0x000fe20003f44070 */
[----:B------:R-:W-:Y:S01]  /*50d0*/  IMAD.MOV R118, RZ, RZ, -R118 ;  /* 0x000000ffff767224 */ /* 0x000fe200078e0a76 */
[----:B------:R-:W-:Y:S01]  /*50e0*/  IABS R173, R117 ;  /* 0x0000007500ad7213 */ /* 0x000fe20000000000 */
[----:B------:R-:W-:-:S04]  /*50f0*/  IMAD.HI.U32 R114, R112, R139, RZ ;  /* 0x0000008b70727227 */ /* 0x000fc800078e00ff */
[C---:B------:R-:W-:Y:S01]  /*5100*/  IMAD R125, R3.reuse, R116, R125 ;  /* 0x00000074037d7224 */ /* 0x040fe200078e027d */
[C---:B------:R-:W-:Y:S01]  /*5110*/  LOP3.LUT R116, R0.reuse, 0xf8, RZ, 0xfc, !PT ;  /* 0x000000f800747812 */ /* 0x040fe200078efcff */
[----:B------:R-:W-:Y:S01]  /*5120*/  IMAD R131, R3, R120, R131 ;  /* 0x0000007803837224 */ /* 0x000fe200078e0283 */
[C---:B------:R-:W-:Y:S01]  /*5130*/  LOP3.LUT R120, R0.reuse, 0xf6, RZ, 0xfc, !PT ;  /* 0x000000f600787812 */ /* 0x040fe200078efcff */
[----:B------:R-:W-:Y:S01]  /*5140*/  @!P1 IMAD.IADD R91, R91, 0x1, -R3 ;  /* 0x000000015b5b9824 */ /* 0x000fe200078e0a03 */
[C---:B------:R-:W-:Y:S01]  /*5150*/  ISETP.GT.U32.AND P1, PT, R3.reuse, R115, PT ;  /* 0x000000730300720c */ /* 0x040fe20003f24070 */
[----:B------:R-:W-:Y:S01]  /*5160*/  IMAD R135, R3, R118, R135 ;  /* 0x0000007603877224 */ /* 0x000fe200078e0287 */
[----:B------:R-:W-:Y:S01]  /*5170*/  LOP3.LUT R118, R0, 0xe8, RZ, 0xfc, !PT ;  /* 0x000000e800767812 */ /* 0x000fe200078efcff */
[----:B------:R-:W-:Y:S01]  /*5180*/  IMAD.MOV R114, RZ, RZ, -R114 ;  /* 0x000000ffff727224 */ /* 0x000fe200078e0a72 */
[----:B------:R-:W-:Y:S01]  /*5190*/  IABS R177, R116 ;  /* 0x0000007400b17213 */ /* 0x000fe20000000000 */
[--C-:B------:R-:W-:Y:S01]  /*51a0*/  @!P3 IMAD.IADD R99, R99, 0x1, -R3.reuse ;  /* 0x000000016363b824 */ /* 0x100fe200078e0a03 */
[----:B------:R-:W-:Y:S01]  /*51b0*/  ISETP.GT.U32.AND P3, PT, R3, R125, PT ;  /* 0x0000007d0300720c */ /* 0x000fe20003f64070 */
[----:B------:R-:W-:Y:S01]  /*51c0*/  @!P4 IMAD.IADD R107, R107, 0x1, -R3 ;  /* 0x000000016b6bc824 */ /* 0x000fe200078e0a03 */
[----:B------:R-:W-:Y:S01]  /*51d0*/  ISETP.GT.U32.AND P4, PT, R3, R131, PT ;  /* 0x000000830300720c */ /* 0x000fe20003f84070 */
[----:B------:R-:W-:Y:S01]  /*51e0*/  IMAD.HI.U32 R6, R112, R143, RZ ;  /* 0x0000008f70067227 */ /* 0x000fe200078e00ff */
[----:B------:R-:W-:-:S02]  /*51f0*/  IABS R161, R118 ;  /* 0x0000007600a17213 */ /* 0x000fc40000000000 */
[----:B------:R-:W-:Y:S01]  /*5200*/  IABS R175, R120 ;  /* 0x0000007800af7213 */ /* 0x000fe20000000000 */
[----:B------:R-:W-:Y:S02]  /*5210*/  IMAD R139, R3, R114, R139 ;  /* 0x00000072038b7224 */ /* 0x000fe400078e028b */
[--C-:B------:R-:W-:Y:S01]  /*5220*/  @!P5 IMAD.IADD R111, R111, 0x1, -R3.reuse ;  /* 0x000000016f6fd824 */ /* 0x100fe200078e0a03 */
[----:B------:R-:W-:Y:S01]  /*5230*/  ISETP.GT.U32.AND P5, PT, R3, R135, PT ;  /* 0x000000870300720c */ /* 0x000fe20003fa4070 */
[--C-:B------:R-:W-:Y:S01]  /*5240*/  @!P6 IMAD.IADD R103, R103, 0x1, -R3.reuse ;  /* 0x000000016767e824 */ /* 0x100fe200078e0a03 */
[----:B------:R-:W-:Y:S01]  /*5250*/  ISETP.GT.U32.AND P6, PT, R3, R107, PT ;  /* 0x0000006b0300720c */ /* 0x000fe20003fc4070 */
[----:B------:R-:W-:Y:S02]  /*5260*/  IMAD.MOV R6, RZ, RZ, -R6 ;  /* 0x000000ffff067224 */ /* 0x000fe400078e0a06 */
[----:B------:R-:W-:Y:S01]  /*5270*/  @!P2 IMAD.IADD R119, R119, 0x1, -R3 ;  /* 0x000000017777a824 */ /* 0x000fe200078e0a03 */
[----:B------:R-:W-:Y:S01]  /*5280*/  ISETP.GT.U32.AND P2, PT, R3, R139, PT ;  /* 0x0000008b0300720c */ /* 0x000fe20003f44070 */
[----:B------:R-:W-:-:S04]  /*5290*/  IMAD.HI.U32 R113, R112, R147, RZ ;  /* 0x0000009370717227 */ /* 0x000fc800078e00ff */
[----:B------:R-:W-:Y:S02]  /*52a0*/  IMAD R143, R3, R6, R143 ;  /* 0x00000006038f7224 */ /* 0x000fe400078e028f */
[----:B------:R-:W-:Y:S01]  /*52b0*/  @!P1 IMAD.IADD R115, R115, 0x1, -R3 ;  /* 0x0000000173739824 */ /* 0x000fe200078e0a03 */
[----:B------:R-:W-:Y:S01]  /*52c0*/  ISETP.GT.U32.AND P1, PT, R3, R111, PT ;  /* 0x0000006f0300720c */ /* 0x000fe20003f24070 */
[----:B------:R-:W-:-:S04]  /*52d0*/  IMAD.HI.U32 R6, R112, R151, RZ ;  /* 0x0000009770067227 */ /* 0x000fc800078e00ff */
[----:B------:R-:W-:Y:S01]  /*52e0*/  IMAD.MOV.U32 R247, RZ, RZ, R128 ;  /* 0x000000fffff77224 */ /* 0x000fe200078e0080 */
[----:B------:R-:W-:Y:S01]  /*52f0*/  LOP3.LUT R128, R0, 0xe6, RZ, 0xfc, !PT ;  /* 0x000000e600807812 */ /* 0x000fe200078efcff */
[----:B------:R-:W-:Y:S02]  /*5300*/  IMAD.MOV R114, RZ, RZ, -R113 ;  /* 0x000000ffff727224 */ /* 0x000fe400078e0a71 */
[--C-:B------:R-:W-:Y:S01]  /*5310*/  @!P3 IMAD.IADD R125, R125, 0x1, -R3.reuse ;  /* 0x000000017d7db824 */ /* 0x100fe200078e0a03 */
[----:B------:R-:W-:Y:S01]  /*5320*/  ISETP.GT.U32.AND P3, PT, R3, R143, PT ;  /* 0x0000008f0300720c */ /* 0x000fe20003f64070 */
[----:B------:R-:W-:Y:S01]  /*5330*/  @!P4 IMAD.IADD R131, R131, 0x1, -R3 ;  /* 0x000000018383c824 */ /* 0x000fe200078e0a03 */
[----:B------:R-:W-:Y:S01]  /*5340*/  ISETP.GT.U32.AND P4, PT, R3, R115, PT ;  /* 0x000000730300720c */ /* 0x000fe20003f84070 */
[----:B------:R-:W-:Y:S01]  /*5350*/  IMAD.HI.U32 R113, R112, R157, RZ ;  /* 0x0000009d70717227 */ /* 0x000fe200078e00ff */
[----:B------:R-:W-:Y:S01]  /*5360*/  IABS R159, R128 ;  /* 0x00000080009f7213 */ /* 0x000fe20000000000 */
[----:B------:R-:W-:Y:S02]  /*5370*/  STL [R1+0x468], R128 ;  /* 0x0004688001007387 */ /* 0x000fe40000100800 */
[----:B------:R-:W-:-:S02]  /*5380*/  IMAD.MOV R6, RZ, RZ, -R6 ;  /* 0x000000ffff067224 */ /* 0x000fc400078e0a06 */
[----:B------:R-:W-:Y:S01]  /*5390*/  IMAD R147, R3, R114, R147 ;  /* 0x0000007203937224 */ /* 0x000fe200078e0293 */
[----:B------:R3:W-:Y:S01]  /*53a0*/  STL [R1+0x464], R118 ;  /* 0x0004647601007387 */ /* 0x0007e20000100800 */
[--C-:B------:R-:W-:Y:S01]  /*53b0*/  @!P5 IMAD.IADD R135, R135, 0x1, -R3.reuse ;  /* 0x000000018787d824 */ /* 0x100fe200078e0a03 */
[----:B------:R-:W-:Y:S01]  /*53c0*/  ISETP.GT.U32.AND P5, PT, R3, R125, PT ;  /* 0x0000007d0300720c */ /* 0x000fe20003fa4070 */
[----:B------:R-:W-:Y:S01]  /*53d0*/  @!P6 IMAD.IADD R107, R107, 0x1, -R3 ;  /* 0x000000016b6be824 */ /* 0x000fe200078e0a03 */
[C---:B------:R-:W-:Y:S01]  /*53e0*/  ISETP.GT.U32.AND P6, PT, R3.reuse, R119, PT ;  /* 0x000000770300720c */ /* 0x040fe20003fc4070 */
[----:B------:R-:W-:Y:S01]  /*53f0*/  IMAD.MOV R114, RZ, RZ, -R113 ;  /* 0x000000ffff727224 */ /* 0x000fe200078e0a71 */
[----:B------:R-:W-:Y:S01]  /*5400*/  STL [R1+0x460], R145 ;  /* 0x0004609101007387 */ /* 0x000fe20000100800 */
[----:B------:R-:W-:Y:S02]  /*5410*/  IMAD R151, R3, R6, R151 ;  /* 0x0000000603977224 */ /* 0x000fe400078e0297 */
[----:B------:R-:W-:-:S04]  /*5420*/  IMAD.HI.U32 R6, R112, R155, RZ ;  /* 0x0000009b70067227 */ /* 0x000fc800078e00ff */
[----:B------:R-:W-:Y:S01]  /*5430*/  @!P2 IMAD.IADD R139, R139, 0x1, -R3 ;  /* 0x000000018b8ba824 */ /* 0x000fe200078e0a03 */
[C---:B------:R-:W-:Y:S01]  /*5440*/  ISETP.GT.U32.AND P2, PT, R3.reuse, R135, PT ;  /* 0x000000870300720c */ /* 0x040fe20003f44070 */
[----:B------:R-:W-:Y:S02]  /*5450*/  IMAD R157, R3, R114, R157 ;  /* 0x00000072039d7224 */ /* 0x000fe400078e029d */
[----:B------:R-:W-:Y:S01]  /*5460*/  IMAD.MOV.U32 R4, RZ, RZ, R127 ;  /* 0x000000ffff047224 */ /* 0x000fe200078e007f */
[----:B------:R-:W-:Y:S01]  /*5470*/  LOP3.LUT R127, R0, 0xec, RZ, 0xfc, !PT ;  /* 0x000000ec007f7812 */ /* 0x000fe200078efcff */
[----:B------:R-:W-:-:S03]  /*5480*/  IMAD.HI.U32 R114, R112, R159, RZ ;  /* 0x0000009f70727227 */ /* 0x000fc600078e00ff */
[----:B------:R-:W-:Y:S01]  /*5490*/  IABS R165, R127 ;  /* 0x0000007f00a57213 */ /* 0x000fe20000000000 */
[----:B------:R-:W-:Y:S01]  /*54a0*/  IMAD.MOV R6, RZ, RZ, -R6 ;  /* 0x000000ffff067224 */ /* 0x000fe200078e0a06 */
[----:B------:R4:W-:Y:S01]  /*54b0*/  STL [R1+0x45c], R127 ;  /* 0x00045c7f01007387 */ /* 0x0009e20000100800 */
[----:B------:R-:W-:Y:S02]  /*54c0*/  IMAD.MOV R114, RZ, RZ, -R114 ;  /* 0x000000ffff727224 */ /* 0x000fe400078e0a72 */
[--C-:B------:R-:W-:Y:S01]  /*54d0*/  @!P1 IMAD.IADD R111, R111, 0x1, -R3.reuse ;  /* 0x000000016f6f9824 */ /* 0x100fe200078e0a03 */
[----:B------:R-:W-:Y:S01]  /*54e0*/  ISETP.GT.U32.AND P1, PT, R3, R131, PT ;  /* 0x000000830300720c */ /* 0x000fe20003f24070 */
[--C-:B------:R-:W-:Y:S02]  /*54f0*/  @!P3 IMAD.IADD R143, R143, 0x1, -R3.reuse ;  /* 0x000000018f8fb824 */ /* 0x100fe400078e0a03 */
[----:B------:R-:W-:Y:S01]  /*5500*/  @!P4 IMAD.IADD R115, R115, 0x1, -R3 ;  /* 0x000000017373c824 */ /* 0x000fe200078e0a03 */
[C---:B------:R-:W-:Y:S01]  /*5510*/  ISETP.GT.U32.AND P4, PT, R3.reuse, R139, PT ;  /* 0x0000008b0300720c */ /* 0x040fe20003f84070 */
[----:B------:R-:W-:Y:S01]  /*5520*/  IMAD.MOV.U32 R248, RZ, RZ, R126 ;  /* 0x000000fffff87224 */ /* 0x000fe200078e007e */
[----:B------:R-:W-:Y:S01]  /*5530*/  LOP3.LUT R126, R0, 0xee, RZ, 0xfc, !PT ;  /* 0x000000ee007e7812 */ /* 0x000fe200078efcff */
[C---:B------:R-:W-:Y:S01]  /*5540*/  IMAD R155, R3.reuse, R6, R155 ;  /* 0x00000006039b7224 */ /* 0x040fe200078e029b */
[----:B------:R-:W-:Y:S01]  /*5550*/  ISETP.GT.U32.AND P3, PT, R3, R143, PT ;  /* 0x0000008f0300720c */ /* 0x000fe20003f64070 */
[C---:B------:R-:W-:Y:S01]  /*5560*/  IMAD.HI.U32 R113, R112.reuse, R163, RZ ;  /* 0x000000a370717227 */ /* 0x040fe200078e00ff */
[----:B------:R-:W-:Y:S01]  /*5570*/  IABS R167, R126 ;  /* 0x0000007e00a77213 */ /* 0x000fe20000000000 */
[----:B------:R-:W-:Y:S02]  /*5580*/  STL [R1+0x458], R126 ;  /* 0x0004587e01007387 */ /* 0x000fe40000100800 */
[----:B------:R-:W-:-:S04]  /*5590*/  IMAD.HI.U32 R6, R112, R161, RZ ;  /* 0x000000a170067227 */ /* 0x000fc800078e00ff */
[----:B------:R-:W-:Y:S02]  /*55a0*/  IMAD R159, R3, R114, R159 ;  /* 0x00000072039f7224 */ /* 0x000fe400078e029f */
[--C-:B------:R-:W-:Y:S01]  /*55b0*/  @!P6 IMAD.IADD R119, R119, 0x1, -R3.reuse ;  /* 0x000000017777e824 */ /* 0x100fe200078e0a03 */
[----:B------:R-:W-:Y:S01]  /*55c0*/  ISETP.GT.U32.AND P6, PT, R3, R147, PT ;  /* 0x000000930300720c */ /* 0x000fe20003fc4070 */
[----:B------:R-:W-:Y:S01]  /*55d0*/  @!P5 IMAD.IADD R125, R125, 0x1, -R3 ;  /* 0x000000017d7dd824 */ /* 0x000fe200078e0a03 */
[----:B------:R-:W-:Y:S01]  /*55e0*/  ISETP.GT.U32.AND P5, PT, R3, R151, PT ;  /* 0x000000970300720c */ /* 0x000fe20003fa4070 */
[----:B------:R-:W-:Y:S02]  /*55f0*/  IMAD.MOV R114, RZ, RZ, -R113 ;  /* 0x000000ffff727224 */ /* 0x000fe400078e0a71 */
[----:B------:R-:W-:Y:S02]  /*5600*/  IMAD.MOV R6, RZ, RZ, -R6 ;  /* 0x000000ffff067224 */ /* 0x000fe400078e0a06 */
[----:B------:R-:W-:-:S04]  /*5610*/  IMAD.HI.U32 R113, R112, R165, RZ ;  /* 0x000000a570717227 */ /* 0x000fc800078e00ff */
[----:B------:R-:W-:Y:S01]  /*5620*/  @!P2 IMAD.IADD R135, R135, 0x1, -R3 ;  /* 0x000000018787a824 */ /* 0x000fe200078e0a03 */
[C---:B------:R-:W-:Y:S01]  /*5630*/  ISETP.GT.U32.AND P2, PT, R3.reuse, R157, PT ;  /* 0x0000009d0300720c */ /* 0x040fe20003f44070 */
[----:B------:R-:W-:Y:S01]  /*5640*/  IMAD.MOV.U32 R7, RZ, RZ, R124 ;  /* 0x000000ffff077224 */ /* 0x000fe200078e007c */
[----:B------:R-:W-:Y:S01]  /*5650*/  LOP3.LUT R124, R0, 0xf0, RZ, 0xfc, !PT ;  /* 0x000000f0007c7812 */ /* 0x000fe200078efcff */
[C---:B------:R-:W-:Y:S02]  /*5660*/  IMAD R161, R3.reuse, R6, R161 ;  /* 0x0000000603a17224 */ /* 0x040fe400078e02a1 */
[----:B------:R-:W-:Y:S01]  /*5670*/  IMAD.MOV R113, RZ, RZ, -R113 ;  /* 0x000000ffff717224 */ /* 0x000fe200078e0a71 */
[----:B------:R-:W-:Y:S01]  /*5680*/  IABS R169, R124 ;  /* 0x0000007c00a97213 */ /* 0x000fe20000000000 */
[C---:B------:R-:W-:Y:S01]  /*5690*/  IMAD.HI.U32 R6, R112.reuse, R167, RZ ;  /* 0x000000a770067227 */ /* 0x040fe200078e00ff */
[----:B------:R-:W-:Y:S03]  /*56a0*/  STL [R1+0x454], R124 ;  /* 0x0004547c01007387 */ /* 0x000fe60000100800 */
[----:B------:R-:W-:Y:S01]  /*56b0*/  IMAD.MOV.U32 R250, RZ, RZ, R123 ;  /* 0x000000fffffa7224 */ /* 0x000fe200078e007b */
[----:B------:R-:W-:Y:S01]  /*56c0*/  STL [R1+0x450], R121 ;  /* 0x0004507901007387 */ /* 0x000fe20000100800 */
[C---:B------:R-:W-:Y:S01]  /*56d0*/  IMAD R163, R3.reuse, R114, R163 ;  /* 0x0000007203a37224 */ /* 0x040fe200078e02a3 */
[----:B------:R-:W1:Y:S01]  /*56e0*/  LDC.64 R122, c[0x0][0x3a8] ;  /* 0x0000ea00ff7a7b82 */ /* 0x000e620000000a00 */
[----:B------:R-:W-:Y:S01]  /*56f0*/  IMAD R165, R3, R113, R165 ;  /* 0x0000007103a57224 */ /* 0x000fe200078e02a5 */
[----:B------:R1:W-:Y:S01]  /*5700*/  STL [R1+0x44c], R117 ;  /* 0x00044c7501007387 */ /* 0x0003e20000100800 */
[--C-:B------:R-:W-:Y:S01]  /*5710*/  @!P1 IMAD.IADD R131, R131, 0x1, -R3.reuse ;  /* 0x0000000183839824 */ /* 0x100fe200078e0a03 */
[----:B------:R-:W-:Y:S01]  /*5720*/  ISETP.GT.U32.AND P1, PT, R3, R155, PT ;  /* 0x0000009b0300720c */ /* 0x000fe20003f24070 */
[--C-:B------:R-:W-:Y:S01]  /*5730*/  @!P4 IMAD.IADD R139, R139, 0x1, -R3.reuse ;  /* 0x000000018b8bc824 */ /* 0x100fe200078e0a03 */
[----:B------:R-:W-:Y:S01]  /*5740*/  ISETP.GT.U32.AND P4, PT, R3, R159, PT ;  /* 0x0000009f0300720c */ /* 0x000fe20003f84070 */
[----:B------:R-:W-:Y:S01]  /*5750*/  IMAD.MOV R6, RZ, RZ, -R6 ;  /* 0x000000ffff067224 */ /* 0x000fe200078e0a06 */
[----:B------:R-:W-:Y:S01]  /*5760*/  STL [R1+0x448], R120 ;  /* 0x0004487801007387 */ /* 0x000fe20000100800 */
[--C-:B------:R-:W-:Y:S01]  /*5770*/  @!P3 IMAD.IADD R143, R143, 0x1, -R3.reuse ;  /* 0x000000018f8fb824 */ /* 0x100fe200078e0a03 */
[----:B------:R-:W-:Y:S01]  /*5780*/  ISETP.GT.U32.AND P3, PT, R3, R161, PT ;  /* 0x000000a10300720c */ /* 0x000fe20003f64070 */
[--C-:B------:R-:W-:Y:S01]  /*5790*/  @!P6 IMAD.IADD R147, R147, 0x1, -R3.reuse ;  /* 0x000000019393e824 */ /* 0x100fe200078e0a03 */
[----:B------:R-:W-:Y:S01]  /*57a0*/  ISETP.GT.U32.AND P6, PT, R3, R163, PT ;  /* 0x000000a30300720c */ /* 0x000fe20003fc4070 */
[----:B------:R-:W-:Y:S01]  /*57b0*/  @!P5 IMAD.IADD R151, R151, 0x1, -R3 ;  /* 0x000000019797d824 */ /* 0x000fe200078e0a03 */
[C---:B------:R-:W-:Y:S01]  /*57c0*/  ISETP.GT.U32.AND P5, PT, R3.reuse, R165, PT ;  /* 0x000000a50300720c */ /* 0x040fe20003fa4070 */
[----:B------:R-:W-:Y:S01]  /*57d0*/  IMAD R167, R3, R6, R167 ;  /* 0x0000000603a77224 */ /* 0x000fe200078e02a7 */
[----:B------:R1:W-:Y:S01]  /*57e0*/  STL [R1+0x444], R116 ;  /* 0x0004447401007387 */ /* 0x0003e20000100800 */
[----:B------:R-:W-:-:S03]  /*57f0*/  IMAD.HI.U32 R6, R112, R169, RZ ;  /* 0x000000a970067227 */ /* 0x000fc600078e00ff */
[----:B------:R-:W-:Y:S01]  /*5800*/  STL [R1+0x440], R137 ;  /* 0x0004408901007387 */ /* 0x000fe20000100800 */
[--C-:B------:R-:W-:Y:S01]  /*5810*/  @!P2 IMAD.IADD R157, R157, 0x1, -R3.reuse ;  /* 0x000000019d9da824 */ /* 0x100fe200078e0a03 */
[----:B------:R-:W-:Y:S01]  /*5820*/  ISETP.GT.U32.AND P2, PT, R3, R151, PT ;  /* 0x000000970300720c */ /* 0x000fe20003f44070 */
[----:B------:R-:W-:Y:S01]  /*5830*/  IMAD.MOV R6, RZ, RZ, -R6 ;  /* 0x000000ffff067224 */ /* 0x000fe200078e0a06 */
[----:B------:R-:W-:Y:S01]  /*5840*/  STL [R1+0x43c], R134 ;  /* 0x00043c8601007387 */ /* 0x000fe20000100800 */
[----:B------:R-:W-:Y:S01]  /*5850*/  @!P1 IMAD.IADD R155, R155, 0x1, -R3 ;  /* 0x000000019b9b9824 */ /* 0x000fe200078e0a03 */
[C---:B------:R-:W-:Y:S01]  /*5860*/  ISETP.GT.U32.AND P1, PT, R3.reuse, R147, PT ;  /* 0x000000930300720c */ /* 0x040fe20003f24070 */
[----:B------:R-:W-:Y:S02]  /*5870*/  IMAD R169, R3, R6, R169 ;  /* 0x0000000603a97224 */ /* 0x000fe400078e02a9 */
[----:B------:R-:W-:Y:S01]  /*5880*/  @!P4 IMAD.IADD R159, R159, 0x1, -R3 ;  /* 0x000000019f9fc824 */ /* 0x000fe200078e0a03 */
[----:B------:R-:W-:Y:S01]  /*5890*/  ISETP.GT.U32.AND P4, PT, R3, R155, PT ;  /* 0x0000009b0300720c */ /* 0x000fe20003f84070 */
[----:B------:R-:W-:-:S04]  /*58a0*/  IMAD.HI.U32 R6, R112, R173, RZ ;  /* 0x000000ad70067227 */ /* 0x000fc800078e00ff */
[--C-:B------:R-:W-:Y:S01]  /*58b0*/  @!P3 IMAD.IADD R161, R161, 0x1, -R3.reuse ;  /* 0x00000001a1a1b824 */ /* 0x100fe200078e0a03 */
[----:B------:R-:W-:Y:S01]  /*58c0*/  ISETP.GT.U32.AND P3, PT, R3, R157, PT ;  /* 0x0000009d0300720c */ /* 0x000fe20003f64070 */
[--C-:B------:R-:W-:Y:S01]  /*58d0*/  @!P6 IMAD.IADD R163, R163, 0x1, -R3.reuse ;  /* 0x00000001a3a3e824 */ /* 0x100fe200078e0a03 */
[----:B------:R-:W-:Y:S01]  /*58e0*/  ISETP.GT.U32.AND P6, PT, R3, R159, PT ;  /* 0x0000009f0300720c */ /* 0x000fe20003fc4070 */
[----:B------:R-:W-:Y:S02]  /*58f0*/  @!P5 IMAD.IADD R165, R165, 0x1, -R3 ;  /* 0x00000001a5a5d824 */ /* 0x000fe400078e0a03 */
[----:B------:R-:W-:Y:S01]  /*5900*/  IMAD.MOV R6, RZ, RZ, -R6 ;  /* 0x000000ffff067224 */ /* 0x000fe200078e0a06 */
[----:B------:R-:W-:Y:S01]  /*5910*/  ISETP.GT.U32.AND P5, PT, R3, R163, PT ;  /* 0x000000a30300720c */ /* 0x000fe20003fa4070 */
[----:B------:R-:W-:-:S04]  /*5920*/  IMAD.HI.U32 R113, R112, R171, RZ ;  /* 0x000000ab70717227 */ /* 0x000fc800078e00ff */
[----:B------:R-:W-:Y:S01]  /*5930*/  @!P2 IMAD.IADD R151, R151, 0x1, -R3 ;  /* 0x000000019797a824 */ /* 0x000fe200078e0a03 */
[C---:B------:R-:W-:Y:S01]  /*5940*/  ISETP.GT.U32.AND P2, PT, R3.reuse, R165, PT ;  /* 0x000000a50300720c */ /* 0x040fe20003f44070 */
[----:B------:R-:W-:Y:S02]  /*5950*/  IMAD R173, R3, R6, R173 ;  /* 0x0000000603ad7224 */ /* 0x000fe400078e02ad */
[----:B------:R-:W-:Y:S02]  /*5960*/  IMAD.MOV R113, RZ, RZ, -R113 ;  /* 0x000000ffff717224 */ /* 0x000fe400078e0a71 */
[----:B------:R-:W-:-:S04]  /*5970*/  IMAD.HI.U32 R6, R112, R177, RZ ;  /* 0x000000b170067227 */ /* 0x000fc800078e00ff */
[----:B-1----:R-:W-:Y:S02]  /*5980*/  IMAD R153, R2, R122, RZ ;  /* 0x0000007a02997224 */ /* 0x002fe400078e02ff */
[----:B------:R-:W-:Y:S02]  /*5990*/  IMAD R171, R3, R113, R171 ;  /* 0x0000007103ab7224 */ /* 0x000fe400078e02ab */
[----:B------:R-:W-:Y:S01]  /*59a0*/  IMAD.MOV R6, RZ, RZ, -R6 ;  /* 0x000000ffff067224 */ /* 0x000fe200078e0a06 */
[----:B------:R-:W-:Y:S01]  /*59b0*/  STL [R1+0x14c], R153 ;  /* 0x00014c9901007387 */ /* 0x000fe20000100800 */
[C---:B------:R-:W-:Y:S02]  /*59c0*/  IMAD R152, R122.reuse, 0x2, R153 ;  /* 0x000000027a987824 */ /* 0x040fe400078e0299 */
[----:B------:R-:W-:Y:S01]  /*59d0*/  @!P1 IMAD.IADD R147, R147, 0x1, -R3 ;  /* 0x0000000193939824 */ /* 0x000fe200078e0a03 */
[C---:B------:R-:W-:Y:S01]  /*59e0*/  ISETP.GT.U32.AND P1, PT, R3.reuse, R161, PT ;  /* 0x000000a10300720c */ /* 0x040fe20003f24070 */
[----:B------:R-:W-:Y:S01]  /*59f0*/  IMAD R177, R3, R6, R177 ;  /* 0x0000000603b17224 */ /* 0x000fe200078e02b1 */
[----:B------:R-:W-:Y:S01]  /*5a00*/  STL [R1+0x148], R152 ;  /* 0x0001489801007387 */ /* 0x000fe20000100800 */
[----:B------:R-:W-:-:S02]  /*5a10*/  IMAD R150, R122, 0x2, R152 ;  /* 0x000000027a967824 */ /* 0x000fc400078e0298 */
[--C-:B------:R-:W-:Y:S01]  /*5a20*/  @!P4 IMAD.IADD R155, R155, 0x1, -R3.reuse ;  /* 0x000000019b9bc824 */ /* 0x100fe200078e0a03 */
[----:B------:R-:W-:Y:S01]  /*5a30*/  ISETP.GT.U32.AND P4, PT, R3, R167, PT ;  /* 0x000000a70300720c */ /* 0x000fe20003f84070 */
[--C-:B------:R-:W-:Y:S01]  /*5a40*/  @!P3 IMAD.IADD R157, R157, 0x1, -R3.reuse ;  /* 0x000000019d9db824 */ /* 0x100fe200078e0a03 */
[----:B------:R-:W-:Y:S01]  /*5a50*/  ISETP.GT.U32.AND P3, PT, R3, R169, PT ;  /* 0x000000a90300720c */ /* 0x000fe20003f64070 */
[----:B------:R-:W-:Y:S01]  /*5a60*/  @!P6 IMAD.IADD R159, R159, 0x1, -R3 ;  /* 0x000000019f9fe824 */ /* 0x000fe200078e0a03 */
[----:B------:R-:W-:Y:S01]  /*5a70*/  ISETP.GT.U32.AND P6, PT, R3, R171, PT ;  /* 0x000000ab0300720c */ /* 0x000fe20003fc4070 */
[C---:B------:R-:W-:Y:S01]  /*5a80*/  IMAD.HI.U32 R113, R112.reuse, R175, RZ ;  /* 0x000000af70717227 */ /* 0x040fe200078e00ff */
[----:B------:R-:W-:Y:S03]  /*5a90*/  STL [R1+0x144], R150 ;  /* 0x0001449601007387 */ /* 0x000fe60000100800 */
[----:B------:R-:W-:-:S04]  /*5aa0*/  IMAD.HI.U32 R6, R112, R179, RZ ;  /* 0x000000b370067227 */ /* 0x000fc800078e00ff */
[----:B------:R-:W-:-:S04]  /*5ab0*/  IMAD.HI.U32 R112, R112, R252, RZ ;  /* 0x000000fc70707227 */ /* 0x000fc800078e00ff */
[C---:B------:R-:W-:Y:S02]  /*5ac0*/  IMAD R149, R122.reuse, 0x2, R150 ;  /* 0x000000027a957824 */ /* 0x040fe400078e0296 */
[----:B------:R-:W-:Y:S01]  /*5ad0*/  @!P2 IMAD.IADD R165, R165, 0x1, -R3 ;  /* 0x00000001a5a5a824 */ /* 0x000fe200078e0a03 */
[----:B------:R-:W-:Y:S01]  /*5ae0*/  ISETP.GT.U32.AND P2, PT, R3, R177, PT ;  /* 0x000000b10300720c */ /* 0x000fe20003f44070 */
[----:B------:R-:W-:Y:S01]  /*5af0*/  IMAD.MOV R6, RZ, RZ, -R6 ;  /* 0x000000ffff067224 */ /* 0x000fe200078e0a06 */
[----:B------:R-:W-:Y:S01]  /*5b00*/  STL [R1+0x140], R149 ;  /* 0x0001409501007387 */ /* 0x000fe20000100800 */
[----:B------:R-:W-:Y:S02]  /*5b10*/  IMAD.MOV R112, RZ, RZ, -R112 ;  /* 0x000000ffff707224 */ /* 0x000fe400078e0a70 */
[----:B------:R-:W-:Y:S02]  /*5b20*/  IMAD.MOV R113, RZ, RZ, -R113 ;  /* 0x000000ffff717224 */ /* 0x000fe400078e0a71 */
[----:B------:R-:W-:-:S02]  /*5b30*/  IMAD R146, R122, 0x2, R149 ;  /* 0x000000027a927824 */ /* 0x000fc400078e0295 */
[----:B------:R-:W-:Y:S02]  /*5b40*/  IMAD R179, R3, R6, R179 ;  /* 0x0000000603b37224 */ /* 0x000fe400078e02b3 */
[----:B------:R-:W-:Y:S01]  /*5b50*/  @!P1 IMAD.IADD R161, R161, 0x1, -R3 ;  /* 0x00000001a1a19824 */ /* 0x000fe200078e0a03 */
[C---:B------:R-:W-:Y:S01]  /*5b60*/  ISETP.GT.U32.AND P1, PT, R3.reuse, R173, PT ;  /* 0x000000ad0300720c */ /* 0x040fe20003f24070 */
[C---:B------:R-:W-:Y:S01]  /*5b70*/  IMAD R252, R3.reuse, R112, R252 ;  /* 0x0000007003fc7224 */ /* 0x040fe200078e02fc */
[----:B------:R-:W-:Y:S01]  /*5b80*/  STL [R1+0x150], R146 ;  /* 0x0001509201007387 */ /* 0x000fe20000100800 */
[----:B------:R-:W-:Y:S02]  /*5b90*/  IMAD R175, R3, R113, R175 ;  /* 0x0000007103af7224 */ /* 0x000fe400078e02af */
[----:B------:R-:W-:Y:S02]  /*5ba0*/  IMAD R144, R122, 0x2, R146 ;  /* 0x000000027a907824 */ /* 0x000fe400078e0292 */
[--C-:B------:R-:W-:Y:S01]  /*5bb0*/  @!P4 IMAD.IADD R167, R167, 0x1, -R3.reuse ;  /* 0x00000001a7a7c824 */ /* 0x100fe200078e0a03 */
[----:B------:R-:W-:Y:S01]  /*5bc0*/  ISETP.GT.U32.AND P4, PT, R3, R179, PT ;  /* 0x000000b30300720c */ /* 0x000fe20003f84070 */
[--C-:B------:R-:W-:Y:S01]  /*5bd0*/  @!P3 IMAD.IADD R169, R169, 0x1, -R3.reuse ;  /* 0x00000001a9a9b824 */ /* 0x100fe200078e0a03 */
[----:B------:R-:W-:Y:S01]  /*5be0*/  ISETP.GT.U32.AND P3, PT, R3, R252, PT ;  /* 0x000000fc0300720c */ /* 0x000fe20003f64070 */
[--C-:B------:R-:W-:Y:S01]  /*5bf0*/  @!P6 IMAD.IADD R171, R171, 0x1, -R3.reuse ;  /* 0x00000001ababe824 */ /* 0x100fe200078e0a03 */
[----:B------:R-:W-:Y:S01]  /*5c00*/  ISETP.GE.AND P6, PT, R142, UR18, PT ;  /* 0x000000128e007c0c */ /* 0x000fe2000bfc6270 */
[--C-:B------:R-:W-:Y:S01]  /*5c10*/  @!P5 IMAD.IADD R163, R163, 0x1, -R3.reuse ;  /* 0x00000001a3a3d824 */ /* 0x100fe200078e0a03 */
[----:B------:R-:W-:Y:S01]  /*5c20*/  ISETP.GT.U32.AND P5, PT, R3, R175, PT ;  /* 0x000000af0300720c */ /* 0x000fe20003fa4070 */
[----:B------:R-:W-:Y:S01]  /*5c30*/  IMAD R142, R122, 0x2, R144 ;  /* 0x000000027a8e7824 */ /* 0x000fe200078e0290 */
[----:B------:R-:W-:Y:S01]  /*5c40*/  STL [R1+0x36c], R144 ;  /* 0x00036c9001007387 */ /* 0x000fe20000100800 */
[----:B------:R-:W-:Y:S01]  /*5c50*/  IMAD.MOV.U32 R249, RZ, RZ, R4 ;  /* 0x000000fffff97224 */ /* 0x000fe200078e0004 */
[----:B------:R-:W-:Y:S01]  /*5c60*/  SEL R112, R156, RZ, !P6 ;  /* 0x000000ff9c707207 */ /* 0x000fe20007000000 */
[----:B------:R-:W-:Y:S01]  /*5c70*/  @!P2 IMAD.IADD R177, R177, 0x1, -R3 ;  /* 0x00000001b1b1a824 */ /* 0x000fe200078e0a03 */
[----:B------:R-:W-:Y:S01]  /*5c80*/  ISETP.GT.U32.AND P2, PT, R3, R169, PT ;  /* 0x000000a90300720c */ /* 0x000fe20003f44070 */
[----:B------:R-:W-:Y:S01]  /*5c90*/  IMAD.MOV.U32 R4, RZ, RZ, R141 ;  /* 0x000000ffff047224 */ /* 0x000fe200078e008d */
[----:B------:R-:W-:Y:S01]  /*5ca0*/  STL [R1+0x370], R142 ;  /* 0x0003708e01007387 */ /* 0x000fe20000100800 */
[----:B------:R-:W-:Y:S01]  /*5cb0*/  IMAD R141, R122, 0x2, R142 ;  /* 0x000000027a8d7824 */ /* 0x000fe200078e028e */
[----:B------:R-:W-:Y:S01]  /*5cc0*/  ISETP.GE.AND P6, PT, R0, RZ, PT ;  /* 0x000000ff0000720c */ /* 0x000fe20003fc6270 */
[----:B------:R-:W-:-:S02]  /*5cd0*/  IMAD.MOV.U32 R245, RZ, RZ, R7 ;  /* 0x000000fffff57224 */ /* 0x000fc400078e0007 */
[----:B------:R-:W-:Y:S01]  /*5ce0*/  IMAD.MOV.U32 R7, RZ, RZ, R140 ;  /* 0x000000ffff077224 */ /* 0x000fe200078e008c */
[----:B------:R-:W-:Y:S01]  /*5cf0*/  STL [R1+0x374], R141 ;  /* 0x0003748d01007387 */ /* 0x000fe20000100800 */
[----:B------:R-:W-:Y:S01]  /*5d00*/  @!P1 IMAD.IADD R173, R173, 0x1, -R3 ;  /* 0x00000001adad9824 */ /* 0x000fe200078e0a03 */
[----:B------:R-:W-:Y:S01]  /*5d10*/  ISETP.GE.AND P1, PT, R244, UR18, PT ;  /* 0x00000012f4007c0c */ /* 0x000fe2000bf26270 */
[----:B------:R-:W-:Y:S02]  /*5d20*/  IMAD R140, R122, 0x2, R141 ;  /* 0x000000027a8c7824 */ /* 0x000fe400078e028d */
[----:B------:R-:W-:Y:S01]  /*5d30*/  IMAD.MOV.U32 R244, RZ, RZ, R250 ;  /* 0x000000fffff47224 */ /* 0x000fe200078e00fa */
[----:B------:R-:W-:Y:S01]  /*5d40*/  SEL R6, R156, RZ, !P1 ;  /* 0x000000ff9c067207 */ /* 0x000fe20004800000 */
[----:B------:R-:W-:Y:S01]  /*5d50*/  IMAD.MOV.U32 R250, RZ, RZ, R138 ;  /* 0x000000fffffa7224 */ /* 0x000fe200078e008a */
[----:B------:R-:W-:Y:S01]  /*5d60*/  STL [R1+0x378], R140 ;  /* 0x0003788c01007387 */ /* 0x000fe20000100800 */
[--C-:B------:R-:W-:Y:S01]  /*5d70*/  @!P4 IMAD.IADD R179, R179, 0x1, -R3.reuse ;  /* 0x00000001b3b3c824 */ /* 0x100fe200078e0a03 */
[----:B------:R-:W-:Y:S01]  /*5d80*/  ISETP.GT.U32.AND P4, PT, R3, R171, PT ;  /* 0x000000ab0300720c */ /* 0x000fe20003f84070 */
[----:B------:R-:W-:Y:S01]  /*5d90*/  IMAD R138, R122, 0x2, R140 ;  /* 0x000000027a8a7824 */ /* 0x000fe200078e028c */
[----:B------:R-:W-:Y:S01]  /*5da0*/  ISETP.GE.AND P1, PT, R247, RZ, PT ;  /* 0x000000fff700720c */ /* 0x000fe20003f26270 */
[--C-:B------:R-:W-:Y:S01]  /*5db0*/  @!P3 IMAD.IADD R252, R252, 0x1, -R3.reuse ;  /* 0x00000001fcfcb824 */ /* 0x100fe200078e0a03 */
[----:B------:R-:W-:Y:S01]  /*5dc0*/  ISETP.GT.U32.AND P3, PT, R3, R173, PT ;  /* 0x000000ad0300720c */ /* 0x000fe20003f64070 */
[--C-:B------:R-:W-:Y:S01]  /*5dd0*/  @!P5 IMAD.IADD R175, R175, 0x1, -R3.reuse ;  /* 0x00000001afafd824 */ /* 0x100fe200078e0a03 */
[----:B------:R-:W-:Y:S01]  /*5de0*/  ISETP.GT.U32.AND P5, PT, R3, R167, PT ;  /* 0x000000a70300720c */ /* 0x000fe20003fa4070 */
[----:B------:R-:W-:Y:S01]  /*5df0*/  @!P2 IMAD.IADD R169, R169, 0x1, -R3 ;  /* 0x00000001a9a9a824 */ /* 0x000fe200078e0a03 */
[----:B------:R-:W-:Y:S01]  /*5e00*/  STL [R1+0x37c], R138 ;  /* 0x00037c8a01007387 */ /* 0x000fe20000100800 */
[----:B------:R-:W-:Y:S01]  /*5e10*/  ISETP.GE.AND P2, PT, R244, RZ, PT ;  /* 0x000000fff400720c */ /* 0x000fe20003f46270 */
[----:B------:R-:W-:-:S02]  /*5e20*/  IMAD.MOV.U32 R246, RZ, RZ, R136 ;  /* 0x000000fffff67224 */ /* 0x000fc400078e0088 */
[----:B------:R-:W2:Y:S01]  /*5e30*/  LDL R247, [R1+0x398] ;  /* 0x0003980001f77983 */ /* 0x000ea20000100800 */
[----:B------:R-:W-:Y:S02]  /*5e40*/  IMAD R136, R122, 0x2, R138 ;  /* 0x000000027a887824 */ /* 0x000fe400078e028a */
[--C-:B------:R-:W-:Y:S01]  /*5e50*/  @!P4 IMAD.IADD R171, R171, 0x1, -R3.reuse ;  /* 0x00000001ababc824 */ /* 0x100fe200078e0a03 */
[----:B------:R-:W-:Y:S01]  /*5e60*/  ISETP.GE.AND P4, PT, R249, RZ, PT ;  /* 0x000000fff900720c */ /* 0x000fe20003f86270 */
[--C-:B------:R-:W-:Y:S01]  /*5e70*/  @!P3 IMAD.IADD R173, R173, 0x1, -R3.reuse ;  /* 0x00000001adadb824 */ /* 0x100fe200078e0a03 */
[----:B------:R-:W-:Y:S01]  /*5e80*/  STL [R1+0x380], R136 ;  /* 0x0003808801007387 */ /* 0x000fe20000100800 */
[----:B------:R-:W-:Y:S01]  /*5e90*/  @!P5 IMAD.IADD R167, R167, 0x1, -R3 ;  /* 0x00000001a7a7d824 */ /* 0x000fe200078e0a03 */
[----:B------:R-:W-:Y:S01]  /*5ea0*/  ISETP.GE.AND P3, PT, R250, RZ, PT ;  /* 0x000000fffa00720c */ /* 0x000fe20003f66270 */
[----:B------:R-:W-:Y:S01]  /*5eb0*/  @!P1 IMAD.MOV R251, RZ, RZ, -R251 ;  /* 0x000000fffffb9224 */ /* 0x000fe200078e0afb */
[----:B------:R-:W3:Y:S01]  /*5ec0*/  LDL R249, [R1+0x394] ;  /* 0x0003940001f97983 */ /* 0x000ee20000100800 */
[----:B------:R-:W-:Y:S01]  /*5ed0*/  ISETP.GE.AND P5, PT, R7, RZ, PT ;  /* 0x000000ff0700720c */ /* 0x000fe20003fa6270 */
[----:B------:R-:W-:Y:S01]  /*5ee0*/  @!P2 IMAD.MOV R108, RZ, RZ, -R108 ;  /* 0x000000ffff6ca224 */ /* 0x000fe200078e0a6c */
[----:B------:R-:W-:Y:S01]  /*5ef0*/  ISETP.GE.AND P1, PT, R4, RZ, PT ;  /* 0x000000ff0400720c */ /* 0x000fe20003f26270 */
[----:B------:R-:W4:Y:S01]  /*5f00*/  LDL R250, [R1+0x390] ;  /* 0x0003900001fa7983 */ /* 0x000f220000100800 */
[----:B------:R-:W-:-:S03]  /*5f10*/  ISETP.GE.AND P2, PT, R248, RZ, PT ;  /* 0x000000fff800720c */ /* 0x000fc60003f46270 */
[----:B------:R-:W4:Y:S04]  /*5f20*/  LDL R7, [R1+0x408] ;  /* 0x0004080001077983 */ /* 0x000f280000100800 */
[----:B------:R-:W4:Y:S04]  /*5f30*/  LDL R4, [R1+0x404] ;  /* 0x0004040001047983 */ /* 0x000f280000100800 */
[----:B------:R-:W4:Y:S01]  /*5f40*/  LDL R248, [R1+0x3fc] ;  /* 0x0003fc0001f87983 */ /* 0x000f220000100800 */
[----:B------:R-:W-:Y:S01]  /*5f50*/  @!P4 IMAD.MOV R106, RZ, RZ, -R106 ;  /* 0x000000ffff6ac224 */ /* 0x000fe200078e0a6a */
[----:B------:R-:W-:Y:S01]  /*5f60*/  ISETP.GE.AND P4, PT, R245, RZ, PT ;  /* 0x000000fff500720c */ /* 0x000fe20003f86270 */
[----:B------:R-:W-:Y:S01]  /*5f70*/  @!P3 IMAD.MOV R105, RZ, RZ, -R105 ;  /* 0x000000ffff69b224 */ /* 0x000fe200078e0a69 */
[----:B------:R-:W4:Y:S01]  /*5f80*/  LDL R114, [R1+0x3f4] ;  /* 0x0003f40001727983 */ /* 0x000f220000100800 */
[----:B------:R-:W-:Y:S01]  /*5f90*/  ISETP.GE.AND P3, PT, R246, RZ, PT ;  /* 0x000000fff600720c */ /* 0x000fe20003f66270 */
[----:B------:R-:W-:-:S02]  /*5fa0*/  @!P5 IMAD.MOV R104, RZ, RZ, -R104 ;  /* 0x000000ffff68d224 */ /* 0x000fc400078e0a68 */
[----:B------:R-:W4:Y:S04]  /*5fb0*/  LDL R244, [R1+0x3f0] ;  /* 0x0003f00001f47983 */ /* 0x000f280000100800 */
[----:B------:R-:W4:Y:S04]  /*5fc0*/  LDL R245, [R1+0x3ec] ;  /* 0x0003ec0001f57983 */ /* 0x000f280000100800 */
[----:B------:R-:W4:Y:S01]  /*5fd0*/  LDL R246, [R1+0x3e8] ;  /* 0x0003e80001f67983 */ /* 0x000f220000100800 */
[----:B------:R-:W-:Y:S02]  /*5fe0*/  @!P1 IMAD.MOV R102, RZ, RZ, -R102 ;  /* 0x000000ffff669224 */ /* 0x000fe400078e0a66 */
[----:B------:R-:W-:Y:S01]  /*5ff0*/  @!P2 IMAD.MOV R101, RZ, RZ, -R101 ;  /* 0x000000ffff65a224 */ /* 0x000fe200078e0a65 */
[----:B------:R-:W4:Y:S01]  /*6000*/  LDL R113, [R1+0x3cc] ;  /* 0x0003cc0001717983 */ /* 0x000f220000100800 */
[----:B------:R-:W-:-:S02]  /*6010*/  @!P4 IMAD.MOV R100, RZ, RZ, -R100 ;  /* 0x000000ffff64c224 */ /* 0x000fc400078e0a64 */
[----:B------:R-:W-:Y:S01]  /*6020*/  @!P3 IMAD.MOV R98, RZ, RZ, -R98 ;  /* 0x000000ffff62b224 */ /* 0x000fe200078e0a62 */
[----:B--2---:R-:W-:Y:S02]  /*6030*/  ISETP.GE.AND P5, PT, R247, RZ, PT ;  /* 0x000000fff700720c */ /* 0x004fe40003fa6270 */
[----:B------:R-:W2:Y:S01]  /*6040*/  LDL R247, [R1+0x3e4] ;  /* 0x0003e40001f77983 */ /* 0x000ea20000100800 */
[----:B---3--:R-:W-:-:S03]  /*6050*/  ISETP.GE.AND P1, PT, R249, RZ, PT ;  /* 0x000000fff900720c */ /* 0x008fc60003f26270 */
[----:B------:R-:W3:Y:S01]  /*6060*/  LDL R249, [R1+0x3e0] ;  /* 0x0003e00001f97983 */ /* 0x000ee20000100800 */
[----:B----4-:R-:W-:-:S06]  /*6070*/  ISETP.GE.AND P2, PT, R250, RZ, PT ;  /* 0x000000fffa00720c */ /* 0x010fcc0003f46270 */
[----:B------:R-:W-:Y:S01]  /*6080*/  @!P5 IMAD.MOV R97, RZ, RZ, -R97 ;  /* 0x000000ffff61d224 */ /* 0x000fe200078e0a61 */
[----:B------:R-:W4:Y:S01]  /*6090*/  LDL R250, [R1+0x3dc] ;  /* 0x0003dc0001fa7983 */ /* 0x000f220000100800 */
[----:B------:R-:W-:-:S03]  /*60a0*/  ISETP.GE.AND P4, PT, R7, RZ, PT ;  /* 0x000000ff0700720c */ /* 0x000fc60003f86270 */
[----:B------:R-:W4:Y:S01]  /*60b0*/  LDL R7, [R1+0x3d8] ;  /* 0x0003d80001077983 */ /* 0x000f220000100800 */
[----:B------:R-:W-:-:S03]  /*60c0*/  ISETP.GE.AND P3, PT, R4, RZ, PT ;  /* 0x000000ff0400720c */ /* 0x000fc60003f66270 */
[----:B------:R-:W4:Y:S01]  /*60d0*/  LDL R4, [R1+0x3d4] ;  /* 0x0003d40001047983 */ /* 0x000f220000100800 */
[----:B------:R-:W-:-:S03]  /*60e0*/  ISETP.GE.AND P5, PT, R248, RZ, PT ;  /* 0x000000fff800720c */ /* 0x000fc60003fa6270 */
[----:B------:R-:W4:Y:S01]  /*60f0*/  LDL R248, [R1+0x3d0] ;  /* 0x0003d00001f87983 */ /* 0x000f220000100800 */
[----:B------:R-:W-:Y:S01]  /*6100*/  @!P1 IMAD.MOV R96, RZ, RZ, -R96 ;  /* 0x000000ffff609224 */ /* 0x000fe200078e0a60 */
[----:B------:R-:W-:Y:S01]  /*6110*/  ISETP.GE.AND P1, PT, R114, RZ, PT ;  /* 0x000000ff7200720c */ /* 0x000fe20003f26270 */
[----:B------:R-:W-:Y:S01]  /*6120*/  @!P2 IMAD.MOV R94, RZ, RZ, -R94 ;  /* 0x000000ffff5ea224 */ /* 0x000fe200078e0a5e */
[----:B------:R-:W4:Y:S01]  /*6130*/  LDL R114, [R1+0x3c8] ;  /* 0x0003c80001727983 */ /* 0x000f220000100800 */
[----:B------:R-:W-:Y:S01]  /*6140*/  @!P4 IMAD.MOV R93, RZ, RZ, -R93 ;  /* 0x000000ffff5dc224 */ /* 0x000fe200078e0a5d */
[----:B------:R-:W-:Y:S01]  /*6150*/  ISETP.GE.AND P2, PT, R244, RZ, PT ;  /* 0x000000fff400720c */ /* 0x000fe20003f46270 */
[----:B------:R-:W-:Y:S01]  /*6160*/  @!P3 IMAD.MOV R92, RZ, RZ, -R92 ;  /* 0x000000ffff5cb224 */ /* 0x000fe200078e0a5c */
[----:B------:R-:W4:Y:S01]  /*6170*/  LDL.LU R244, [R1+0x620] ;  /* 0x0006200001f47983 */ /* 0x000f220000300800 */
[----:B------:R-:W-:Y:S01]  /*6180*/  ISETP.GE.AND P4, PT, R245, RZ, PT ;  /* 0x000000fff500720c */ /* 0x000fe20003f86270 */
[----:B------:R-:W-:-:S02]  /*6190*/  @!P5 IMAD.MOV R90, RZ, RZ, -R90 ;  /* 0x000000ffff5ad224 */ /* 0x000fc400078e0a5a */
[----:B------:R-:W4:Y:S01]  /*61a0*/  LDL.LU R245, [R1+0x61c] ;  /* 0x00061c0001f57983 */ /* 0x000f220000300800 */
[----:B------:R-:W-:Y:S02]  /*61b0*/  ISETP.GE.AND P3, PT, R246, RZ, PT ;  /* 0x000000fff600720c */ /* 0x000fe40003f66270 */
[----:B------:R-:W-:Y:S01]  /*61c0*/  @!P1 IMAD.MOV R89, RZ, RZ, -R89 ;  /* 0x000000ffff599224 */ /* 0x000fe200078e0a59 */
[----:B------:R-:W4:Y:S03]  /*61d0*/  LDL.LU R246, [R1+0x618] ;  /* 0x0006180001f67983 */ /* 0x000f260000300800 */
[----:B------:R-:W-:-:S03]  /*61e0*/  @!P2 IMAD.MOV R88, RZ, RZ, -R88 ;  /* 0x000000ffff58a224 */ /* 0x000fc600078e0a58 */
[----:B------:R-:W-:-:S04]  /*61f0*/  @!P4 IMAD.MOV R86, RZ, RZ, -R86 ;  /* 0x000000ffff56c224 */ /* 0x000fc800078e0a56 */
[----:B------:R-:W-:Y:S01]  /*6200*/  @!P3 IMAD.MOV R85, RZ, RZ, -R85 ;  /* 0x000000ffff55b224 */ /* 0x000fe200078e0a55 */
[----:B--2---:R-:W-:Y:S02]  /*6210*/  ISETP.GE.AND P5, PT, R247, RZ, PT ;  /* 0x000000fff700720c */ /* 0x004fe40003fa6270 */
[----:B------:R-:W2:Y:S01]  /*6220*/  LDL.LU R247, [R1+0x614] ;  /* 0x0006140001f77983 */ /* 0x000ea20000300800 */
[----:B---3--:R-:W-:-:S03]  /*6230*/  ISETP.GE.AND P1, PT, R249, RZ, PT ;  /* 0x000000fff900720c */ /* 0x008fc60003f26270 */
[----:B------:R-:W3:Y:S01]  /*6240*/  LDL.LU R249, [R1+0x610] ;  /* 0x0006100001f97983 */ /* 0x000ee20000300800 */
[----:B----4-:R-:W-:-:S06]  /*6250*/  ISETP.GE.AND P2, PT, R250, RZ, PT ;  /* 0x000000fffa00720c */ /* 0x010fcc0003f46270 */
[----:B------:R-:W-:Y:S01]  /*6260*/  @!P5 IMAD.MOV R84, RZ, RZ, -R84 ;  /* 0x000000ffff54d224 */ /* 0x000fe200078e0a54 */
[----:B------:R-:W4:Y:S01]  /*6270*/  LDL.LU R250, [R1+0x60c] ;  /* 0x00060c0001fa7983 */ /* 0x000f220000300800 */
[----:B------:R-:W-:-:S03]  /*6280*/  ISETP.GE.AND P4, PT, R7, RZ, PT ;  /* 0x000000ff0700720c */ /* 0x000fc60003f86270 */
[----:B------:R-:W2:Y:S01]  /*6290*/  LDL.LU R7, [R1+0x608] ;  /* 0x0006080001077983 */ /* 0x000ea20000300800 */
[----:B------:R-:W-:-:S03]  /*62a0*/  ISETP.GE.AND P3, PT, R4, RZ, PT ;  /* 0x000000ff0400720c */ /* 0x000fc60003f66270 */
[----:B------:R-:W3:Y:S01]  /*62b0*/  LDL.LU R4, [R1+0x604] ;  /* 0x0006040001047983 */ /* 0x000ee20000300800 */
[----:B------:R-:W-:-:S03]  /*62c0*/  ISETP.GE.AND P5, PT, R248, RZ, PT ;  /* 0x000000fff800720c */ /* 0x000fc60003fa6270 */
[----:B------:R-:W3:Y:S01]  /*62d0*/  LDL.LU R248, [R1+0x600] ;  /* 0x0006000001f87983 */ /* 0x000ee20000300800 */
[----:B------:R-:W-:Y:S01]  /*62e0*/  @!P1 IMAD.MOV R82, RZ, RZ, -R82 ;  /* 0x000000ffff529224 */ /* 0x000fe200078e0a52 */
[----:B------:R-:W-:Y:S01]  /*62f0*/  ISETP.GE.AND P1, PT, R113, RZ, PT ;  /* 0x000000ff7100720c */ /* 0x000fe20003f26270 */
[----:B------:R-:W-:Y:S02]  /*6300*/  @!P4 IMAD.MOV R80, RZ, RZ, -R80 ;  /* 0x000000ffff50c224 */ /* 0x000fe400078e0a50 */
[----:B------:R-:W-:Y:S01]  /*6310*/  @!P2 IMAD.MOV R81, RZ, RZ, -R81 ;  /* 0x000000ffff51a224 */ /* 0x000fe200078e0a51 */
[----:B------:R-:W-:-:S04]  /*6320*/  ISETP.GE.AND P2, PT, R114, RZ, PT ;  /* 0x000000ff7200720c */ /* 0x000fc80003f46270 */
[----:B------:R-:W-:-:S05]  /*6330*/  @!P5 IMAD.MOV R77, RZ, RZ, -R77 ;  /* 0x000000ffff4dd224 */ /* 0x000fca00078e0a4d */
[----:B------:R-:W-:-:S04]  /*6340*/  @!P1 IMAD.MOV R76, RZ, RZ, -R76 ;  /* 0x000000ffff4c9224 */ /* 0x000fc800078e0a4c */
[----:B------:R-:W-:Y:S02]  /*6350*/  @!P2 IMAD.MOV R74, RZ, RZ, -R74 ;  /* 0x000000ffff4aa224 */ /* 0x000fe400078e0a4a */
[----:B------:R-:W-:Y:S01]  /*6360*/  @!P3 IMAD.MOV R78, RZ, RZ, -R78 ;  /* 0x000000ffff4eb224 */ /* 0x000fe200078e0a4e */
[----:B----4-:R-:W-:Y:S02]  /*6370*/  ISETP.GE.AND P1, PT, R250, RZ, PT ;  /* 0x000000fffa00720c */ /* 0x010fe40003f26270 */
[----:B--2---:R-:W-:Y:S02]  /*6380*/  ISETP.GE.AND P5, PT, R7, RZ, PT ;  /* 0x000000ff0700720c */ /* 0x004fe40003fa6270 */
[----:B---3--:R-:W-:-:S09]  /*6390*/  ISETP.GE.AND P4, PT, R248, RZ, PT ;  /* 0x000000fff800720c */ /* 0x008fd20003f86270 */
[----:B------:R-:W-:Y:S01]  /*63a0*/  @!P1 IMAD.MOV R69, RZ, RZ, -R69 ;  /* 0x000000ffff459224 */ /* 0x000fe200078e0a45 */
[----:B------:R-:W-:Y:S01]  /*63b0*/  ISETP.GE.AND P1, PT, R244, RZ, PT ;  /* 0x000000fff400720c */ /* 0x000fe20003f26270 */
[----:B------:R1:W5:Y:S01]  /*63c0*/  LDL.LU R248, [R1+0x5fc] ;  /* 0x0005fc0001f87983 */ /* 0x0003620000300800 */
[----:B------:R-:W-:Y:S01]  /*63d0*/  ISETP.GE.AND P2, PT, R249, RZ, PT ;  /* 0x000000fff900720c */ /* 0x000fe20003f46270 */
[----:B------:R-:W-:Y:S01]  /*63e0*/  @!P5 IMAD.MOV R70, RZ, RZ, -R70 ;  /* 0x000000ffff46d224 */ /* 0x000fe200078e0a46 */
[----:B------:R-:W-:Y:S01]  /*63f0*/  ISETP.GE.AND P5, PT, R245, RZ, PT ;  /* 0x000000fff500720c */ /* 0x000fe20003fa6270 */
[----:B------:R-:W-:Y:S01]  /*6400*/  @!P4 IMAD.MOV R73, RZ, RZ, -R73 ;  /* 0x000000ffff49c224 */ /* 0x000fe200078e0a49 */
[----:B------:R-:W-:Y:S02]  /*6410*/  ISETP.GE.AND P4, PT, R247, RZ, PT ;  /* 0x000000fff700720c */ /* 0x000fe40003f86270 */
[----:B------:R-:W-:-:S05]  /*6420*/  ISETP.GE.AND P3, PT, R4, RZ, PT ;  /* 0x000000ff0400720c */ /* 0x000fca0003f66270 */
[----:B------:R-:W-:Y:S01]  /*6430*/  @!P1 IMAD.MOV R62, RZ, RZ, -R62 ;  /* 0x000000ffff3e9224 */ /* 0x000fe200078e0a3e */
[----:B------:R-:W-:Y:S01]  /*6440*/  ISETP.GE.AND P1, PT, R239, RZ, PT ;  /* 0x000000ffef00720c */ /* 0x000fe20003f26270 */
[----:B------:R-:W-:Y:S01]  /*6450*/  @!P2 IMAD.MOV R68, RZ, RZ, -R68 ;  /* 0x000000ffff44a224 */ /* 0x000fe200078e0a44 */
[----:B------:R-:W-:Y:S01]  /*6460*/  ISETP.GE.AND P2, PT, R243, RZ, PT ;  /* 0x000000fff300720c */ /* 0x000fe20003f46270 */
[----:B------:R-:W-:Y:S02]  /*6470*/  @!P5 IMAD.MOV R64, RZ, RZ, -R64 ;  /* 0x000000ffff40d224 */ /* 0x000fe400078e0a40 */
[----:B------:R-:W-:Y:S01]  /*6480*/  @!P4 IMAD.MOV R66, RZ, RZ, -R66 ;  /* 0x000000ffff42c224 */ /* 0x000fe200078e0a42 */
[----:B------:R-:W-:Y:S01]  /*6490*/  ISETP.GE.AND P4, PT, R242, RZ, PT ;  /* 0x000000fff200720c */ /* 0x000fe20003f86270 */
[----:B------:R1:W5:Y:S01]  /*64a0*/  LDL.LU R4, [R1+0x5f8] ;  /* 0x0005f80001047983 */ /* 0x0003620000300800 */
[----:B------:R-:W-:Y:S01]  /*64b0*/  ISETP.GE.AND P5, PT, R240, RZ, PT ;  /* 0x000000fff000720c */ /* 0x000fe20003fa6270 */
[----:B------:R-:W-:Y:S01]  /*64c0*/  @!P3 IMAD.MOV R72, RZ, RZ, -R72 ;  /* 0x000000ffff48b224 */ /* 0x000fe200078e0a48 */
[----:B------:R-:W-:-:S03]  /*64d0*/  ISETP.GE.AND P3, PT, R246, RZ, PT ;  /* 0x000000fff600720c */ /* 0x000fc60003f66270 */
[----:B------:R-:W-:Y:S01]  /*64e0*/  @!P1 IMAD.MOV R56, RZ, RZ, -R56 ;  /* 0x000000ffff389224 */ /* 0x000fe200078e0a38 */
[----:B------:R-:W-:Y:S01]  /*64f0*/  ISETP.GE.AND P1, PT, R234, RZ, PT ;  /* 0x000000ffea00720c */ /* 0x000fe20003f26270 */
[----:B------:R-:W-:Y:S01]  /*6500*/  @!P2 IMAD.MOV R61, RZ, RZ, -R61 ;  /* 0x000000ffff3da224 */ /* 0x000fe200078e0a3d */
[----:B------:R-:W-:Y:S01]  /*6510*/  ISETP.GE.AND P2, PT, R238, RZ, PT ;  /* 0x000000ffee00720c */ /* 0x000fe20003f46270 */
[----:B------:R-:W2:Y:S02]  /*6520*/  LDL.LU R7, [R1+0x5f4] ;  /* 0x0005f40001077983 */ /* 0x000ea40000300800 */
[----:B------:R-:W-:Y:S01]  /*6530*/  @!P4 IMAD.MOV R60, RZ, RZ, -R60 ;  /* 0x000000ffff3cc224 */ /* 0x000fe200078e0a3c */
[----:B------:R-:W-:Y:S01]  /*6540*/  ISETP.GE.AND P4, PT, R237, RZ, PT ;  /* 0x000000ffed00720c */ /* 0x000fe20003f86270 */
[----:B------:R-:W-:Y:S01]  /*6550*/  @!P5 IMAD.MOV R57, RZ, RZ, -R57 ;  /* 0x000000ffff39d224 */ /* 0x000fe200078e0a39 */
[----:B------:R-:W-:Y:S01]  /*6560*/  ISETP.GE.AND P5, PT, R235, RZ, PT ;  /* 0x000000ffeb00720c */ /* 0x000fe20003fa6270 */
[----:B------:R-:W-:Y:S01]  /*6570*/  @!P3 IMAD.MOV R65, RZ, RZ, -R65 ;  /* 0x000000ffff41b224 */ /* 0x000fe200078e0a41 */
[----:B------:R-:W-:-:S03]  /*6580*/  ISETP.GE.AND P3, PT, R241, RZ, PT ;  /* 0x000000fff100720c */ /* 0x000fc60003f66270 */
[----:B------:R-:W-:Y:S01]  /*6590*/  @!P1 IMAD.MOV R49, RZ, RZ, -R49 ;  /* 0x000000ffff319224 */ /* 0x000fe200078e0a31 */
[----:B------:R-:W-:Y:S01]  /*65a0*/  ISETP.GE.AND P1, PT, R229, RZ, PT ;  /* 0x000000ffe500720c */ /* 0x000fe20003f26270 */
[----:B------:R-:W-:Y:S01]  /*65b0*/  @!P2 IMAD.MOV R54, RZ, RZ, -R54 ;  /* 0x000000ffff36a224 */ /* 0x000fe200078e0a36 */
[----:B------:R-:W-:-:S03]  /*65c0*/  ISETP.GE.AND P2, PT, R233, RZ, PT ;  /* 0x000000ffe900720c */ /* 0x000fc60003f46270 */
        /* <DEDUP_REMOVED lines=127> */
[----:B------:R-:W-:Y:S01]  /*6dc0*/  ISETP.GT.U32.AND P1, PT, R3, R177, PT ;  /* 0x000000b10300720c */ /* 0x000fe20003f24070 */
[----:B------:R-:W-:Y:S01]  /*6dd0*/  @!P2 IMAD.MOV R125, RZ, RZ, -R125 ;  /* 0x000000ffff7da224 */ /* 0x000fe200078e0a7d */
[----:B------:R-:W-:-:S03]  /*6de0*/  ISETP.GE.AND P2, PT, R154, RZ, PT ;  /* 0x000000ff9a00720c */ /* 0x000fc60003f46270 */
[----:B------:R-:W-:Y:S01]  /*6df0*/  @!P4 IMAD.MOV R131, RZ, RZ, -R131 ;  /* 0x000000ffff83c224 */ /* 0x000fe200078e0a83 */
[----:B------:R-:W-:Y:S01]  /*6e00*/  ISETP.GE.AND P4, PT, R148, RZ, PT ;  /* 0x000000ff9400720c */ /* 0x000fe20003f86270 */
[----:B------:R-:W-:Y:S01]  /*6e10*/  @!P5 IMAD.MOV R139, RZ, RZ, -R139 ;  /* 0x000000ffff8bd224 */ /* 0x000fe200078e0a8b */
[----:B------:R-:W-:Y:S01]  /*6e20*/  ISETP.GT.U32.AND P5, PT, R3, R175, PT ;  /* 0x000000af0300720c */ /* 0x000fe20003fa4070 */
[----:B------:R-:W-:Y:S01]  /*6e30*/  @!P3 IMAD.MOV R111, RZ, RZ, -R111 ;  /* 0x000000ffff6fb224 */ /* 0x000fe200078e0a6f */
[----:B------:R-:W-:-:S03]  /*6e40*/  ISETP.GE.AND P3, PT, R162, RZ, PT ;  /* 0x000000ffa200720c */ /* 0x000fc60003f66270 */
[----:B------:R-:W-:Y:S01]  /*6e50*/  @!P1 IMAD.IADD R177, R177, 0x1, -R3 ;  /* 0x00000001b1b19824 */ /* 0x000fe200078e0a03 */
[----:B------:R-:W-:Y:S01]  /*6e60*/  ISETP.GE.AND P1, PT, R128, RZ, PT ;  /* 0x000000ff8000720c */ /* 0x000fe20003f26270 */
[----:B------:R-:W-:Y:S01]  /*6e70*/  @!P2 IMAD.MOV R147, RZ, RZ, -R147 ;  /* 0x000000ffff93a224 */ /* 0x000fe200078e0a93 */
[----:B------:R-:W-:-:S03]  /*6e80*/  ISETP.GT.U32.AND P2, PT, R3, R179, PT ;  /* 0x000000b30300720c */ /* 0x000fc60003f44070 */
[----:B------:R-:W-:Y:S01]  /*6e90*/  @!P4 IMAD.MOV R151, RZ, RZ, -R151 ;  /* 0x000000ffff97c224 */ /* 0x000fe200078e0a97 */
[----:B------:R-:W-:Y:S01]  /*6ea0*/  ISETP.GT.U32.AND P4, PT, R3, R252, PT ;  /* 0x000000fc0300720c */ /* 0x000fe20003f84070 */
[----:B------:R-:W-:Y:S01]  /*6eb0*/  @!P5 IMAD.IADD R175, R175, 0x1, -R3 ;  /* 0x00000001afafd824 */ /* 0x000fe200078e0a03 */
[----:B------:R-:W-:Y:S01]  /*6ec0*/  ISETP.GE.AND P5, PT, R129, RZ, PT ;  /* 0x000000ff8100720c */ /* 0x000fe20003fa6270 */
[----:B------:R-:W-:Y:S01]  /*6ed0*/  @!P3 IMAD.MOV R135, RZ, RZ, -R135 ;  /* 0x000000ffff87b224 */ /* 0x000fe200078e0a87 */
[----:B------:R-:W-:Y:S01]  /*6ee0*/  ISETP.GE.AND P3, PT, R133, RZ, PT ;  /* 0x000000ff8500720c */ /* 0x000fe20003f66270 */
[----:B------:R-:W-:Y:S02]  /*6ef0*/  IMAD R133, R122, 0x2, R136 ;  /* 0x000000027a857824 */ /* 0x000fe400078e0288 */
[----:B------:R-:W-:Y:S01]  /*6f00*/  @!P1 IMAD.MOV R159, RZ, RZ, -R159 ;  /* 0x000000ffff9f9224 */ /* 0x000fe200078e0a9f */
[----:B------:R-:W-:Y:S01]  /*6f10*/  ISETP.GE.AND P1, PT, R126, RZ, PT ;  /* 0x000000ff7e00720c */ /* 0x000fe20003f26270 */
[----:B------:R-:W-:-:S04]  /*6f20*/  IMAD R129, R122, 0x2, R133 ;  /* 0x000000027a817824 */ /* 0x000fc800078e0285 */
[--C-:B------:R-:W-:Y:S01]  /*6f30*/  @!P4 IMAD.IADD R252, R252, 0x1, -R3.reuse ;  /* 0x00000001fcfcc824 */ /* 0x100fe200078e0a03 */
[----:B------:R-:W-:Y:S01]  /*6f40*/  ISETP.GE.AND P4, PT, R145, RZ, PT ;  /* 0x000000ff9100720c */ /* 0x000fe20003f86270 */
[----:B------:R-:W-:Y:S01]  /*6f50*/  @!P2 IMAD.IADD R179, R179, 0x1, -R3 ;  /* 0x00000001b3b3a824 */ /* 0x000fe200078e0a03 */
[----:B------:R-:W-:Y:S01]  /*6f60*/  ISETP.GE.AND P2, PT, R118, RZ, PT ;  /* 0x000000ff7600720c */ /* 0x000fe20003f46270 */
[C---:B------:R-:W-:Y:S02]  /*6f70*/  IMAD R118, R122.reuse, 0x2, R129 ;  /* 0x000000027a767824 */ /* 0x040fe400078e0281 */
[----:B------:R-:W-:Y:S01]  /*6f80*/  @!P5 IMAD.MOV R157, RZ, RZ, -R157 ;  /* 0x000000ffff9dd224 */ /* 0x000fe200078e0a9d */
[----:B------:R-:W-:Y:S01]  /*6f90*/  ISETP.GE.AND P5, PT, R127, RZ, PT ;  /* 0x000000ff7f00720c */ /* 0x000fe20003fa6270 */
[----:B------:R-:W-:Y:S02]  /*6fa0*/  IMAD R128, R122, 0x2, R118 ;  /* 0x000000027a807824 */ /* 0x000fe400078e0276 */
[----:B------:R-:W-:-:S02]  /*6fb0*/  @!P1 IMAD.MOV R167, RZ, RZ, -R167 ;  /* 0x000000ffffa79224 */ /* 0x000fc400078e0aa7 */
[----:B------:R-:W-:Y:S02]  /*6fc0*/  IMAD R113, R122, 0x2, R128 ;  /* 0x000000027a717824 */ /* 0x000fe400078e0280 */
[----:B------:R-:W-:Y:S01]  /*6fd0*/  @!P4 IMAD.MOV R163, RZ, RZ, -R163 ;  /* 0x000000ffffa3c224 */ /* 0x000fe200078e0aa3 */
[----:B------:R-:W-:Y:S01]  /*6fe0*/  ISETP.GE.AND P4, PT, R124, RZ, PT ;  /* 0x000000ff7c00720c */ /* 0x000fe20003f86270 */
[----:B------:R-:W-:Y:S01]  /*6ff0*/  IMAD R127, R122, 0x2, R113 ;  /* 0x000000027a7f7824 */ /* 0x000fe200078e0271 */
[----:B------:R-:W-:Y:S01]  /*7000*/  ISETP.GE.AND P1, PT, R120, RZ, PT ;  /* 0x000000ff7800720c */ /* 0x000fe20003f26270 */
[----:B------:R-:W-:Y:S02]  /*7010*/  @!P2 IMAD.MOV R161, RZ, RZ, -R161 ;  /* 0x000000ffffa1a224 */ /* 0x000fe400078e0aa1 */
[----:B------:R-:W-:Y:S01]  /*7020*/  @!P5 IMAD.MOV R165, RZ, RZ, -R165 ;  /* 0x000000ffffa5d224 */ /* 0x000fe200078e0aa5 */
[----:B------:R-:W-:Y:S01]  /*7030*/  ISETP.GE.AND P5, PT, R117, RZ, PT ;  /* 0x000000ff7500720c */ /* 0x000fe20003fa6270 */
[----:B------:R-:W-:Y:S01]  /*7040*/  IMAD R117, R122, 0x2, R127 ;  /* 0x000000027a757824 */ /* 0x000fe200078e027f */
[----:B------:R-:W-:Y:S01]  /*7050*/  ISETP.GE.AND P2, PT, R121, RZ, PT ;  /* 0x000000ff7900720c */ /* 0x000fe20003f46270 */
[----:B------:R-:W-:-:S02]  /*7060*/  IMAD R110, R110, UR4, RZ ;  /* 0x000000046e6e7c24 */ /* 0x000fc4000f8e02ff */
[----:B------:R-:W-:Y:S01]  /*7070*/  @!P6 IMAD.MOV R109, RZ, RZ, -R109 ;  /* 0x000000ffff6de224 */ /* 0x000fe200078e0a6d */
[----:B------:R-:W-:Y:S01]  /*7080*/  ISETP.NE.U32.AND P6, PT, R112, RZ, PT ;  /* 0x000000ff7000720c */ /* 0x000fe20003fc5070 */
[----:B------:R-:W-:Y:S01]  /*7090*/  IMAD R124, R122, 0x2, R117 ;  /* 0x000000027a7c7824 */ /* 0x000fe200078e0275 */
[----:B------:R-:W-:Y:S01]  /*70a0*/  LOP3.LUT R112, R2, 0x22, RZ, 0xfc, !PT ;  /* 0x0000002202707812 */ /* 0x000fe200078efcff */
[----:B------:R-:W-:Y:S02]  /*70b0*/  IMAD.SHL.U32 R114, R110, 0x4, RZ ;  /* 0x000000046e727824 */ /* 0x000fe400078e00ff */
[----:B------:R-:W-:Y:S01]  /*70c0*/  @!P4 IMAD.MOV R169, RZ, RZ, -R169 ;  /* 0x000000ffffa9c224 */ /* 0x000fe200078e0aa9 */
[----:B------:R-:W-:Y:S01]  /*70d0*/  ISETP.GE.AND P4, PT, R112, UR18, PT ;  /* 0x0000001270007c0c */ /* 0x000fe2000bf86270 */
[----:B------:R-:W-:Y:S01]  /*70e0*/  @!P3 IMAD.MOV R155, RZ, RZ, -R155 ;  /* 0x000000ffff9bb224 */ /* 0x000fe200078e0a9b */
[----:B------:R-:W-:Y:S01]  /*70f0*/  ISETP.NE.U32.AND P3, PT, R6, RZ, PT ;  /* 0x000000ff0600720c */ /* 0x000fe20003f65070 */
[----:B------:R-:W-:-:S02]  /*7100*/  IMAD R112, R122, 0x2, R124 ;  /* 0x000000027a707824 */ /* 0x000fc400078e027c */
[----:B------:R-:W-:Y:S01]  /*7110*/  @!P1 IMAD.MOV R175, RZ, RZ, -R175 ;  /* 0x000000ffffaf9224 */ /* 0x000fe200078e0aaf */
[----:B------:R-:W-:Y:S01]  /*7120*/  IADD3 R126, P1, PT, R114, UR20, RZ ;  /* 0x00000014727e7c10 */ /* 0x000fe2000ff3e0ff */
[----:B------:R-:W-:Y:S01]  /*7130*/  STL [R1+0x384], R133 ;  /* 0x0003848501007387 */ /* 0x000fe20000100800 */
[----:B------:R-:W-:Y:S01]  /*7140*/  LOP3.LUT R6, R2, 0x4, RZ, 0xfc, !PT ;  /* 0x0000000402067812 */ /* 0x000fe200078efcff */
[----:B------:R-:W-:Y:S02]  /*7150*/  IMAD R121, R122, 0x2, R112 ;  /* 0x000000027a797824 */ /* 0x000fe400078e0270 */
[----:B------:R3:W-:Y:S01]  /*7160*/  STL [R1+0x388], R110 ;  /* 0x0003886e01007387 */ /* 0x0007e20000100800 */
[----:B------:R-:W-:Y:S01]  /*7170*/  @!P2 IMAD.MOV R171, RZ, RZ, -R171 ;  /* 0x000000ffffaba224 */ /* 0x000fe200078e0aab */
[----:B------:R-:W-:Y:S01]  /*7180*/  ISETP.GE.AND P2, PT, R6, UR18, PT ;  /* 0x0000001206007c0c */ /* 0x000fe2000bf46270 */
[----:B------:R-:W-:Y:S01]  /*7190*/  @!P5 IMAD.MOV R173, RZ, RZ, -R173 ;  /* 0x000000ffffadd224 */ /* 0x000fe200078e0aad */
[----:B------:R-:W-:Y:S01]  /*71a0*/  ISETP.GE.AND P5, PT, R116, RZ, PT ;  /* 0x000000ff7400720c */ /* 0x000fe20003fa6270 */
[----:B------:R-:W-:Y:S01]  /*71b0*/  IMAD R116, R122, 0x2, R121 ;  /* 0x000000027a747824 */ /* 0x000fe200078e0279 */
[----:B------:R-:W-:-:S02]  /*71c0*/  SEL R6, R156, RZ, !P4 ;  /* 0x000000ff9c067207 */ /* 0x000fc40006000000 */
[----:B---3--:R-:W-:Y:S02]  /*71d0*/  LEA.HI.X.SX32 R110, R110, UR21, 0x2, P1 ;  /* 0x000000156e6e7c11 */ /* 0x008fe400088f16ff */
[CC--:B------:R-:W-:Y:S02]  /*71e0*/  LEA R244, P1, R129.reuse, R126.reuse, 0x2 ;  /* 0x0000007e81f47211 */ /* 0x0c0fe400078210ff */
[----:B------:R-:W-:Y:S02]  /*71f0*/  LEA R242, P4, R118, R126, 0x2 ;  /* 0x0000007e76f27211 */ /* 0x000fe400078810ff */
[----:B------:R-:W-:Y:S01]  /*7200*/  LEA.HI.X.SX32 R245, R129, R110, 0x2, P1 ;  /* 0x0000006e81f57211 */ /* 0x000fe200008f16ff */
[----:B------:R-:W-:Y:S01]  /*7210*/  IMAD R120, R122, 0x2, R116 ;  /* 0x000000027a787824 */ /* 0x000fe200078e0274 */
[----:B------:R-:W-:Y:S02]  /*7220*/  LEA R240, P1, R128, R126, 0x2 ;  /* 0x0000007e80f07211 */ /* 0x000fe400078210ff */
[----:B------:R-:W-:-:S02]  /*7230*/  LEA.HI.X.SX32 R243, R118, R110, 0x2, P4 ;  /* 0x0000006e76f37211 */ /* 0x000fc400020f16ff */
[----:B------:R-:W-:Y:S01]  /*7240*/  LEA R238, P4, R113, R126, 0x2 ;  /* 0x0000007e71ee7211 */ /* 0x000fe200078810ff */
[----:B------:R3:W-:Y:S01]  /*7250*/  STL [R1+0x418], R114 ;  /* 0x0004187201007387 */ /* 0x0007e20000100800 */
[----:B------:R-:W-:Y:S02]  /*7260*/  LEA.HI.X.SX32 R241, R128, R110, 0x2, P1 ;  /* 0x0000006e80f17211 */ /* 0x000fe400008f16ff */
[----:B------:R-:W-:Y:S02]  /*7270*/  LEA R236, P1, R127, R126, 0x2 ;  /* 0x0000007e7fec7211 */ /* 0x000fe400078210ff */
[----:B------:R-:W-:Y:S02]  /*7280*/  LEA.HI.X.SX32 R239, R113, R110, 0x2, P4 ;  /* 0x0000006e71ef7211 */ /* 0x000fe400020f16ff */
[----:B------:R-:W-:Y:S01]  /*7290*/  LEA R234, P4, R117, R126, 0x2 ;  /* 0x0000007e75ea7211 */ /* 0x000fe200078810ff */
[----:B---3--:R-:W-:Y:S01]  /*72a0*/  IMAD R114, R122, 0x2, R120 ;  /* 0x000000027a727824 */ /* 0x008fe200078e0278 */
[----:B------:R-:W-:-:S02]  /*72b0*/  LEA.HI.X.SX32 R237, R127, R110, 0x2, P1 ;  /* 0x0000006e7fed7211 */ /* 0x000fc400008f16ff */
[----:B------:R-:W-:Y:S01]  /*72c0*/  LEA R232, P1, R124, R126, 0x2 ;  /* 0x0000007e7ce87211 */ /* 0x000fe200078210ff */
[----:B------:R-:W-:Y:S01]  /*72d0*/  IMAD R118, R122, 0x2, R114 ;  /* 0x000000027a767824 */ /* 0x000fe200078e0272 */
[----:B------:R-:W-:Y:S02]  /*72e0*/  LEA.HI.X.SX32 R235, R117, R110, 0x2, P4 ;  /* 0x0000006e75eb7211 */ /* 0x000fe400020f16ff */
[----:B------:R-:W-:Y:S01]  /*72f0*/  LEA R230, P4, R112, R126, 0x2 ;  /* 0x0000007e70e67211 */ /* 0x000fe200078810ff */
[----:B------:R-:W-:Y:S01]  /*7300*/  IMAD R113, R122, 0x2, R118 ;  /* 0x000000027a717824 */ /* 0x000fe200078e0276 */
[----:B------:R-:W-:Y:S02]  /*7310*/  LEA.HI.X.SX32 R233, R124, R110, 0x2, P1 ;  /* 0x0000006e7ce97211 */ /* 0x000fe400008f16ff */
[----:B------:R-:W-:Y:S01]  /*7320*/  LEA R228, P1, R121, R126, 0x2 ;  /* 0x0000007e79e47211 */ /* 0x000fe200078210ff */
[----:B------:R-:W-:Y:S01]  /*7330*/  IMAD R117, R122, 0x2, R113 ;  /* 0x000000027a757824 */ /* 0x000fe200078e0271 */
[----:B------:R-:W-:Y:S01]  /*7340*/  LEA.HI.X.SX32 R231, R112, R110, 0x2, P4 ;  /* 0x0000006e70e77211 */ /* 0x000fe200020f16ff */
[----:B------:R-:W-:Y:S01]  /*7350*/  ULEA UR10, UR5, UR10, 0x18 ;  /* 0x0000000a050a7291 */ /* 0x000fe2000f8ec0ff */
[----:B------:R-:W-:-:S02]  /*7360*/  LEA R226, P4, R116, R126, 0x2 ;  /* 0x0000007e74e27211 */ /* 0x000fc400078810ff */
[----:B------:R-:W-:Y:S01]  /*7370*/  LEA.HI.X.SX32 R229, R121, R110, 0x2, P1 ;  /* 0x0000006e79e57211 */ /* 0x000fe200008f16ff */
[----:B------:R-:W-:Y:S01]  /*7380*/  IMAD R112, R122, 0x2, R117 ;  /* 0x000000027a707824 */ /* 0x000fe200078e0275 */
[----:B------:R-:W-:Y:S02]  /*7390*/  LEA R224, P1, R120, R126, 0x2 ;  /* 0x0000007e78e07211 */ /* 0x000fe400078210ff */
[----:B------:R-:W-:Y:S02]  /*73a0*/  LEA.HI.X.SX32 R227, R116, R110, 0x2, P4 ;  /* 0x0000006e74e37211 */ /* 0x000fe400020f16ff */
[----:B------:R-:W-:Y:S01]  /*73b0*/  LEA R222, P4, R114, R126, 0x2 ;  /* 0x0000007e72de7211 */ /* 0x000fe200078810ff */
[----:B------:R-:W-:Y:S01]  /*73c0*/  IMAD R116, R122, 0x2, R112 ;  /* 0x000000027a747824 */ /* 0x000fe200078e0270 */
[----:B------:R-:W-:Y:S01]  /*73d0*/  LEA.HI.X.SX32 R225, R120, R110, 0x2, P1 ;  /* 0x0000006e78e17211 */ /* 0x000fe200008f16ff */
[----:B------:R-:W3:Y:S01]  /*73e0*/  LDS R3, [UR10] ;  /* 0x0000000aff037984 */ /* 0x000ee20008000800 */
[----:B------:R-:W-:-:S02]  /*73f0*/  LEA R220, P1, R118, R126, 0x2 ;  /* 0x0000007e76dc7211 */ /* 0x000fc400078210ff */
[----:B------:R-:W-:Y:S02]  /*7400*/  LEA.HI.X.SX32 R223, R114, R110, 0x2, P4 ;  /* 0x0000006e72df7211 */ /* 0x000fe400020f16ff */
[----:B------:R-:W-:Y:S01]  /*7410*/  LEA R218, P4, R113, R126, 0x2 ;  /* 0x0000007e71da7211 */ /* 0x000fe200078810ff */
[----:B------:R-:W-:Y:S01]  /*7420*/  IMAD R114, R122, 0x2, R116 ;  /* 0x000000027a727824 */ /* 0x000fe200078e0274 */
[----:B------:R-:W-:Y:S02]  /*7430*/  LEA.HI.X.SX32 R221, R118, R110, 0x2, P1 ;  /* 0x0000006e76dd7211 */ /* 0x000fe400008f16ff */
[----:B------:R-:W-:Y:S02]  /*7440*/  LEA R216, P1, R117, R126, 0x2 ;  /* 0x0000007e75d87211 */ /* 0x000fe400078210ff */
[----:B------:R-:W-:Y:S01]  /*7450*/  LEA.HI.X.SX32 R219, R113, R110, 0x2, P4 ;  /* 0x0000006e71db7211 */ /* 0x000fe200020f16ff */
[----:B------:R-:W-:Y:S01]  /*7460*/  IMAD R113, R122, 0x2, R114 ;  /* 0x000000027a717824 */ /* 0x000fe200078e0272 */
[----:B------:R-:W-:-:S02]  /*7470*/  LEA R214, P4, R112, R126, 0x2 ;  /* 0x0000007e70d67211 */ /* 0x000fc400078810ff */
[----:B------:R-:W-:Y:S02]  /*7480*/  LEA.HI.X.SX32 R217, R117, R110, 0x2, P1 ;  /* 0x0000006e75d97211 */ /* 0x000fe400008f16ff */
[----:B------:R-:W-:Y:S02]  /*7490*/  LEA R212, P1, R116, R126, 0x2 ;  /* 0x0000007e74d47211 */ /* 0x000fe400078210ff */
[----:B------:R-:W-:Y:S01]  /*74a0*/  LEA.HI.X.SX32 R215, R112, R110, 0x2, P4 ;  /* 0x0000006e70d77211 */ /* 0x000fe200020f16ff */
[----:B------:R-:W-:Y:S01]  /*74b0*/  IMAD R112, R122, 0x2, R113 ;  /* 0x000000027a707824 */ /* 0x000fe200078e0271 */
[----:B------:R-:W-:Y:S02]  /*74c0*/  LEA R210, P4, R114, R126, 0x2 ;  /* 0x0000007e72d27211 */ /* 0x000fe400078810ff */
[----:B------:R-:W-:Y:S02]  /*74d0*/  LEA.HI.X.SX32 R213, R116, R110, 0x2, P1 ;  /* 0x0000006e74d57211 */ /* 0x000fe400008f16ff */
[----:B------:R-:W-:-:S02]  /*74e0*/  LEA R208, P1, R113, R126, 0x2 ;  /* 0x0000007e71d07211 */ /* 0x000fc400078210ff */
[----:B------:R-:W-:Y:S02]  /*74f0*/  LEA.HI.X.SX32 R211, R114, R110, 0x2, P4 ;  /* 0x0000006e72d37211 */ /* 0x000fe400020f16ff */
[C---:B------:R-:W-:Y:S02]  /*7500*/  LEA R180, P4, R112.reuse, R126, 0x2 ;  /* 0x0000007e70b47211 */ /* 0x040fe400078810ff */
[----:B------:R-:W-:Y:S02]  /*7510*/  LEA.HI.X.SX32 R209, R113, R110, 0x2, P1 ;  /* 0x0000006e71d17211 */ /* 0x000fe400008f16ff */
[----:B------:R-:W-:Y:S02]  /*7520*/  LEA R206, P1, R153, R126, 0x2 ;  /* 0x0000007e99ce7211 */ /* 0x000fe400078210ff */
[----:B------:R-:W-:Y:S02]  /*7530*/  LEA.HI.X.SX32 R181, R112, R110, 0x2, P4 ;  /* 0x0000006e70b57211 */ /* 0x000fe400020f16ff */
[----:B------:R-:W-:-:S02]  /*7540*/  LEA R204, P4, R152, R126, 0x2 ;  /* 0x0000007e98cc7211 */ /* 0x000fc400078810ff */
[----:B------:R-:W-:Y:S02]  /*7550*/  LEA.HI.X.SX32 R207, R153, R110, 0x2, P1 ;  /* 0x0000006e99cf7211 */ /* 0x000fe400008f16ff */
[----:B------:R-:W-:Y:S01]  /*7560*/  LEA R202, P1, R150, R126, 0x2 ;  /* 0x0000007e96ca7211 */ /* 0x000fe200078210ff */
[----:B------:R-:W-:Y:S01]  /*7570*/  IMAD.SHL.U32 R148, R144, 0x4, RZ ;  /* 0x0000000490947824 */ /* 0x000fe200078e00ff */
[----:B------:R-:W-:Y:S01]  /*7580*/  LEA.HI.X.SX32 R205, R152, R110, 0x2, P4 ;  /* 0x0000006e98cd7211 */ /* 0x000fe200020f16ff */
[----:B------:R-:W-:Y:S01]  /*7590*/  @!P5 IMAD.MOV R177, RZ, RZ, -R177 ;  /* 0x000000ffffb1d224 */ /* 0x000fe200078e0ab1 */
[----:B------:R-:W-:Y:S01]  /*75a0*/  LEA R200, P4, R149, R126, 0x2 ;  /* 0x0000007e95c87211 */ /* 0x000fe200078810ff */
[----:B------:R-:W-:Y:S01]  /*75b0*/  IMAD.SHL.U32 R145, R142, 0x4, RZ ;  /* 0x000000048e917824 */ /* 0x000fe200078e00ff */
[----:B------:R-:W-:Y:S02]  /*75c0*/  LEA.HI.X.SX32 R203, R150, R110, 0x2, P1 ;  /* 0x0000006e96cb7211 */ /* 0x000fe400008f16ff */
[----:B------:R-:W-:-:S02]  /*75d0*/  ISETP.GE.AND P5, PT, R137, RZ, PT ;  /* 0x000000ff8900720c */ /* 0x000fc40003fa6270 */
[----:B------:R-:W-:Y:S01]  /*75e0*/  LEA R198, P1, R146, R126, 0x2 ;  /* 0x0000007e92c67211 */ /* 0x000fe200078210ff */
[----:B------:R-:W-:Y:S01]  /*75f0*/  IMAD.SHL.U32 R113, R141, 0x4, RZ ;  /* 0x000000048d717824 */ /* 0x000fe200078e00ff */
[----:B------:R-:W-:Y:S02]  /*7600*/  LEA.HI.X.SX32 R201, R149, R110, 0x2, P4 ;  /* 0x0000006e95c97211 */ /* 0x000fe400020f16ff */
[----:B------:R-:W-:Y:S01]  /*7610*/  IADD3 R196, P4, PT, R148, R126, RZ ;  /* 0x0000007e94c47210 */ /* 0x000fe20007f9e0ff */
[----:B------:R-:W-:Y:S01]  /*7620*/  IMAD.SHL.U32 R114, R140, 0x4, RZ ;  /* 0x000000048c727824 */ /* 0x000fe200078e00ff */
[----:B------:R-:W-:Y:S01]  /*7630*/  LEA.HI.X.SX32 R199, R146, R110, 0x2, P1 ;  /* 0x0000006e92c77211 */ /* 0x000fe200008f16ff */
[----:B------:R-:W-:Y:S01]  /*7640*/  STL [R1+0x170], R148 ;  /* 0x0001709401007387 */ /* 0x000fe20000100800 */
[----:B------:R-:W-:Y:S01]  /*7650*/  IADD3 R194, P1, PT, R145, R126, RZ ;  /* 0x0000007e91c27210 */ /* 0x000fe20007f3e0ff */
[----:B------:R-:W-:Y:S01]  /*7660*/  IMAD.SHL.U32 R112, R138, 0x4, RZ ;  /* 0x000000048a707824 */ /* 0x000fe200078e00ff */
[----:B------:R-:W-:Y:S01]  /*7670*/  LEA.HI.X.SX32 R197, R144, R110, 0x2, P4 ;  /* 0x0000006e90c57211 */ /* 0x000fe200020f16ff */
[----:B------:R-:W-:Y:S01]  /*7680*/  STL [R1+0x16c], R145 ;  /* 0x00016c9101007387 */ /* 0x000fe20000100800 */
[----:B------:R-:W-:-:S02]  /*7690*/  IADD3 R192, P4, PT, R113, R126, RZ ;  /* 0x0000007e71c07210 */ /* 0x000fc40007f9e0ff */
[----:B------:R-:W-:Y:S01]  /*76a0*/  LEA.HI.X.SX32 R195, R142, R110, 0x2, P1 ;  /* 0x0000006e8ec37211 */ /* 0x000fe200008f16ff */
[----:B------:R-:W-:Y:S01]  /*76b0*/  STL.64 [R1+0x138], R180 ;  /* 0x000138b401007387 */ /* 0x000fe20000100a00 */
[----:B------:R-:W-:-:S03]  /*76c0*/  IADD3 R190, P1, PT, R114, R126, RZ ;  /* 0x0000007e72be7210 */ /* 0x000fc60007f3e0ff */
[----:B------:R4:W-:Y:S01]  /*76d0*/  STL [R1+0x168], R113 ;  /* 0x0001687101007387 */ /* 0x0009e20000100800 */
[----:B------:R-:W-:Y:S01]  /*76e0*/  LEA.HI.X.SX32 R193, R141, R110, 0x2, P4 ;  /* 0x0000006e8dc17211 */ /* 0x000fe200020f16ff */
[----:B------:R-:W-:Y:S01]  /*76f0*/  @!P5 IMAD.MOV R179, RZ, RZ, -R179 ;  /* 0x000000ffffb3d224 */ /* 0x000fe200078e0ab3 */
[----:B------:R-:W-:Y:S01]  /*7700*/  IADD3 R188, P4, PT, R112, R126, RZ ;  /* 0x0000007e70bc7210 */ /* 0x000fe20007f9e0ff */
[----:B------:R-:W-:Y:S01]  /*7710*/  STL [R1+0x164], R114 ;  /* 0x0001647201007387 */ /* 0x000fe20000100800 */
[----:B---3--:R-:W-:Y:S02]  /*7720*/  R2UR UR11, R3 ;  /* 0x00000000030b72ca */ /* 0x008fe400000e0000 */
[----:B--2---:R-:W-:Y:S01]  /*7730*/  ISETP.NE.AND P5, PT, R7, RZ, PT ;  /* 0x000000ff0700720c */ /* 0x004fe20003fa5270 */
[----:B------:R2:W-:Y:S01]  /*7740*/  STL [R1+0x160], R112 ;  /* 0x0001607001007387 */ /* 0x0005e20000100800 */
[----:B----4-:R-:W-:Y:S01]  /*7750*/  IMAD.SHL.U32 R113, R136, 0x4, RZ ;  /* 0x0000000488717824 */ /* 0x010fe200078e00ff */
[----:B------:R-:W-:Y:S01]  /*7760*/  LOP3.LUT R3, RZ, R7, RZ, 0x33, !PT ;  /* 0x00000007ff037212 */ /* 0x000fe200078e33ff */
[----:B------:R-:W-:Y:S01]  /*7770*/  IMAD R7, R130, R123, RZ ;  /* 0x0000007b82077224 */ /* 0x000fe200078e02ff */
[----:B------:R-:W-:-:S02]  /*7780*/  LEA.HI.X.SX32 R191, R140, R110, 0x2, P1 ;  /* 0x0000006e8cbf7211 */ /* 0x000fc400008f16ff */
[----:B------:R-:W-:Y:S01]  /*7790*/  IADD3 R186, P1, PT, R113, R126, RZ ;  /* 0x0000007e71ba7210 */ /* 0x000fe20007f3e0ff */
[----:B--2---:R-:W-:Y:S01]  /*77a0*/  IMAD.SHL.U32 R112, R133, 0x4, RZ ;  /* 0x0000000485707824 */ /* 0x004fe200078e00ff */
[----:B------:R-:W-:Y:S02]  /*77b0*/  STL [R1+0x15c], R113 ;  /* 0x00015c7101007387 */ /* 0x000fe40000100800 */
[----:B------:R-:W-:Y:S02]  /*77c0*/  LEA.HI.X.SX32 R187, R136, R110, 0x2, P1 ;  /* 0x0000006e88bb7211 */ /* 0x000fe400008f16ff */
[----:B------:R2:W-:Y:S01]  /*77d0*/  STL [R1+0x158], R112 ;  /* 0x0001587001007387 */ /* 0x0005e20000100800 */
[----:B------:R-:W-:-:S03]  /*77e0*/  ISETP.GE.AND P1, PT, R134, RZ, PT ;  /* 0x000000ff8600720c */ /* 0x000fc60003f26270 */
[----:B------:R1:W-:Y:S01]  /*77f0*/  STL [R1+0x38c], R7 ;  /* 0x00038c0701007387 */ /* 0x0003e20000100800 */
[----:B------:R-:W-:Y:S02]  /*7800*/  LEA.HI.X.SX32 R189, R138, R110, 0x2, P4 ;  /* 0x0000006e8abd7211 */ /* 0x000fe400020f16ff */
[----:B------:R-:W-:Y:S02]  /*7810*/  IADD3 R126, P4, PT, R112, R126, RZ ;  /* 0x0000007e707e7210 */ /* 0x000fe40007f9e0ff */
[----:B--2---:R-:W-:-:S05]  /*7820*/  SEL R112, R156, RZ, !P2 ;  /* 0x000000ff9c707207 */ /* 0x004fca0005000000 */
[----:B------:R-:W-:Y:S01]  /*7830*/  @!P1 IMAD.MOV R252, RZ, RZ, -R252 ;  /* 0x000000fffffc9224 */ /* 0x000fe200078e0afc */
[----:B------:R-:W-:Y:S01]  /*7840*/  LEA.HI.X.SX32 R127, R133, R110, 0x2, P4 ;  /* 0x0000006e857f7211 */ /* 0x000fe200020f16ff */
[----:B------:R-:W-:Y:S01]  /*7850*/  USHF.L.U32 UR4, UR9, 0x15, URZ ;  /* 0x0000001509047899 */ /* 0x000fe200080006ff */
[----:B------:R-:W-:Y:S02]  /*7860*/  ISETP.NE.U32.AND P2, PT, R112, RZ, PT ;  /* 0x000000ff7000720c */ /* 0x000fe40003f45070 */
[C---:B------:R-:W-:Y:S02]  /*7870*/  SEL R109, R3.reuse, R109, !P5 ;  /* 0x0000006d036d7207 */ /* 0x040fe40006800000 */
[C---:B------:R-:W-:Y:S02]  /*7880*/  SEL R251, R3.reuse, R251, !P5 ;  /* 0x000000fb03fb7207 */ /* 0x040fe40006800000 */
[C---:B------:R-:W-:Y:S02]  /*7890*/  SEL R108, R3.reuse, R108, !P5 ;  /* 0x0000006c036c7207 */ /* 0x040fe40006800000 */
[----:B------:R-:W-:-:S02]  /*78a0*/  SEL R106, R3, R106, !P5 ;  /* 0x0000006a036a7207 */ /* 0x000fc40006800000 */
[C---:B------:R-:W-:Y:S02]  /*78b0*/  SEL R105, R3.reuse, R105, !P5 ;  /* 0x0000006903697207 */ /* 0x040fe40006800000 */
[C---:B------:R-:W-:Y:S02]  /*78c0*/  SEL R104, R3.reuse, R104, !P5 ;  /* 0x0000006803687207 */ /* 0x040fe40006800000 */
        /* <DEDUP_REMOVED lines=121> */
[----:B------:R-:W-:Y:S01]  /*8060*/  SEL R252, R3, R252, !P5 ;  /* 0x000000fc03fc7207 */ /* 0x000fe20006800000 */
[----:B------:R-:W-:Y:S01]  /*8070*/  IMAD.SHL.U32 R3, R7, 0x4, RZ ;  /* 0x0000000407037824 */ /* 0x000fe200078e00ff */
[----:B------:R-:W-:Y:S01]  /*8080*/  ISETP.NE.U32.AND P4, PT, R6, RZ, PT ;  /* 0x000000ff0600720c */ /* 0x000fe20003f85070 */
[----:B------:R-:W-:Y:S01]  /*8090*/  BAR.SYNC.DEFER_BLOCKING 0x0 ;  /* 0x0000000000007b1d */ /* 0x000fe20000010000 */
[----:B------:R-:W-:-:S02]  /*80a0*/  LOP3.LUT P1, RZ, R132, 0x7f, RZ, 0xc0, !PT ;  /* 0x0000007f84ff7812 */ /* 0x000fc4000782c0ff */
[C---:B------:R-:W-:Y:S02]  /*80b0*/  LOP3.LUT R113, R2.reuse, 0x6, RZ, 0xfc, !PT ;  /* 0x0000000602717812 */ /* 0x040fe400078efcff */
[----:B------:R-:W-:Y:S01]  /*80c0*/  LOP3.LUT R112, R2, 0x24, RZ, 0xfc, !PT ;  /* 0x0000002402707812 */ /* 0x000fe200078efcff */
[----:B------:R-:W2:Y:S01]  /*80d0*/  LDCU.64 UR38, c[0x0][0x358] ;  /* 0x00006b00ff2677ac */ /* 0x000ea20008000a00 */
[----:B------:R-:W-:Y:S02]  /*80e0*/  UIADD3 UR13, UPT, UPT, UR10, 0x28000, URZ ;  /* 0x000280000a0d7890 */ /* 0x000fe4000fffe0ff */
[----:B------:R-:W-:Y:S01]  /*80f0*/  ULOP3.LUT UR4, UR4, 0x600000, URZ, 0xc0, !UPT ;  /* 0x0060000004047892 */ /* 0x000fe2000f8ec0ff */
[----:B------:R-:W-:Y:S01]  /*8100*/  UMOV UR7, 0x1 ;  /* 0x0000000100077882 */ /* 0x000fe20000000000 */
[----:B-1----:R-:W-:Y:S10]  /*8110*/  BRA.U UP0, `(.L_x_5) ;  /* 0x0000000100187547 */ /* 0x002ff4000b800000 */
[----:B------:R-:W-:Y:S01]  /*8120*/  ELECT P5, URZ, PT ;  /* 0x0000000000ff782f */ /* 0x000fe200038a0000 */
[----:B------:R-:W-:Y:S01]  /*8130*/  IMAD.MOV.U32 R6, RZ, RZ, 0x1 ;  /* 0x00000001ff067424 */ /* 0x000fe200078e00ff */
[----:B------:R-:W-:Y:S01]  /*8140*/  UMOV UR6, 0x40 ;  /* 0x0000004000067882 */ /* 0x000fe20000000000 */
[----:B------:R-:W-:Y:S01]  /*8150*/  UVIRTCOUNT.DEALLOC.SMPOOL 0x80 ;  /* 0x000000800000784c */ /* 0x000fe20000000000 */
[----:B------:R-:W-:-:S09]  /*8160*/  ULEA UR6, UR5, UR6, 0x18 ;  /* 0x0000000605067291 */ /* 0x000fd2000f8ec0ff */
[----:B------:R1:W-:Y:S03]  /*8170*/  @P5 STS.U8 [UR6], R6 ;  /* 0x00000006ff005988 */ /* 0x0003e60008000006 */
.L_x_5:
[----:B------:R-:W-:Y:S01]  /*8180*/  UIADD3 UR12, UPT, UPT, UR11, UR4, URZ ;  /* 0x000000040b0c7290 */ /* 0x000fe2000fffe0ff */
[----:B------:R-:W-:Y:S01]  /*8190*/  IADD3 R184, P5, PT, R3, UR22, RZ ;  /* 0x0000001603b87c10 */ /* 0x000fe2000ffbe0ff */
[----:B------:R-:W-:Y:S01]  /*81a0*/  VOTEU.ALL UP1, P1 ;  /* 0x0000000000ff7886 */ /* 0x000fe20000820000 */
[----:B------:R-:W-:Y:S01]  /*81b0*/  IMAD R251, R251, UR16, RZ ;  /* 0x00000010fbfb7c24 */ /* 0x000fe2000f8e02ff */
[----:B------:R-:W-:Y:S01]  /*81c0*/  VOTEU.ALL UP2, P1 ;  /* 0x0000000000ff7886 */ /* 0x000fe20000840000 */
[----:B------:R-:W-:Y:S01]  /*81d0*/  LEA.HI.X.SX32 R185, R7, UR23, 0x2, P5 ;  /* 0x0000001707b97c11 */ /* 0x000fe2000a8f16ff */
[----:B-----5:R-:W-:Y:S01]  /*81e0*/  IMAD R4, R130, 0x80, R4 ;  /* 0x0000008082047824 */ /* 0x020fe200078e0204 */
[----:B------:R-:W-:-:S04]  /*81f0*/  @!UP1 UIADD3 UR14, UPT, UPT, -UR7, 0x100000, URZ ;  /* 0x00100000070e9890 */ /* 0x000fc8000fffe1ff */
[----:B------:R-:W-:Y:S02]  /*8200*/  @!UP1 USHF.L.U32 UR15, UR14, 0xb, URZ ;  /* 0x0000000b0e0f9899 */ /* 0x000fe400080006ff */
[----:B------:R-:W-:Y:S01]  /*8210*/  @!UP1 USHF.L.U32 UR14, UR14, 0x1, URZ ;  /* 0x000000010e0e9899 */ /* 0x000fe200080006ff */
[----:B------:R-:W-:Y:S01]  /*8220*/  STL.64 [R1+0x5f8], R122 ;  /* 0x0005f87a01007387 */ /* 0x000fe20000100a00 */
[----:B------:R-:W-:-:S04]  /*8230*/  @!UP1 UIADD3 UR4, UPT, UPT, -UR7, 0x100000, URZ ;  /* 0x0010000007049890 */ /* 0x000fc8000fffe1ff */
[----:B------:R-:W-:Y:S02]  /*8240*/  @!UP1 USHF.L.U32 UR5, UR4, 0xb, URZ ;  /* 0x0000000b04059899 */ /* 0x000fe400080006ff */
[----:B------:R-:W-:Y:S01]  /*8250*/  @!UP1 USHF.L.U32 UR4, UR4, 0x1, URZ ;  /* 0x0000000104049899 */ /* 0x000fe200080006ff */
[----:B------:R-:W-:Y:S01]  /*8260*/  VOTEU.ALL UP1, P1 ;  /* 0x0000000000ff7886 */ /* 0x000fe20000820000 */
[C---:B-1----:R-:W-:Y:S01]  /*8270*/  LEA R6, P5, R251.reuse, R184, 0x2 ;  /* 0x000000b8fb067211 */ /* 0x042fe200078a10ff */
[----:B------:R-:W-:Y:S01]  /*8280*/  STTM.16dp32bit_t0_t15.x128 tmem[UR12], RZ ;  /* 0x000000ff000079ed */ /* 0x000fe20008b8000c */
[----:B------:R-:W-:Y:S01]  /*8290*/  STTM.16dp32bit_t16_t31.x128 tmem[UR12+0x80], RZ ;  /* 0x000080ff000079ed */ /* 0x000fe20008ba000c */
[----:B------:R-:W1:Y:S02]  /*82a0*/  FENCE.VIEW.ASYNC.T ;  /* 0x00000000000073c6 */ /* 0x000e640000000200 */
[----:B-1----:R-:W-:Y:S01]  /*82b0*/  BAR.SYNC.DEFER_BLOCKING 0x0 ;  /* 0x0000000000007b1d */ /* 0x002fe20000010000 */
[----:B------:R-:W-:Y:S01]  /*82c0*/  LEA.HI.X.SX32 R7, R251, R185, 0x2, P5 ;  /* 0x000000b9fb077211 */ /* 0x000fe200028f16ff */
[----:B------:R-:W-:Y:S01]  /*82d0*/  IMAD R109, R109, UR16, RZ ;  /* 0x000000106d6d7c24 */ /* 0x000fe2000f8e02ff */
[----:B------:R-:W-:Y:S01]  /*82e0*/  ISETP.GE.AND P5, PT, R113, UR18, PT ;  /* 0x0000001271007c0c */ /* 0x000fe2000bfa6270 */
[----:B------:R-:W-:Y:S01]  /*82f0*/  VIADD R113, R4, UR10 ;  /* 0x0000000a04717c36 */ /* 0x000fe20008000000 */
[----:B------:R-:W-:Y:S01]  /*8300*/  LOP3.LUT R110, R2, 0x26, RZ, 0xfc, !PT ;  /* 0x00000026026e7812 */ /* 0x000fe200078efcff */
[----:B------:R-:W-:Y:S01]  /*8310*/  IMAD R108, R108, UR16, RZ ;  /* 0x000000106c6c7c24 */ /* 0x000fe2000f8e02ff */
[----:B------:R1:W-:Y:S01]  /*8320*/  STL [R1+0x5f4], R0 ;  /* 0x0005f40001007387 */ /* 0x0003e20000100800 */
[----:B------:R-:W-:-:S02]  /*8330*/  IMAD R106, R106, UR16, RZ ;  /* 0x000000106a6a7c24 */ /* 0x000fc4000f8e02ff */
[----:B------:R-:W-:Y:S01]  /*8340*/  IMAD R105, R105, UR16, RZ ;  /* 0x0000001069697c24 */ /* 0x000fe2000f8e02ff */
[----:B------:R3:W-:Y:S01]  /*8350*/  STL [R1+0x728], R3 ;  /* 0x0007280301007387 */ /* 0x0007e20000100800 */
[----:B------:R-:W-:Y:S02]  /*8360*/  IMAD R104, R104, UR16, RZ ;  /* 0x0000001068687c24 */ /* 0x000fe4000f8e02ff */
[----:B------:R-:W-:Y:S01]  /*8370*/  IMAD R102, R102, UR16, RZ ;  /* 0x0000001066667c24 */ /* 0x000fe2000f8e02ff */
[----:B------:R-:W-:Y:S01]  /*8380*/  STL [R1+0x640], R251 ;  /* 0x000640fb01007387 */ /* 0x000fe20000100800 */
[----:B------:R-:W-:Y:S01]  /*8390*/  IMAD R101, R101, UR16, RZ ;  /* 0x0000001065657c24 */ /* 0x000fe2000f8e02ff */
[----:B-1----:R-:W-:Y:S01]  /*83a0*/  LOP3.LUT R0, R2, 0x8, RZ, 0xfc, !PT ;  /* 0x0000000802007812 */ /* 0x002fe200078efcff */
[----:B------:R-:W-:Y:S01]  /*83b0*/  IMAD R100, R100, UR16, RZ ;  /* 0x0000001064647c24 */ /* 0x000fe2000f8e02ff */
[----:B------:R1:W-:Y:S01]  /*83c0*/  STL.64 [R1+0x600], R6 ;  /* 0x0006000601007387 */ /* 0x0003e20000100a00 */
[----:B------:R-:W-:Y:S01]  /*83d0*/  IMAD R98, R98, UR16, RZ ;  /* 0x0000001062627c24 */ /* 0x000fe2000f8e02ff */
[----:B---3--:R-:W-:Y:S01]  /*83e0*/  LOP3.LUT R3, R2, 0x2a, RZ, 0xfc, !PT ;  /* 0x0000002a02037812 */ /* 0x008fe200078efcff */
[----:B------:R-:W-:Y:S01]  /*83f0*/  IMAD R97, R97, UR16, RZ ;  /* 0x0000001061617c24 */ /* 0x000fe2000f8e02ff */
[----:B------:R-:W3:Y:S02]  /*8400*/  FENCE.VIEW.ASYNC.S ;  /* 0x00000000000073c6 */ /* 0x000ee40000000000 */
[----:B---3--:R3:W4:Y:S02]  /*8410*/  @!UP1 SYNCS.EXCH.64 URZ, [UR13], UR14 ;  /* 0x0000000e0dff95b2 */ /* 0x0087240008000100 */
[----:B----4-:R-:W-:Y:S01]  /*8420*/  BAR.SYNC.DEFER_BLOCKING 0x0 ;  /* 0x0000000000007b1d */ /* 0x010fe20000010000 */
[----:B------:R-:W-:-:S02]  /*8430*/  IMAD R96, R96, UR16, RZ ;  /* 0x0000001060607c24 */ /* 0x000fc4000f8e02ff */
[----:B------:R-:W-:Y:S02]  /*8440*/  IMAD R94, R94, UR16, RZ ;  /* 0x000000105e5e7c24 */ /* 0x000fe4000f8e02ff */
[----:B------:R-:W-:Y:S01]  /*8450*/  IMAD R93, R93, UR16, RZ ;  /* 0x000000105d5d7c24 */ /* 0x000fe2000f8e02ff */
[----:B-1----:R-:W-:Y:S01]  /*8460*/  LOP3.LUT R7, R4, 0x10, RZ, 0x3c, !PT ;  /* 0x0000001004077812 */ /* 0x002fe200078e3cff */
[----:B------:R-:W-:Y:S01]  /*8470*/  STL.64 [R1+0x608], R206 ;  /* 0x000608ce01007387 */ /* 0x000fe20000100a00 */
[----:B------:R-:W-:Y:S01]  /*8480*/  LOP3.LUT R6, R2, 0xa, RZ, 0xfc, !PT ;  /* 0x0000000a02067812 */ /* 0x000fe200078efcff */
[----:B------:R-:W-:Y:S02]  /*8490*/  IMAD R92, R92, UR16, RZ ;  /* 0x000000105c5c7c24 */ /* 0x000fe4000f8e02ff */
[----:B------:R-:W-:Y:S01]  /*84a0*/  STL.64 [R1+0x610], R204 ;  /* 0x000610cc01007387 */ /* 0x000fe20000100a00 */
[----:B------:R-:W-:Y:S02]  /*84b0*/  IMAD R90, R90, UR16, RZ ;  /* 0x000000105a5a7c24 */ /* 0x000fe4000f8e02ff */
[----:B------:R-:W-:Y:S01]  /*84c0*/  IMAD R89, R89, UR16, RZ ;  /* 0x0000001059597c24 */ /* 0x000fe2000f8e02ff */
[----:B------:R-:W-:Y:S01]  /*84d0*/  STL.64 [R1+0x618], R236 ;  /* 0x000618ec01007387 */ /* 0x000fe20000100a00 */
[----:B------:R-:W-:-:S02]  /*84e0*/  IMAD R88, R88, UR16, RZ ;  /* 0x0000001058587c24 */ /* 0x000fc4000f8e02ff */
[----:B------:R-:W-:Y:S01]  /*84f0*/  IMAD R86, R86, UR16, RZ ;  /* 0x0000001056567c24 */ /* 0x000fe2000f8e02ff */
[----:B------:R1:W-:Y:S01]  /*8500*/  STL [R1+0x438], R7 ;  /* 0x0004380701007387 */ /* 0x0003e20000100800 */
[----:B------:R-:W-:Y:S02]  /*8510*/  IMAD R85, R85, UR16, RZ ;  /* 0x0000001055557c24 */ /* 0x000fe4000f8e02ff */
[----:B------:R-:W-:Y:S01]  /*8520*/  IMAD R84, R84, UR16, RZ ;  /* 0x0000001054547c24 */ /* 0x000fe2000f8e02ff */
[----:B------:R3:W4:Y:S02]  /*8530*/  @!UP2 SYNCS.EXCH.64 URZ, [UR10+0x28008], UR4 ;  /* 0x028008040affa5b2 */ /* 0x0007240008000100 */
[----:B------:R-:W-:Y:S01]  /*8540*/  @!PT LDS RZ, [RZ] ;  /* 0x00000000fffff984 */ /* 0x000fe20000000800 */
[----:B------:R-:W-:Y:S01]  /*8550*/  @!PT LDS RZ, [RZ] ;  /* 0x00000000fffff984 */ /* 0x000fe20000000800 */
[----:B------:R-:W-:Y:S01]  /*8560*/  @!PT LDS RZ, [RZ] ;  /* 0x00000000fffff984 */ /* 0x000fe20000000800 */
[----:B--2-4-:R-:W-:Y:S01]  /*8570*/  LDGSTS.E [R113+0x20000], desc[UR38][R206.64], P0 ;  /* 0x20000000ce717fae */ /* 0x014fe200081a1026 */
[----:B------:R-:W-:Y:S01]  /*8580*/  ISETP.GE.AND P0, PT, R112, UR18, PT ;  /* 0x0000001270007c0c */ /* 0x000fe2000bf06270 */
[----:B------:R-:W-:Y:S01]  /*8590*/  IMAD R81, R81, UR16, RZ ;  /* 0x0000001051517c24 */ /* 0x000fe2000f8e02ff */
[----:B------:R-:W-:Y:S01]  /*85a0*/  SEL R112, R156, RZ, !P5 ;  /* 0x000000ff9c707207 */ /* 0x000fe20006800000 */
[----:B------:R-:W-:Y:S01]  /*85b0*/  LDGSTS.E [R113+0x20008], desc[UR38][R204.64], P6 ;  /* 0x20008000cc717fae */ /* 0x000fe2000b1a1026 */
[----:B------:R-:W-:Y:S01]  /*85c0*/  ISETP.GE.AND P5, PT, R110, UR18, PT ;  /* 0x000000126e007c0c */ /* 0x000fe2000bfa6270 */
[----:B-1----:R-:W-:Y:S01]  /*85d0*/  VIADD R7, R7, UR10 ;  /* 0x0000000a07077c36 */ /* 0x002fe20008000000 */
[----:B------:R-:W-:Y:S01]  /*85e0*/  SEL R110, R156, RZ, !P0 ;  /* 0x000000ff9c6e7207 */ /* 0x000fe20004000000 */
[----:B------:R-:W-:Y:S01]  /*85f0*/  LDGSTS.E [R113+0x22000], desc[UR38][R236.64], P3 ;  /* 0x22000000ec717fae */ /* 0x000fe200099a1026 */
[----:B------:R-:W-:Y:S01]  /*8600*/  ISETP.NE.U32.AND P0, PT, R112, RZ, PT ;  /* 0x000000ff7000720c */ /* 0x000fe20003f05070 */
[----:B------:R-:W-:Y:S01]  /*8610*/  IMAD R80, R80, UR16, RZ ;  /* 0x0000001050507c24 */ /* 0x000fe2000f8e02ff */
[----:B------:R-:W-:Y:S01]  /*8620*/  SEL R112, R156, RZ, !P5 ;  /* 0x000000ff9c707207 */ /* 0x000fe20006800000 */
[----:B------:R1:W-:Y:S01]  /*8630*/  LDGSTS.E [R113+0x22008], desc[UR38][R234.64], P4 ;  /* 0x22008000ea717fae */ /* 0x0003e2000a1a1026 */
[----:B------:R-:W-:Y:S01]  /*8640*/  ISETP.GE.AND P6, PT, R0, UR18, PT ;  /* 0x0000001200007c0c */ /* 0x000fe2000bfc6270 */
[----:B------:R-:W-:Y:S01]  /*8650*/  IMAD R78, R78, UR16, RZ ;  /* 0x000000104e4e7c24 */ /* 0x000fe2000f8e02ff */
[----:B------:R-:W-:Y:S01]  /*8660*/  ISETP.NE.U32.AND P5, PT, R110, RZ, PT ;  /* 0x000000ff6e00720c */ /* 0x000fe20003fa5070 */
[----:B------:R-:W-:Y:S01]  /*8670*/  LDGSTS.E [R7+0x20000], desc[UR38][R202.64], P2 ;  /* 0x20000000ca077fae */ /* 0x000fe200091a1026 */
[----:B------:R-:W-:Y:S01]  /*8680*/  ISETP.NE.U32.AND P3, PT, R112, RZ, PT ;  /* 0x000000ff7000720c */ /* 0x000fe20003f65070 */
[----:B------:R-:W-:Y:S01]  /*8690*/  IMAD R77, R77, UR16, RZ ;  /* 0x000000104d4d7c24 */ /* 0x000fe2000f8e02ff */
[----:B------:R-:W-:Y:S01]  /*86a0*/  LOP3.LUT R0, R2, 0x28, RZ, 0xfc, !PT ;  /* 0x0000002802007812 */ /* 0x000fe200078efcff */
[----:B------:R-:W-:Y:S01]  /*86b0*/  STL.64 [R1+0x620], R234 ;  /* 0x000620ea01007387 */ /* 0x000fe20000100a00 */
[----:B------:R-:W-:Y:S01]  /*86c0*/  ISETP.GE.AND P4, PT, R6, UR18, PT ;  /* 0x0000001206007c0c */ /* 0x000fe2000bf86270 */
[----:B------:R-:W-:Y:S01]  /*86d0*/  IMAD R76, R76, UR16, RZ ;  /* 0x000000104c4c7c24 */ /* 0x000fe2000f8e02ff */
[----:B------:R-:W-:Y:S01]  /*86e0*/  SEL R110, R156, RZ, !P6 ;  /* 0x000000ff9c6e7207 */ /* 0x000fe20007000000 */
[----:B------:R-:W-:Y:S01]  /*86f0*/  LDGSTS.E [R7+0x20008], desc[UR38][R200.64], P0 ;  /* 0x20008000c8077fae */ /* 0x000fe200081a1026 */
[----:B------:R-:W-:Y:S01]  /*8700*/  ISETP.GE.AND P2, PT, R0, UR18, PT ;  /* 0x0000001200007c0c */ /* 0x000fe2000bf46270 */
[----:B------:R-:W-:Y:S01]  /*8710*/  IMAD R74, R74, UR16, RZ ;  /* 0x000000104a4a7c24 */ /* 0x000fe2000f8e02ff */
[----:B------:R-:W-:Y:S01]  /*8720*/  SEL R112, R156, RZ, !P4 ;  /* 0x000000ff9c707207 */ /* 0x000fe20006000000 */
[----:B------:R-:W-:Y:S01]  /*8730*/  STL.64 [R1+0x628], R202 ;  /* 0x000628ca01007387 */ /* 0x000fe20000100a00 */
[----:B------:R-:W-:Y:S01]  /*8740*/  ISETP.NE.U32.AND P6, PT, R110, RZ, PT ;  /* 0x000000ff6e00720c */ /* 0x000fe20003fc5070 */
[----:B------:R-:W-:Y:S01]  /*8750*/  IMAD R73, R73, UR16, RZ ;  /* 0x0000001049497c24 */ /* 0x000fe2000f8e02ff */
[----:B------:R-:W-:Y:S01]  /*8760*/  LOP3.LUT R0, R2, 0xc, RZ, 0xfc, !PT ;  /* 0x0000000c02007812 */ /* 0x000fe200078efcff */
[----:B------:R-:W-:Y:S01]  /*8770*/  STL.64 [R1+0x630], R200 ;  /* 0x000630c801007387 */ /* 0x000fe20000100a00 */
[----:B------:R-:W-:Y:S01]  /*8780*/  ISETP.GE.AND P4, PT, R3, UR18, PT ;  /* 0x0000001203007c0c */ /* 0x000fe2000bf86270 */
[----:B------:R-:W-:Y:S01]  /*8790*/  IMAD R69, R69, UR16, RZ ;  /* 0x0000001045457c24 */ /* 0x000fe2000f8e02ff */
[----:B-1----:R-:W-:Y:S01]  /*87a0*/  LOP3.LUT R113, R4, 0x20, RZ, 0x3c, !PT ;  /* 0x0000002004717812 */ /* 0x002fe200078e3cff */
[----:B------:R-:W-:Y:S01]  /*87b0*/  STL.64 [R1+0x638], R232 ;  /* 0x000638e801007387 */ /* 0x000fe20000100a00 */
[----:B------:R-:W-:Y:S01]  /*87c0*/  SEL R110, R156, RZ, !P2 ;  /* 0x000000ff9c6e7207 */ /* 0x000fe20005000000 */
[----:B------:R-:W-:Y:S01]  /*87d0*/  IMAD R68, R68, UR16, RZ ;  /* 0x0000001044447c24 */ /* 0x000fe2000f8e02ff */
[----:B------:R-:W-:Y:S01]  /*87e0*/  ISETP.NE.U32.AND P0, PT, R112, RZ, PT ;  /* 0x000000ff7000720c */ /* 0x000fe20003f05070 */
[----:B------:R-:W-:Y:S01]  /*87f0*/  LDGSTS.E [R7+0x22000], desc[UR38][R232.64], P5 ;  /* 0x22000000e8077fae */ /* 0x000fe2000a9a1026 */
[----:B------:R-:W-:Y:S01]  /*8800*/  ISETP.GE.AND P2, PT, R0, UR18, PT ;  /* 0x0000001200007c0c */ /* 0x000fe2000bf46270 */
[----:B------:R-:W-:Y:S01]  /*8810*/  IMAD R122, R66, UR16, RZ ;  /* 0x00000010427a7c24 */ /* 0x000fe2000f8e02ff */
[----:B------:R-:W-:Y:S01]  /*8820*/  SEL R112, R156, RZ, !P4 ;  /* 0x000000ff9c707207 */ /* 0x000fe20006000000 */
[----:B------:R1:W-:Y:S01]  /*8830*/  STL [R1+0x434], R113 ;  /* 0x0004347101007387 */ /* 0x0003e20000100800 */
[----:B------:R-:W-:Y:S01]  /*8840*/  LOP3.LUT R6, R2, 0xe, RZ, 0xfc, !PT ;  /* 0x0000000e02067812 */ /* 0x000fe200078efcff */
[----:B------:R-:W-:Y:S01]  /*8850*/  IMAD R65, R65, UR16, RZ ;  /* 0x0000001041417c24 */ /* 0x000fe2000f8e02ff */
[----:B------:R-:W-:Y:S01]  /*8860*/  ISETP.NE.U32.AND P4, PT, R110, RZ, PT ;  /* 0x000000ff6e00720c */ /* 0x000fe20003f85070 */
[----:B------:R2:W-:Y:S01]  /*8870*/  LDGSTS.E [R7+0x22008], desc[UR38][R230.64], P3 ;  /* 0x22008000e6077fae */ /* 0x0005e200099a1026 */
[----:B------:R-:W-:Y:S01]  /*8880*/  SEL R110, R156, RZ, !P2 ;  /* 0x000000ff9c6e7207 */ /* 0x000fe20005000000 */
[----:B------:R-:W-:Y:S01]  /*8890*/  IMAD R133, R64, UR16, RZ ;  /* 0x0000001040857c24 */ /* 0x000fe2000f8e02ff */
[----:B------:R-:W-:Y:S01]  /*88a0*/  ISETP.NE.U32.AND P2, PT, R112, RZ, PT ;  /* 0x000000ff7000720c */ /* 0x000fe20003f45070 */
[----:B------:R-:W-:Y:S01]  /*88b0*/  STL.64 [R1+0x648], R230 ;  /* 0x000648e601007387 */ /* 0x000fe20000100a00 */
[----:B------:R-:W-:Y:S01]  /*88c0*/  ISETP.GE.AND P3, PT, R6, UR18, PT ;  /* 0x0000001206007c0c */ /* 0x000fe2000bf66270 */
[----:B-1----:R-:W-:Y:S01]  /*88d0*/  VIADD R113, R113, UR10 ;  /* 0x0000000a71717c36 */ /* 0x002fe20008000000 */
[----:B------:R-:W-:Y:S01]  /*88e0*/  LOP3.LUT R0, R2, 0x2c, RZ, 0xfc, !PT ;  /* 0x0000002c02007812 */ /* 0x000fe200078efcff */
[----:B------:R-:W-:Y:S01]  /*88f0*/  STL.64 [R1+0x650], R198 ;  /* 0x000650c601007387 */ /* 0x000fe20000100a00 */
[----:B------:R-:W-:Y:S01]  /*8900*/  ISETP.NE.U32.AND P5, PT, R110, RZ, PT ;  /* 0x000000ff6e00720c */ /* 0x000fe20003fa5070 */
[----:B------:R-:W-:Y:S01]  /*8910*/  IMAD R132, R62, UR16, RZ ;  /* 0x000000103e847c24 */ /* 0x000fe2000f8e02ff */
[----:B------:R-:W-:Y:S01]  /*8920*/  LOP3.LUT R3, R2, 0x2e, RZ, 0xfc, !PT ;  /* 0x0000002e02037812 */ /* 0x000fe200078efcff */
[----:B------:R-:W-:Y:S01]  /*8930*/  LDGSTS.E [R113+0x20000], desc[UR38][R198.64], P6 ;  /* 0x20000000c6717fae */ /* 0x000fe2000b1a1026 */
[----:B------:R-:W-:Y:S01]  /*8940*/  SEL R112, R156, RZ, !P3 ;  /* 0x000000ff9c707207 */ /* 0x000fe20005800000 */
[----:B------:R-:W-:Y:S01]  /*8950*/  IMAD R129, R58, UR16, RZ ;  /* 0x000000103a817c24 */ /* 0x000fe2000f8e02ff */
[----:B------:R-:W-:Y:S01]  /*8960*/  ISETP.GE.AND P6, PT, R0, UR18, PT ;  /* 0x0000001200007c0c */ /* 0x000fe2000bfc6270 */
[----:B------:R-:W-:Y:S01]  /*8970*/  LDGSTS.E [R113+0x20008], desc[UR38][R196.64], P0 ;  /* 0x20008000c4717fae */ /* 0x000fe200081a1026 */
[----:B--2---:R-:W-:Y:S01]  /*8980*/  LOP3.LUT R7, R4, 0x30, RZ, 0x3c, !PT ;  /* 0x0000003004077812 */ /* 0x004fe200078e3cff */
[----:B------:R-:W-:Y:S01]  /*8990*/  IMAD R57, R57, UR16, RZ ;  /* 0x0000001039397c24 */ /* 0x000fe2000f8e02ff */
[----:B------:R-:W-:Y:S01]  /*89a0*/  LOP3.LUT R0, R2, 0x10, RZ, 0xfc, !PT ;  /* 0x0000001002007812 */ /* 0x000fe200078efcff */
[----:B------:R-:W-:Y:S01]  /*89b0*/  STL.64 [R1+0x658], R196 ;  /* 0x000658c401007387 */ /* 0x000fe20000100a00 */
[----:B------:R-:W-:Y:S01]  /*89c0*/  ISETP.GE.AND P3, PT, R3, UR18, PT ;  /* 0x0000001203007c0c */ /* 0x000fe2000bf66270 */
[----:B------:R-:W-:Y:S01]  /*89d0*/  IMAD R128, R56, UR16, RZ ;  /* 0x0000001038807c24 */ /* 0x000fe2000f8e02ff */
[----:B------:R-:W-:Y:S01]  /*89e0*/  ISETP.NE.U32.AND P0, PT, R112, RZ, PT ;  /* 0x000000ff7000720c */ /* 0x000fe20003f05070 */
[----:B------:R-:W-:Y:S01]  /*89f0*/  STL.64 [R1+0x660], R228 ;  /* 0x000660e401007387 */ /* 0x000fe20000100a00 */
[----:B------:R-:W-:Y:S01]  /*8a00*/  SEL R110, R156, RZ, !P6 ;  /* 0x000000ff9c6e7207 */ /* 0x000fe20007000000 */
[----:B------:R-:W-:Y:S01]  /*8a10*/  IMAD R124, R54, UR16, RZ ;  /* 0x00000010367c7c24 */ /* 0x000fe2000f8e02ff */
[----:B------:R-:W-:Y:S01]  /*8a20*/  LOP3.LUT R6, R2, 0x12, RZ, 0xfc, !PT ;  /* 0x0000001202067812 */ /* 0x000fe200078efcff */
[----:B------:R1:W-:Y:S01]  /*8a30*/  STL [R1+0x430], R7 ;  /* 0x0004300701007387 */ /* 0x0003e20000100800 */
[----:B------:R-:W-:Y:S01]  /*8a40*/  ISETP.GE.AND P6, PT, R0, UR18, PT ;  /* 0x0000001200007c0c */ /* 0x000fe2000bfc6270 */
[----:B------:R-:W-:Y:S01]  /*8a50*/  IMAD R53, R53, UR16, RZ ;  /* 0x0000001035357c24 */ /* 0x000fe2000f8e02ff */
[----:B------:R-:W-:Y:S01]  /*8a60*/  SEL R112, R156, RZ, !P3 ;  /* 0x000000ff9c707207 */ /* 0x000fe20005800000 */
[----:B------:R-:W-:Y:S01]  /*8a70*/  LDGSTS.E [R113+0x22000], desc[UR38][R228.64], P4 ;  /* 0x22000000e4717fae */ /* 0x000fe2000a1a1026 */
[----:B------:R-:W-:Y:S01]  /*8a80*/  ISETP.NE.U32.AND P3, PT, R110, RZ, PT ;  /* 0x000000ff6e00720c */ /* 0x000fe20003f65070 */
[----:B------:R-:W-:Y:S01]  /*8a90*/  IMAD R121, R52, UR16, RZ ;  /* 0x0000001034797c24 */ /* 0x000fe2000f8e02ff */
[----:B------:R-:W-:Y:S01]  /*8aa0*/  LOP3.LUT R0, R2, 0x30, RZ, 0xfc, !PT ;  /* 0x0000003002007812 */ /* 0x000fe200078efcff */
[----:B------:R2:W-:Y:S01]  /*8ab0*/  LDGSTS.E [R113+0x22008], desc[UR38][R226.64], P2 ;  /* 0x22008000e2717fae */ /* 0x0005e200091a1026 */
[----:B------:R-:W-:Y:S01]  /*8ac0*/  ISETP.GE.AND P2, PT, R6, UR18, PT ;  /* 0x0000001206007c0c */ /* 0x000fe2000bf46270 */
[----:B-1----:R-:W-:Y:S01]  /*8ad0*/  VIADD R7, R7, UR10 ;  /* 0x0000000a07077c36 */ /* 0x002fe20008000000 */
[----:B------:R-:W-:Y:S01]  /*8ae0*/  LOP3.LUT R3, R2, 0x32, RZ, 0xfc, !PT ;  /* 0x0000003202037812 */ /* 0x000fe200078efcff */
        /* <DEDUP_REMOVED lines=8> */
[----:B------:R-:W-:Y:S01]  /*8b70*/  LDGSTS.E [R7+0x20008], desc[UR38][R192.64], P0 ;  /* 0x20008000c0077fae */ /* 0x000fe200081a1026 */
[----:B------:R-:W-:Y:S01]  /*8b80*/  ISETP.GE.AND P2, PT, R3, UR18, PT ;  /* 0x0000001203007c0c */ /* 0x000fe2000bf46270 */
[----:B------:R-:W-:Y:S01]  /*8b90*/  IMAD R118, R48, UR16, RZ ;  /* 0x0000001030767c24 */ /* 0x000fe2000f8e02ff */
[----:B------:R-:W-:Y:S01]  /*8ba0*/  ISETP.NE.U32.AND P4, PT, R110, RZ, PT ;  /* 0x000000ff6e00720c */ /* 0x000fe20003f85070 */
[----:B------:R-:W-:Y:S01]  /*8bb0*/  LDGSTS.E [R7+0x22000], desc[UR38][R224.64], P3 ;  /* 0x22000000e0077fae */ /* 0x000fe200099a1026 */
[----:B------:R-:W-:Y:S01]  /*8bc0*/  SEL R110, R156, RZ, !P5 ;  /* 0x000000ff9c6e7207 */ /* 0x000fe20006800000 */
[----:B------:R-:W-:Y:S01]  /*8bd0*/  IMAD R117, R46, UR16, RZ ;  /* 0x000000102e757c24 */ /* 0x000fe2000f8e02ff */
[----:B------:R-:W-:Y:S01]  /*8be0*/  ISETP.NE.U32.AND P0, PT, R112, RZ, PT ;  /* 0x000000ff7000720c */ /* 0x000fe20003f05070 */
[----:B------:R-:W-:Y:S01]  /*8bf0*/  STL.64 [R1+0x670], R194 ;  /* 0x000670c201007387 */ /* 0x000fe20000100a00 */
[----:B------:R-:W-:Y:S01]  /*8c00*/  SEL R112, R156, RZ, !P2 ;  /* 0x000000ff9c707207 */ /* 0x000fe20005000000 */
[----:B------:R-:W-:Y:S01]  /*8c10*/  IMAD R45, R45, UR16, RZ ;  /* 0x000000102d2d7c24 */ /* 0x000fe2000f8e02ff */
[----:B------:R-:W-:Y:S01]  /*8c20*/  ISETP.NE.U32.AND P2, PT, R110, RZ, PT ;  /* 0x000000ff6e00720c */ /* 0x000fe20003f45070 */
[----:B------:R-:W-:Y:S01]  /*8c30*/  STL.64 [R1+0x678], R192 ;  /* 0x000678c001007387 */ /* 0x000fe20000100a00 */
[----:B--2---:R-:W-:Y:S01]  /*8c40*/  LOP3.LUT R113, R4, 0x40, RZ, 0x3c, !PT ;  /* 0x0000004004717812 */ /* 0x004fe200078e3cff */
[----:B------:R-:W-:Y:S01]  /*8c50*/  IMAD R116, R44, UR16, RZ ;  /* 0x000000102c747c24 */ /* 0x000fe2000f8e02ff */
[----:B------:R-:W-:Y:S01]  /*8c60*/  ISETP.NE.U32.AND P3, PT, R112, RZ, PT ;  /* 0x000000ff7000720c */ /* 0x000fe20003f65070 */
[----:B------:R-:W-:Y:S01]  /*8c70*/  STL.64 [R1+0x680], R224 ;  /* 0x000680e001007387 */ /* 0x000fe20000100a00 */
[----:B------:R-:W-:Y:S01]  /*8c80*/  LOP3.LUT R0, R2, 0x14, RZ, 0xfc, !PT ;  /* 0x0000001402007812 */ /* 0x000fe200078efcff */
[----:B------:R-:W-:Y:S01]  /*8c90*/  IMAD R42, R42, UR16, RZ ;  /* 0x000000102a2a7c24 */ /* 0x000fe2000f8e02ff */
[----:B------:R-:W-:Y:S01]  /*8ca0*/  LOP3.LUT R6, R2, 0x16, RZ, 0xfc, !PT ;  /* 0x0000001602067812 */ /* 0x000fe200078efcff */
[----:B------:R1:W-:Y:S01]  /*8cb0*/  STL [R1+0x42c], R113 ;  /* 0x00042c7101007387 */ /* 0x0003e20000100800 */
[----:B------:R-:W-:Y:S01]  /*8cc0*/  ISETP.GE.AND P5, PT, R0, UR18, PT ;  /* 0x0000001200007c0c */ /* 0x000fe2000bfa6270 */
[----:B------:R-:W-:Y:S01]  /*8cd0*/  IMAD R41, R41, UR16, RZ ;  /* 0x0000001029297c24 */ /* 0x000fe2000f8e02ff */
[----:B------:R-:W-:Y:S01]  /*8ce0*/  LOP3.LUT R0, R2, 0x34, RZ, 0xfc, !PT ;  /* 0x0000003402007812 */ /* 0x000fe200078efcff */
[----:B------:R2:W-:Y:S01]  /*8cf0*/  LDGSTS.E [R7+0x22008], desc[UR38][R222.64], P6 ;  /* 0x22008000de077fae */ /* 0x0005e2000b1a1026 */
[----:B------:R-:W-:Y:S01]  /*8d00*/  ISETP.GE.AND P6, PT, R6, UR18, PT ;  /* 0x0000001206007c0c */ /* 0x000fe2000bfc6270 */
[----:B------:R-:W-:Y:S01]  /*8d10*/  IMAD R40, R40, UR16, RZ ;  /* 0x0000001028287c24 */ /* 0x000fe2000f8e02ff */
[----:B------:R-:W-:Y:S01]  /*8d20*/  SEL R110, R156, RZ, !P5 ;  /* 0x000000ff9c6e7207 */ /* 0x000fe20006800000 */
[----:B------:R-:W-:Y:S01]  /*8d30*/  STL.64 [R1+0x688], R222 ;  /* 0x000688de01007387 */ /* 0x000fe20000100a00 */
[----:B------:R-:W-:Y:S01]  /*8d40*/  LOP3.LUT R3, R2, 0x36, RZ, 0xfc, !PT ;  /* 0x0000003602037812 */ /* 0x000fe200078efcff */
[----:B-1----:R-:W-:Y:S01]  /*8d50*/  VIADD R113, R113, UR10 ;  /* 0x0000000a71717c36 */ /* 0x002fe20008000000 */
[----:B------:R-:W-:Y:S01]  /*8d60*/  SEL R112, R156, RZ, !P6 ;  /* 0x000000ff9c707207 */ /* 0x000fe20007000000 */
[----:B------:R-:W-:Y:S01]  /*8d70*/  STL.64 [R1+0x690], R190 ;  /* 0x000690be01007387 */ /* 0x000fe20000100a00 */
[----:B------:R-:W-:Y:S01]  /*8d80*/  ISETP.NE.U32.AND P5, PT, R110, RZ, PT ;  /* 0x000000ff6e00720c */ /* 0x000fe20003fa5070 */
[----:B------:R-:W-:Y:S01]  /*8d90*/  IMAD R38, R38, UR16, RZ ;  /* 0x0000001026267c24 */ /* 0x000fe2000f8e02ff */
[----:B------:R-:W-:Y:S01]  /*8da0*/  ISETP.GE.AND P6, PT, R3, UR18, PT ;  /* 0x0000001203007c0c */ /* 0x000fe2000bfc6270 */
[----:B------:R-:W-:Y:S01]  /*8db0*/  LDGSTS.E [R113+0x20000], desc[UR38][R190.64], P4 ;  /* 0x20000000be717fae */ /* 0x000fe2000a1a1026 */
[----:B--2---:R-:W-:Y:S01]  /*8dc0*/  LOP3.LUT R7, R4, 0x50, RZ, 0x3c, !PT ;  /* 0x0000005004077812 */ /* 0x004fe200078e3cff */
[----:B------:R-:W-:Y:S01]  /*8dd0*/  IMAD R114, R37, UR16, RZ ;  /* 0x0000001025727c24 */ /* 0x000fe2000f8e02ff */
[----:B------:R-:W-:Y:S01]  /*8de0*/  ISETP.GE.AND P4, PT, R0, UR18, PT ;  /* 0x0000001200007c0c */ /* 0x000fe2000bf86270 */
[----:B------:R-:W-:Y:S01]  /*8df0*/  LDGSTS.E [R113+0x20008], desc[UR38][R188.64], P0 ;  /* 0x20008000bc717fae */ /* 0x000fe200081a1026 */
[----:B------:R-:W-:Y:S01]  /*8e00*/  LOP3.LUT R0, R2, 0x18, RZ, 0xfc, !PT ;  /* 0x0000001802007812 */ /* 0x000fe200078efcff */
[----:B------:R-:W-:Y:S01]  /*8e10*/  IMAD R44, R34, UR16, RZ ;  /* 0x00000010222c7c24 */ /* 0x000fe2000f8e02ff */
[----:B------:R-:W-:Y:S01]  /*8e20*/  SEL R110, R156, RZ, !P4 ;  /* 0x000000ff9c6e7207 */ /* 0x000fe20006000000 */
[----:B------:R-:W-:Y:S01]  /*8e30*/  STL.64 [R1+0x698], R188 ;  /* 0x000698bc01007387 */ /* 0x000fe20000100a00 */
        /* <DEDUP_REMOVED lines=11> */
[----:B------:R1:W-:Y:S01]  /*8ef0*/  LDGSTS.E [R113+0x22008], desc[UR38][R218.64], P3 ;  /* 0x22008000da717fae */ /* 0x0003e200099a1026 */
[----:B------:R-:W-:Y:S01]  /*8f00*/  ISETP.NE.U32.AND P4, PT, R110, RZ, PT ;  /* 0x000000ff6e00720c */ /* 0x000fe20003f85070 */
[----:B------:R-:W-:Y:S01]  /*8f10*/  IMAD R52, R29, UR16, RZ ;  /* 0x000000101d347c24 */ /* 0x000fe2000f8e02ff */
[C---:B------:R-:W-:Y:S01]  /*8f20*/  LOP3.LUT R6, R2.reuse, 0x1a, RZ, 0xfc, !PT ;  /* 0x0000001a02067812 */ /* 0x040fe200078efcff */
[----:B------:R2:W-:Y:S01]  /*8f30*/  STL [R1+0x428], R7 ;  /* 0x0004280701007387 */ /* 0x0005e20000100800 */
[----:B------:R-:W-:Y:S01]  /*8f40*/  LOP3.LUT R3, R2, 0x3a, RZ, 0xfc, !PT ;  /* 0x0000003a02037812 */ /* 0x000fe200078efcff */
[----:B------:R-:W-:Y:S01]  /*8f50*/  IMAD R66, R20, UR16, RZ ;  /* 0x0000001014427c24 */ /* 0x000fe2000f8e02ff */
[----:B------:R-:W-:Y:S01]  /*8f60*/  ISETP.GE.AND P3, PT, R6, UR18, PT ;  /* 0x0000001206007c0c */ /* 0x000fe2000bf66270 */
[----:B------:R-:W-:Y:S01]  /*8f70*/  STL.64 [R1+0x6a8], R218 ;  /* 0x0006a8da01007387 */ /* 0x000fe20000100a00 */
[----:B------:R-:W-:Y:S01]  /*8f80*/  LOP3.LUT R0, R2, 0x38, RZ, 0xfc, !PT ;  /* 0x0000003802007812 */ /* 0x000fe200078efcff */
[----:B------:R-:W-:Y:S01]  /*8f90*/  IMAD R62, R22, UR16, RZ ;  /* 0x00000010163e7c24 */ /* 0x000fe2000f8e02ff */
[----:B------:R-:W-:Y:S01]  /*8fa0*/  SEL R112, R156, RZ, !P3 ;  /* 0x000000ff9c707207 */ /* 0x000fe20005800000 */
[----:B------:R-:W-:Y:S01]  /*8fb0*/  STL.64 [R1+0x6b0], R186 ;  /* 0x0006b0ba01007387 */ /* 0x000fe20000100a00 */
[----:B-1----:R-:W-:Y:S01]  /*8fc0*/  LOP3.LUT R113, R4, 0x60, RZ, 0x3c, !PT ;  /* 0x0000006004717812 */ /* 0x002fe200078e3cff */
[----:B--2---:R-:W-:Y:S01]  /*8fd0*/  VIADD R7, R7, UR10 ;  /* 0x0000000a07077c36 */ /* 0x004fe20008000000 */
[----:B------:R-:W-:Y:S01]  /*8fe0*/  ISETP.GE.AND P3, PT, R3, UR18, PT ;  /* 0x0000001203007c0c */ /* 0x000fe2000bf66270 */
[----:B------:R-:W-:Y:S01]  /*8ff0*/  STL.64 [R1+0x6b8], R126 ;  /* 0x0006b87e01007387 */ /* 0x000fe20000100a00 */
[C---:B------:R-:W-:Y:S01]  /*9000*/  LOP3.LUT R3, R2.reuse, 0x3c, RZ, 0xfc, !PT ;  /* 0x0000003c02037812 */ /* 0x040fe200078efcff */
[----:B------:R-:W-:Y:S01]  /*9010*/  VIADD R123, R113, UR10 ;  /* 0x0000000a717b7c36 */ /* 0x000fe20008000000 */
[----:B------:R-:W-:Y:S01]  /*9020*/  LOP3.LUT R6, R2, 0x1e, RZ, 0xfc, !PT ;  /* 0x0000001e02067812 */ /* 0x000fe200078efcff */
[----:B------:R-:W-:Y:S01]  /*9030*/  STL.64 [R1+0x6c0], R216 ;  /* 0x0006c0d801007387 */ /* 0x000fe20000100a00 */
[----:B------:R-:W-:-:S02]  /*9040*/  IMAD R64, R21, UR16, RZ ;  /* 0x0000001015407c24 */ /* 0x000fc4000f8e02ff */
[----:B------:R-:W-:Y:S01]  /*9050*/  IMAD R54, R28, UR16, RZ ;  /* 0x000000101c367c24 */ /* 0x000fe2000f8e02ff */
[----:B------:R1:W-:Y:S01]  /*9060*/  STL [R1+0x424], R113 ;  /* 0x0004247101007387 */ /* 0x0003e20000100800 */
[----:B------:R-:W-:Y:S02]  /*9070*/  IMAD R56, R26, UR16, RZ ;  /* 0x000000101a387c24 */ /* 0x000fe4000f8e02ff */
[----:B------:R-:W-:Y:S01]  /*9080*/  IMAD R58, R25, UR16, RZ ;  /* 0x00000010193a7c24 */ /* 0x000fe2000f8e02ff */
[----:B------:R-:W-:Y:S01]  /*9090*/  STL.64 [R1+0x6c8], R214 ;  /* 0x0006c8d601007387 */ /* 0x000fe20000100a00 */
[----:B------:R-:W-:Y:S02]  /*90a0*/  IMAD R134, R95, UR16, RZ ;  /* 0x000000105f867c24 */ /* 0x000fe4000f8e02ff */
[----:B------:R-:W-:Y:S01]  /*90b0*/  IMAD R138, R103, UR16, RZ ;  /* 0x00000010678a7c24 */ /* 0x000fe2000f8e02ff */
[----:B------:R-:W-:Y:S01]  /*90c0*/  STL.64 [R1+0x6d0], R244 ;  /* 0x0006d0f401007387 */ /* 0x000fe20000100a00 */
[----:B------:R-:W-:-:S02]  /*90d0*/  IMAD R140, R107, UR16, RZ ;  /* 0x000000106b8c7c24 */ /* 0x000fc4000f8e02ff */
[----:B-1----:R-:W-:Y:S01]  /*90e0*/  IMAD R113, R36, UR16, RZ ;  /* 0x0000001024717c24 */ /* 0x002fe2000f8e02ff */
[----:B------:R1:W-:Y:S01]  /*90f0*/  STL.64 [R1+0x6d8], R242 ;  /* 0x0006d8f201007387 */ /* 0x0003e20000100a00 */
[----:B------:R-:W-:Y:S02]  /*9100*/  IMAD R142, R111, UR16, RZ ;  /* 0x000000106f8e7c24 */ /* 0x000fe4000f8e02ff */
[----:B------:R-:W-:Y:S01]  /*9110*/  IMAD R146, R119, UR16, RZ ;  /* 0x0000001077927c24 */ /* 0x000fe2000f8e02ff */
[----:B------:R-:W-:Y:S01]  /*9120*/  STL.64 [R1+0x6e0], R212 ;  /* 0x0006e0d401007387 */ /* 0x000fe20000100a00 */
[----:B------:R-:W-:Y:S02]  /*9130*/  IMAD R150, R131, UR16, RZ ;  /* 0x0000001083967c24 */ /* 0x000fe4000f8e02ff */
[----:B------:R-:W-:Y:S01]  /*9140*/  IMAD R154, R139, UR16, RZ ;  /* 0x000000108b9a7c24 */ /* 0x000fe2000f8e02ff */
[----:B------:R-:W-:Y:S04]  /*9150*/  STL [R1+0x368], R109 ;  /* 0x0003686d01007387 */ /* 0x000fe80000100800 */
[----:B------:R2:W-:Y:S04]  /*9160*/  STL [R1+0x364], R108 ;  /* 0x0003646c01007387 */ /* 0x0005e80000100800 */
[----:B------:R-:W-:Y:S04]  /*9170*/  STL [R1+0x360], R106 ;  /* 0x0003606a01007387 */ /* 0x000fe80000100800 */
[----:B------:R-:W-:Y:S04]  /*9180*/  STL [R1+0x35c], R105 ;  /* 0x00035c6901007387 */ /* 0x000fe80000100800 */
[----:B------:R-:W-:Y:S04]  /*9190*/  STL [R1+0x358], R104 ;  /* 0x0003586801007387 */ /* 0x000fe80000100800 */
[----:B------:R4:W-:Y:S04]  /*91a0*/  STL [R1+0x354], R102 ;  /* 0x0003546601007387 */ /* 0x0009e80000100800 */
[----:B------:R-:W-:Y:S04]  /*91b0*/  STL [R1+0x350], R101 ;  /* 0x0003506501007387 */ /* 0x000fe80000100800 */
[----:B------:R-:W-:Y:S04]  /*91c0*/  STL [R1+0x34c], R100 ;  /* 0x00034c6401007387 */ /* 0x000fe80000100800 */
[----:B------:R-:W-:Y:S04]  /*91d0*/  STL [R1+0x348], R98 ;  /* 0x0003486201007387 */ /* 0x000fe80000100800 */
[----:B------:R-:W-:Y:S01]  /*91e0*/  LDGSTS.E [R7+0x20000], desc[UR38][R186.64], P5 ;  /* 0x20000000ba077fae */ /* 0x000fe2000a9a1026 */
[----:B------:R-:W-:-:S02]  /*91f0*/  ISETP.GE.AND P5, PT, R0, UR18, PT ;  /* 0x0000001200007c0c */ /* 0x000fc4000bfa6270 */
[----:B------:R-:W-:Y:S01]  /*9200*/  LOP3.LUT R0, R2, 0x1c, RZ, 0xfc, !PT ;  /* 0x0000001c02007812 */ /* 0x000fe200078efcff */
[----:B------:R-:W-:Y:S01]  /*9210*/  STL [R1+0x344], R97 ;  /* 0x0003446101007387 */ /* 0x000fe20000100800 */
[----:B------:R-:W-:Y:S02]  /*9220*/  SEL R110, R156, RZ, !P5 ;  /* 0x000000ff9c6e7207 */ /* 0x000fe40006800000 */
[----:B------:R-:W-:Y:S01]  /*9230*/  ISETP.GE.AND P5, PT, R0, UR18, PT ;  /* 0x0000001200007c0c */ /* 0x000fe2000bfa6270 */
[----:B------:R-:W-:Y:S01]  /*9240*/  LDGSTS.E [R7+0x20008], desc[UR38][R126.64], P0 ;  /* 0x200080007e077fae */ /* 0x000fe200081a1026 */
[----:B------:R-:W-:Y:S02]  /*9250*/  ISETP.NE.U32.AND P0, PT, R112, RZ, PT ;  /* 0x000000ff7000720c */ /* 0x000fe40003f05070 */
[----:B------:R-:W-:Y:S01]  /*9260*/  SEL R112, R156, RZ, !P3 ;  /* 0x000000ff9c707207 */ /* 0x000fe20005800000 */
[----:B------:R-:W-:Y:S01]  /*9270*/  STL [R1+0x340], R96 ;  /* 0x0003406001007387 */ /* 0x000fe20000100800 */
[----:B------:R-:W-:-:S02]  /*9280*/  ISETP.NE.U32.AND P3, PT, R110, RZ, PT ;  /* 0x000000ff6e00720c */ /* 0x000fc40003f65070 */
[----:B------:R-:W-:Y:S01]  /*9290*/  SEL R110, R156, RZ, !P5 ;  /* 0x000000ff9c6e7207 */ /* 0x000fe20006800000 */
[----:B------:R-:W-:Y:S01]  /*92a0*/  LDGSTS.E [R7+0x22000], desc[UR38][R216.64], P6 ;  /* 0x22000000d8077fae */ /* 0x000fe2000b1a1026 */
[----:B------:R-:W-:Y:S02]  /*92b0*/  LOP3.LUT R0, R2, 0x3e, RZ, 0xfc, !PT ;  /* 0x0000003e02007812 */ /* 0x000fe400078efcff */
[----:B------:R-:W-:Y:S01]  /*92c0*/  ISETP.NE.U32.AND P5, PT, R110, RZ, PT ;  /* 0x000000ff6e00720c */ /* 0x000fe20003fa5070 */
[----:B------:R1:W-:Y:S01]  /*92d0*/  STL [R1+0x33c], R94 ;  /* 0x00033c5e01007387 */ /* 0x0003e20000100800 */
[----:B------:R-:W-:-:S03]  /*92e0*/  ISETP.NE.U32.AND P6, PT, R112, RZ, PT ;  /* 0x000000ff7000720c */ /* 0x000fc60003fc5070 */
[----:B------:R1:W-:Y:S01]  /*92f0*/  LDGSTS.E [R7+0x22008], desc[UR38][R214.64], P2 ;  /* 0x22008000d6077fae */ /* 0x0003e200091a1026 */
[----:B------:R-:W-:Y:S01]  /*9300*/  ISETP.GE.AND P2, PT, R6, UR18, PT ;  /* 0x0000001206007c0c */ /* 0x000fe2000bf46270 */
[----:B------:R-:W-:Y:S02]  /*9310*/  IMAD R6, R70, UR16, RZ ;  /* 0x0000001046067c24 */ /* 0x000fe4000f8e02ff */
[----:B------:R-:W-:Y:S01]  /*9320*/  STL [R1+0x338], R93 ;  /* 0x0003385d01007387 */ /* 0x000fe20000100800 */
[----:B------:R-:W-:Y:S01]  /*9330*/  SEL R110, R156, RZ, !P2 ;  /* 0x000000ff9c6e7207 */ /* 0x000fe20005000000 */
[----:B------:R-:W-:Y:S01]  /*9340*/  IMAD R70, R17, UR16, RZ ;  /* 0x0000001011467c24 */ /* 0x000fe2000f8e02ff */
[----:B------:R-:W-:Y:S01]  /*9350*/  ISETP.GE.AND P2, PT, R0, UR18, PT ;  /* 0x0000001200007c0c */ /* 0x000fe2000bf46270 */
[----:B------:R-:W-:Y:S01]  /*9360*/  LDGSTS.E [R123+0x20000], desc[UR38][R244.64], P4 ;  /* 0x20000000f47b7fae */ /* 0x000fe2000a1a1026 */
[----:B------:R-:W-:Y:S01]  /*9370*/  ISETP.GE.AND P4, PT, R3, UR18, PT ;  /* 0x0000001203007c0c */ /* 0x000fe2000bf86270 */
[----:B------:R-:W-:Y:S01]  /*9380*/  IMAD R3, R82, UR16, RZ ;  /* 0x0000001052037c24 */ /* 0x000fe2000f8e02ff */
[----:B------:R-:W-:Y:S01]  /*9390*/  SEL R112, R156, RZ, !P2 ;  /* 0x000000ff9c707207 */ /* 0x000fe20005000000 */
[----:B------:R2:W-:Y:S01]  /*93a0*/  STL [R1+0x334], R92 ;  /* 0x0003345c01007387 */ /* 0x0005e20000100800 */
[----:B-1----:R-:W-:-:S02]  /*93b0*/  IMAD R7, R72, UR16, RZ ;  /* 0x0000001048077c24 */ /* 0x002fc4000f8e02ff */
[----:B------:R-:W-:Y:S01]  /*93c0*/  IMAD R0, R61, UR16, RZ ;  /* 0x000000103d007c24 */ /* 0x000fe2000f8e02ff */
[----:B------:R-:W-:Y:S01]  /*93d0*/  STL [R1+0x330], R90 ;  /* 0x0003305a01007387 */ /* 0x000fe20000100800 */
[----:B------:R-:W-:Y:S01]  /*93e0*/  IMAD R82, R8, UR16, RZ ;  /* 0x0000001008527c24 */ /* 0x000fe2000f8e02ff */
[----:B------:R-:W-:Y:S01]  /*93f0*/  ISETP.NE.U32.AND P2, PT, R112, RZ, PT ;  /* 0x000000ff7000720c */ /* 0x000fe20003f45070 */
[----:B------:R-:W-:Y:S01]  /*9400*/  IMAD R72, R16, UR16, RZ ;  /* 0x0000001010487c24 */ /* 0x000fe2000f8e02ff */
[----:B------:R-:W-:Y:S01]  /*9410*/  STL [R1+0x32c], R89 ;  /* 0x00032c5901007387 */ /* 0x000fe20000100800 */
[----:B------:R-:W-:-:S03]  /*9420*/  IMAD R112, R59, UR16, RZ ;  /* 0x000000103b707c24 */ /* 0x000fc6000f8e02ff */
[----:B------:R-:W-:Y:S04]  /*9430*/  STL [R1+0x328], R88 ;  /* 0x0003285801007387 */ /* 0x000fe80000100800 */
[----:B------:R1:W-:Y:S04]  /*9440*/  STL [R1+0x324], R86 ;  /* 0x0003245601007387 */ /* 0x0003e80000100800 */
[----:B------:R-:W-:Y:S04]  /*9450*/  STL [R1+0x320], R85 ;  /* 0x0003205501007387 */ /* 0x000fe80000100800 */
[----:B------:R-:W-:Y:S04]  /*9460*/  STL [R1+0x31c], R84 ;  /* 0x00031c5401007387 */ /* 0x000fe80000100800 */
[----:B------:R-:W-:Y:S04]  /*9470*/  STL [R1+0x318], R3 ;  /* 0x0003180301007387 */ /* 0x000fe80000100800 */
[----:B------:R-:W-:Y:S04]  /*9480*/  STL [R1+0x314], R81 ;  /* 0x0003145101007387 */ /* 0x000fe80000100800 */
[----:B------:R-:W-:Y:S04]  /*9490*/  STL [R1+0x310], R80 ;  /* 0x0003105001007387 */ /* 0x000fe80000100800 */
[----:B------:R1:W-:Y:S04]  /*94a0*/  STL [R1+0x30c], R78 ;  /* 0x00030c4e01007387 */ /* 0x0003e80000100800 */
[----:B------:R-:W-:Y:S04]  /*94b0*/  STL [R1+0x308], R77 ;  /* 0x0003084d01007387 */ /* 0x000fe80000100800 */
[----:B------:R1:W-:Y:S04]  /*94c0*/  STL [R1+0x304], R76 ;  /* 0x0003044c01007387 */ /* 0x0003e80000100800 */
[----:B------:R-:W-:Y:S04]  /*94d0*/  STL [R1+0x300], R74 ;  /* 0x0003004a01007387 */ /* 0x000fe80000100800 */
[----:B------:R-:W-:Y:S04]  /*94e0*/  STL [R1+0x2fc], R73 ;  /* 0x0002fc4901007387 */ /* 0x000fe80000100800 */
[----:B------:R1:W-:Y:S01]  /*94f0*/  LDGSTS.E [R123+0x20008], desc[UR38][R242.64], P0 ;  /* 0x20008000f27b7fae */ /* 0x0003e200081a1026 */
[----:B------:R-:W-:-:S02]  /*9500*/  ISETP.NE.U32.AND P0, PT, R110, RZ, PT ;  /* 0x000000ff6e00720c */ /* 0x000fc40003f05070 */
[----:B------:R-:W-:Y:S01]  /*9510*/  SEL R110, R156, RZ, !P4 ;  /* 0x000000ff9c6e7207 */ /* 0x000fe20006000000 */
[----:B------:R-:W-:Y:S01]  /*9520*/  STL [R1+0x2f8], R7 ;  /* 0x0002f80701007387 */ /* 0x000fe20000100800 */
[----:B------:R-:W-:Y:S01]  /*9530*/  ISETP.GE.AND P4, PT, R130, UR18, PT ;  /* 0x0000001282007c0c */ /* 0x000fe2000bf86270 */
[----:B------:R-:W-:Y:S02]  /*9540*/  IMAD R130, R60, UR16, RZ ;  /* 0x000000103c827c24 */ /* 0x000fe4000f8e02ff */
[----:B------:R2:W-:Y:S01]  /*9550*/  STL [R1+0x2f4], R6 ;  /* 0x0002f40601007387 */ /* 0x0005e20000100800 */
[----:B------:R-:W-:Y:S01]  /*9560*/  SEL R156, R156, RZ, !P4 ;  /* 0x000000ff9c9c7207 */ /* 0x000fe20006000000 */
[----:B------:R-:W-:Y:S02]  /*9570*/  IMAD R60, R24, UR16, RZ ;  /* 0x00000010183c7c24 */ /* 0x000fe4000f8e02ff */
[----:B------:R-:W-:Y:S01]  /*9580*/  STL [R1+0x2f0], R69 ;  /* 0x0002f04501007387 */ /* 0x000fe20000100800 */
[----:B-1----:R-:W-:-:S03]  /*9590*/  LEA R242, P4, R108, R184, 0x2 ;  /* 0x000000b86cf27211 */ /* 0x002fc600078810ff */
[----:B------:R-:W-:Y:S01]  /*95a0*/  STL [R1+0x2ec], R68 ;  /* 0x0002ec4401007387 */ /* 0x000fe20000100800 */
[-C--:B------:R-:W-:Y:S01]  /*95b0*/  LEA.HI.X.SX32 R243, R108, R185.reuse, 0x2, P4 ;  /* 0x000000b96cf37211 */ /* 0x080fe200020f16ff */
[----:B--2---:R-:W-:Y:S01]  /*95c0*/  IMAD R108, R51, UR16, RZ ;  /* 0x00000010336c7c24 */ /* 0x004fe2000f8e02ff */
[CC--:B------:R-:W-:Y:S01]  /*95d0*/  LEA R232, P4, R105.reuse, R184.reuse, 0x2 ;  /* 0x000000b869e87211 */ /* 0x0c0fe200078810ff */
[----:B------:R-:W-:Y:S03]  /*95e0*/  STL [R1+0x2e8], R122 ;  /* 0x0002e87a01007387 */ /* 0x000fe60000100800 */
[----:B------:R-:W-:Y:S01]  /*95f0*/  LEA.HI.X.SX32 R233, R105, R185, 0x2, P4 ;  /* 0x000000b969e97211 */ /* 0x000fe200020f16ff */
[----:B------:R-:W-:Y:S01]  /*9600*/  STL [R1+0x2e4], R65 ;  /* 0x0002e44101007387 */ /* 0x000fe20000100800 */
[----:B------:R-:W-:-:S03]  /*9610*/  LEA R244, P4, R102, R184, 0x2 ;  /* 0x000000b866f47211 */ /* 0x000fc600078810ff */
[----:B------:R-:W-:Y:S01]  /*9620*/  STL [R1+0x2e0], R133 ;  /* 0x0002e08501007387 */ /* 0x000fe20000100800 */
[-C--:B------:R-:W-:Y:S01]  /*9630*/  LEA.HI.X.SX32 R245, R102, R185.reuse, 0x2, P4 ;  /* 0x000000b966f57211 */ /* 0x080fe200020f16ff */
[----:B----4-:R-:W-:Y:S01]  /*9640*/  IMAD R102, R39, UR16, RZ ;  /* 0x0000001027667c24 */ /* 0x010fe2000f8e02ff */
[CC--:B------:R-:W-:Y:S01]  /*9650*/  LEA R200, P4, R100.reuse, R184.reuse, 0x2 ;  /* 0x000000b864c87211 */ /* 0x0c0fe200078810ff */
[----:B------:R-:W-:Y:S03]  /*9660*/  STL [R1+0x2dc], R132 ;  /* 0x0002dc8401007387 */ /* 0x000fe60000100800 */
[----:B------:R-:W-:Y:S01]  /*9670*/  LEA.HI.X.SX32 R201, R100, R185, 0x2, P4 ;  /* 0x000000b964c97211 */ /* 0x000fe200020f16ff */
[----:B------:R-:W-:Y:S01]  /*9680*/  STL [R1+0x2d8], R0 ;  /* 0x0002d80001007387 */ /* 0x000fe20000100800 */
[----:B------:R-:W-:-:S03]  /*9690*/  LEA R214, P4, R97, R184, 0x2 ;  /* 0x000000b861d67211 */ /* 0x000fc600078810ff */
[----:B------:R-:W-:Y:S01]  /*96a0*/  STL [R1+0x2d4], R130 ;  /* 0x0002d48201007387 */ /* 0x000fe20000100800 */
[-C--:B------:R-:W-:Y:S02]  /*96b0*/  LEA.HI.X.SX32 R215, R97, R185.reuse, 0x2, P4 ;  /* 0x000000b961d77211 */ /* 0x080fe400020f16ff */
[CC--:B------:R-:W-:Y:S01]  /*96c0*/  LEA R202, P4, R94.reuse, R184.reuse, 0x2 ;  /* 0x000000b85eca7211 */ /* 0x0c0fe200078810ff */
[----:B------:R-:W-:Y:S03]  /*96d0*/  STL [R1+0x2d0], R129 ;  /* 0x0002d08101007387 */ /* 0x000fe60000100800 */
[----:B------:R-:W-:Y:S01]  /*96e0*/  LEA.HI.X.SX32 R203, R94, R185, 0x2, P4 ;  /* 0x000000b95ecb7211 */ /* 0x000fe200020f16ff */
[----:B------:R-:W-:Y:S01]  /*96f0*/  STL [R1+0x2cc], R57 ;  /* 0x0002cc3901007387 */ /* 0x000fe20000100800 */
[----:B------:R-:W-:Y:S01]  /*9700*/  LEA R216, P4, R92, R184, 0x2 ;  /* 0x000000b85cd87211 */ /* 0x000fe200078810ff */
[----:B------:R-:W-:-:S02]  /*9710*/  IMAD R94, R23, UR16, RZ ;  /* 0x00000010175e7c24 */ /* 0x000fc4000f8e02ff */
[----:B------:R-:W-:Y:S01]  /*9720*/  STL [R1+0x2c8], R128 ;  /* 0x0002c88001007387 */ /* 0x000fe20000100800 */
[-C--:B------:R-:W-:Y:S01]  /*9730*/  LEA.HI.X.SX32 R217, R92, R185.reuse, 0x2, P4 ;  /* 0x000000b95cd97211 */ /* 0x080fe200020f16ff */
[----:B------:R-:W-:Y:S01]  /*9740*/  IMAD R92, R19, UR16, RZ ;  /* 0x00000010135c7c24 */ /* 0x000fe2000f8e02ff */
[CC--:B------:R-:W-:Y:S01]  /*9750*/  LEA R234, P4, R89.reuse, R184.reuse, 0x2 ;  /* 0x000000b859ea7211 */ /* 0x0c0fe200078810ff */
[----:B------:R-:W-:Y:S03]  /*9760*/  STL [R1+0x2c4], R124 ;  /* 0x0002c47c01007387 */ /* 0x000fe60000100800 */
[----:B------:R-:W-:Y:S01]  /*9770*/  LEA.HI.X.SX32 R235, R89, R185, 0x2, P4 ;  /* 0x000000b959eb7211 */ /* 0x000fe200020f16ff */
[----:B------:R-:W-:Y:S01]  /*9780*/  STL [R1+0x2c0], R53 ;  /* 0x0002c03501007387 */ /* 0x000fe20000100800 */
[----:B------:R-:W-:-:S03]  /*9790*/  LEA R126, P4, R86, R184, 0x2 ;  /* 0x000000b8567e7211 */ /* 0x000fc600078810ff */
        /* <DEDUP_REMOVED lines=9> */
[-C--:B------:R-:W-:Y:S02]  /*9830*/  LEA.HI.X.SX32 R187, R81, R185.reuse, 0x2, P4 ;  /* 0x000000b951bb7211 */ /* 0x080fe400020f16ff */
[-C--:B------:R-:W-:Y:S01]  /*9840*/  LEA R204, P4, R78, R184.reuse, 0x2 ;  /* 0x000000b84ecc7211 */ /* 0x080fe200078810ff */
[----:B------:R-:W-:Y:S01]  /*9850*/  LDGSTS.E [R123+0x22000], desc[UR38][R212.64], P3 ;  /* 0x22000000d47b7fae */ /* 0x000fe200099a1026 */
[----:B------:R-:W-:Y:S01]  /*9860*/  ISETP.NE.U32.AND P3, PT, R110, RZ, PT ;  /* 0x000000ff6e00720c */ /* 0x000fe20003f65070 */
[----:B------:R-:W-:Y:S01]  /*9870*/  IMAD R110, R55, UR16, RZ ;  /* 0x00000010376e7c24 */ /* 0x000fe2000f8e02ff */
[----:B------:R-:W-:Y:S01]  /*9880*/  LEA.HI.X.SX32 R205, R78, R185, 0x2, P4 ;  /* 0x000000b94ecd7211 */ /* 0x000fe200020f16ff */
[----:B------:R-:W-:Y:S01]  /*9890*/  STL [R1+0x2ac], R117 ;  /* 0x0002ac7501007387 */ /* 0x000fe20000100800 */
[----:B------:R-:W-:Y:S01]  /*98a0*/  LEA R218, P4, R76, R184, 0x2 ;  /* 0x000000b84cda7211 */ /* 0x000fe200078810ff */
[----:B------:R-:W-:-:S02]  /*98b0*/  IMAD R78, R12, UR16, RZ ;  /* 0x000000100c4e7c24 */ /* 0x000fc4000f8e02ff */
[----:B------:R-:W-:Y:S01]  /*98c0*/  STL [R1+0x2a8], R45 ;  /* 0x0002a82d01007387 */ /* 0x000fe20000100800 */
[-C--:B------:R-:W-:Y:S01]  /*98d0*/  LEA.HI.X.SX32 R219, R76, R185.reuse, 0x2, P4 ;  /* 0x000000b94cdb7211 */ /* 0x080fe200020f16ff */
[----:B------:R-:W-:Y:S01]  /*98e0*/  IMAD R76, R13, UR16, RZ ;  /* 0x000000100d4c7c24 */ /* 0x000fe2000f8e02ff */
[-C--:B------:R-:W-:Y:S01]  /*98f0*/  LEA R206, P4, R73, R184.reuse, 0x2 ;  /* 0x000000b849ce7211 */ /* 0x080fe200078810ff */
[----:B------:R1:W-:Y:S01]  /*9900*/  LDGSTS.E [R123+0x22008], desc[UR38][R210.64], P6 ;  /* 0x22008000d27b7fae */ /* 0x0003e2000b1a1026 */
[-C--:B------:R-:W-:Y:S02]  /*9910*/  LEA R36, P6, R109, R184.reuse, 0x2 ;  /* 0x000000b86d247211 */ /* 0x080fe400078c10ff */
[-C--:B------:R-:W-:Y:S01]  /*9920*/  LEA.HI.X.SX32 R207, R73, R185.reuse, 0x2, P4 ;  /* 0x000000b949cf7211 */ /* 0x080fe200020f16ff */
[----:B------:R-:W-:Y:S01]  /*9930*/  STL [R1+0x2a4], R116 ;  /* 0x0002a47401007387 */ /* 0x000fe20000100800 */
[----:B------:R-:W-:Y:S02]  /*9940*/  LEA.HI.X.SX32 R37, R109, R185, 0x2, P6 ;  /* 0x000000b96d257211 */ /* 0x000fe400030f16ff */
[-C--:B------:R-:W-:Y:S01]  /*9950*/  LEA R222, P6, R106, R184.reuse, 0x2 ;  /* 0x000000b86ade7211 */ /* 0x080fe200078c10ff */
[----:B------:R-:W-:Y:S01]  /*9960*/  STL [R1+0x2a0], R42 ;  /* 0x0002a02a01007387 */ /* 0x000fe20000100800 */
[----:B------:R-:W-:-:S02]  /*9970*/  LEA R220, P4, R6, R184, 0x2 ;  /* 0x000000b806dc7211 */ /* 0x000fc400078810ff */
[-C--:B------:R-:W-:Y:S01]  /*9980*/  LEA.HI.X.SX32 R223, R106, R185.reuse, 0x2, P6 ;  /* 0x000000b96adf7211 */ /* 0x080fe200030f16ff */
[----:B------:R-:W-:Y:S01]  /*9990*/  STL [R1+0x29c], R41 ;  /* 0x00029c2901007387 */ /* 0x000fe20000100800 */
[-C--:B------:R-:W-:Y:S01]  /*99a0*/  LEA R32, P6, R104, R184.reuse, 0x2 ;  /* 0x000000b868207211 */ /* 0x080fe200078c10ff */
[----:B------:R-:W-:Y:S01]  /*99b0*/  IMAD R106, R47, UR16, RZ ;  /* 0x000000102f6a7c24 */ /* 0x000fe2000f8e02ff */
[-C--:B------:R-:W-:Y:S01]  /*99c0*/  LEA.HI.X.SX32 R221, R6, R185.reuse, 0x2, P4 ;  /* 0x000000b906dd7211 */ /* 0x080fe200020f16ff */
[----:B------:R-:W-:Y:S01]  /*99d0*/  STL [R1+0x298], R40 ;  /* 0x0002982801007387 */ /* 0x000fe20000100800 */
[----:B------:R-:W-:Y:S01]  /*99e0*/  LEA.HI.X.SX32 R33, R104, R185, 0x2, P6 ;  /* 0x000000b968217211 */ /* 0x000fe200030f16ff */
[----:B------:R-:W-:Y:S01]  /*99f0*/  IMAD R104, R43, UR16, RZ ;  /* 0x000000102b687c24 */ /* 0x000fe2000f8e02ff */
[-C--:B------:R-:W-:Y:S01]  /*9a00*/  LEA R224, P6, R101, R184.reuse, 0x2 ;  /* 0x000000b865e07211 */ /* 0x080fe200078c10ff */
[----:B------:R-:W-:Y:S01]  /*9a10*/  STL [R1+0x294], R38 ;  /* 0x0002942601007387 */ /* 0x000fe20000100800 */
[----:B------:R-:W-:-:S02]  /*9a20*/  LEA R6, P4, R68, R184, 0x2 ;  /* 0x000000b844067211 */ /* 0x000fc400078810ff */
[----:B------:R-:W-:Y:S01]  /*9a30*/  LEA.HI.X.SX32 R225, R101, R185, 0x2, P6 ;  /* 0x000000b965e17211 */ /* 0x000fe200030f16ff */
[----:B------:R-:W-:Y:S04]  /*9a40*/  STL.64 [R1+0x6e8], R210 ;  /* 0x0006e8d201007387 */ /* 0x000fe80000100a00 */
[----:B------:R-:W-:Y:S04]  /*9a50*/  STL [R1+0x290], R114 ;  /* 0x0002907201007387 */ /* 0x000fe80000100800 */
[----:B------:R-:W-:Y:S04]  /*9a60*/  STL [R1+0x28c], R113 ;  /* 0x00028c7101007387 */ /* 0x000fe80000100800 */
[----:B------:R-:W-:Y:S04]  /*9a70*/  STL [R1+0x288], R44 ;  /* 0x0002882c01007387 */ /* 0x000fe80000100800 */
[----:B------:R-:W-:Y:S04]  /*9a80*/  STL [R1+0x284], R46 ;  /* 0x0002842e01007387 */ /* 0x000fe80000100800 */
[----:B------:R-:W-:Y:S04]  /*9a90*/  STL.64 [R1+0x130], R36 ;  /* 0x0001302401007387 */ /* 0x000fe80000100a00 */
[----:B------:R-:W-:Y:S04]  /*9aa0*/  STL [R1+0x280], R48 ;  /* 0x0002803001007387 */ /* 0x000fe80000100800 */
[----:B------:R-:W-:Y:S04]  /*9ab0*/  STL.64 [R1+0x128], R242 ;  /* 0x000128f201007387 */ /* 0x000fe80000100a00 */
[----:B------:R-:W-:Y:S04]  /*9ac0*/  STL.64 [R1+0x6f0], R242 ;  /* 0x0006f0f201007387 */ /* 0x000fe80000100a00 */
[----:B------:R-:W-:Y:S04]  /*9ad0*/  STL.64 [R1+0x120], R222 ;  /* 0x000120de01007387 */ /* 0x000fe80000100a00 */
[----:B------:R-:W-:Y:S04]  /*9ae0*/  STL.64 [R1+0x6f8], R222 ;  /* 0x0006f8de01007387 */ /* 0x000fe80000100a00 */
[----:B------:R-:W-:Y:S04]  /*9af0*/  STL [R1+0x27c], R50 ;  /* 0x00027c3201007387 */ /* 0x000fe80000100800 */
[----:B------:R-:W-:Y:S04]  /*9b00*/  STL.64 [R1+0x118], R232 ;  /* 0x000118e801007387 */ /* 0x000fe80000100a00 */
[----:B------:R-:W-:Y:S04]  /*9b10*/  STL.64 [R1+0x700], R232 ;  /* 0x000700e801007387 */ /* 0x000fe80000100a00 */
[----:B------:R2:W-:Y:S04]  /*9b20*/  STL.64 [R1+0x110], R32 ;  /* 0x0001102001007387 */ /* 0x0005e80000100a00 */
[----:B------:R-:W-:Y:S04]  /*9b30*/  STL [R1+0x278], R52 ;  /* 0x0002783401007387 */ /* 0x000fe80000100800 */
[----:B------:R-:W-:Y:S01]  /*9b40*/  STL.64 [R1+0x108], R244 ;  /* 0x000108f401007387 */ /* 0x000fe20000100a00 */
[----:B--2---:R-:W-:-:S03]  /*9b50*/  LEA R32, P6, R98, R184, 0x2 ;  /* 0x000000b862207211 */ /* 0x004fc600078c10ff */
[----:B------:R-:W-:Y:S01]  /*9b60*/  STL.64 [R1+0x708], R244 ;  /* 0x000708f401007387 */ /* 0x000fe20000100a00 */
[----:B------:R-:W-:-:S03]  /*9b70*/  LEA.HI.X.SX32 R33, R98, R185, 0x2, P6 ;  /* 0x000000b962217211 */ /* 0x000fc600030f16ff */
[----:B------:R-:W-:Y:S01]  /*9b80*/  STL.64 [R1+0x100], R224 ;  /* 0x000100e001007387 */ /* 0x000fe20000100a00 */
[CC--:B------:R-:W-:Y:S01]  /*9b90*/  LEA R192, P6, R96.reuse, R184.reuse, 0x2 ;  /* 0x000000b860c07211 */ /* 0x0c0fe200078c10ff */
[----:B------:R-:W-:Y:S02]  /*9ba0*/  IMAD R98, R31, UR16, RZ ;  /* 0x000000101f627c24 */ /* 0x000fe4000f8e02ff */
[----:B------:R2:W-:Y:S01]  /*9bb0*/  STL.64 [R1+0x710], R224 ;  /* 0x000710e001007387 */ /* 0x0005e20000100a00 */
[----:B------:R-:W-:Y:S01]  /*9bc0*/  LEA.HI.X.SX32 R193, R96, R185, 0x2, P6 ;  /* 0x000000b960c17211 */ /* 0x000fe200030f16ff */
[----:B------:R-:W-:Y:S02]  /*9bd0*/  IMAD R96, R27, UR16, RZ ;  /* 0x000000101b607c24 */ /* 0x000fe4000f8e02ff */
[----:B------:R-:W-:Y:S04]  /*9be0*/  STL [R1+0x274], R54 ;  /* 0x0002743601007387 */ /* 0x000fe80000100800 */
[----:B------:R-:W-:Y:S01]  /*9bf0*/  STL.64 [R1+0xf8], R200 ;  /* 0x0000f8c801007387 */ /* 0x000fe20000100a00 */
[----:B--2---:R-:W-:-:S03]  /*9c00*/  LEA R224, P6, R93, R184, 0x2 ;  /* 0x000000b85de07211 */ /* 0x004fc600078c10ff */
[----:B------:R-:W-:Y:S01]  /*9c10*/  STL.64 [R1+0x718], R200 ;  /* 0x000718c801007387 */ /* 0x000fe20000100a00 */
[----:B------:R-:W-:-:S03]  /*9c20*/  LEA.HI.X.SX32 R225, R93, R185, 0x2, P6 ;  /* 0x000000b95de17211 */ /* 0x000fc600030f16ff */
[----:B------:R2:W-:Y:S01]  /*9c30*/  STL.64 [R1+0xf0], R32 ;  /* 0x0000f02001007387 */ /* 0x0005e20000100a00 */
[----:B------:R-:W-:-:S03]  /*9c40*/  LEA R194, P6, R90, R184, 0x2 ;  /* 0x000000b85ac27211 */ /* 0x000fc600078c10ff */
[----:B------:R4:W-:Y:S01]  /*9c50*/  STL [R1+0x270], R56 ;  /* 0x0002703801007387 */ /* 0x0009e20000100800 */
[-C--:B------:R-:W-:Y:S01]  /*9c60*/  LEA.HI.X.SX32 R195, R90, R185.reuse, 0x2, P6 ;  /* 0x000000b95ac37211 */ /* 0x080fe200030f16ff */
[----:B------:R-:W-:Y:S01]  /*9c70*/  IMAD R90, R15, UR16, RZ ;  /* 0x000000100f5a7c24 */ /* 0x000fe2000f8e02ff */
[CC--:B------:R-:W-:Y:S01]  /*9c80*/  LEA R244, P6, R88.reuse, R184.reuse, 0x2 ;  /* 0x000000b858f47211 */ /* 0x0c0fe200078c10ff */
[----:B------:R-:W-:Y:S03]  /*9c90*/  STL.64 [R1+0xe8], R214 ;  /* 0x0000e8d601007387 */ /* 0x000fe60000100a00 */
[-C--:B------:R-:W-:Y:S01]  /*9ca0*/  LEA.HI.X.SX32 R245, R88, R185.reuse, 0x2, P6 ;  /* 0x000000b958f57211 */ /* 0x080fe200030f16ff */
[----:B------:R-:W-:Y:S01]  /*9cb0*/  IMAD R88, R11, UR16, RZ ;  /* 0x000000100b587c24 */ /* 0x000fe2000f8e02ff */
[CC--:B------:R-:W-:Y:S01]  /*9cc0*/  LEA R226, P6, R85.reuse, R184.reuse, 0x2 ;  /* 0x000000b855e27211 */ /* 0x0c0fe200078c10ff */
[----:B------:R-:W-:Y:S03]  /*9cd0*/  STL.64 [R1+0x720], R214 ;  /* 0x000720d601007387 */ /* 0x000fe60000100a00 */
[----:B------:R-:W-:Y:S01]  /*9ce0*/  LEA.HI.X.SX32 R227, R85, R185, 0x2, P6 ;  /* 0x000000b955e37211 */ /* 0x000fe200030f16ff */
[----:B------:R-:W-:Y:S01]  /*9cf0*/  STL.64 [R1+0xe0], R192 ;  /* 0x0000e0c001007387 */ /* 0x000fe20000100a00 */
[----:B------:R-:W-:-:S03]  /*9d00*/  LEA R232, P6, R3, R184, 0x2 ;  /* 0x000000b803e87211 */ /* 0x000fc600078c10ff */
[----:B------:R-:W-:Y:S01]  /*9d10*/  STL.64 [R1+0x730], R192 ;  /* 0x000730c001007387 */ /* 0x000fe20000100a00 */
[-C--:B------:R-:W-:Y:S01]  /*9d20*/  LEA.HI.X.SX32 R233, R3, R185.reuse, 0x2, P6 ;  /* 0x000000b903e97211 */ /* 0x080fe200030f16ff */
[----:B------:R-:W-:Y:S01]  /*9d30*/  IMAD R3, R18, UR16, RZ ;  /* 0x0000001012037c24 */ /* 0x000fe2000f8e02ff */
[CC--:B------:R-:W-:Y:S01]  /*9d40*/  LEA R228, P6, R80.reuse, R184.reuse, 0x2 ;  /* 0x000000b850e47211 */ /* 0x0c0fe200078c10ff */
[----:B------:R1:W-:Y:S03]  /*9d50*/  STL [R1+0x26c], R58 ;  /* 0x00026c3a01007387 */ /* 0x0003e60000100800 */
[-C--:B------:R-:W-:Y:S01]  /*9d60*/  LEA.HI.X.SX32 R229, R80, R185.reuse, 0x2, P6 ;  /* 0x000000b950e57211 */ /* 0x080fe200030f16ff */
[----:B------:R-:W-:Y:S01]  /*9d70*/  IMAD R80, R10, UR16, RZ ;  /* 0x000000100a507c24 */ /* 0x000fe2000f8e02ff */
[CC--:B------:R-:W-:Y:S01]  /*9d80*/  LEA R222, P6, R77.reuse, R184.reuse, 0x2 ;  /* 0x000000b84dde7211 */ /* 0x0c0fe200078c10ff */
[----:B------:R-:W-:Y:S03]  /*9d90*/  STL.64 [R1+0xd8], R202 ;  /* 0x0000d8ca01007387 */ /* 0x000fe60000100a00 */
[----:B------:R-:W-:Y:S01]  /*9da0*/  LEA.HI.X.SX32 R223, R77, R185, 0x2, P6 ;  /* 0x000000b94ddf7211 */ /* 0x000fe200030f16ff */
[----:B------:R-:W-:Y:S01]  /*9db0*/  STL.64 [R1+0xd0], R224 ;  /* 0x0000d0e001007387 */ /* 0x000fe20000100a00 */
[----:B------:R-:W-:-:S03]  /*9dc0*/  LEA R196, P6, R74, R184, 0x2 ;  /* 0x000000b84ac47211 */ /* 0x000fc600078c10ff */
[----:B------:R1:W-:Y:S01]  /*9dd0*/  STL [R1+0x268], R60 ;  /* 0x0002683c01007387 */ /* 0x0003e20000100800 */
[-C--:B------:R-:W-:Y:S01]  /*9de0*/  LEA.HI.X.SX32 R197, R74, R185.reuse, 0x2, P6 ;  /* 0x000000b94ac57211 */ /* 0x080fe200030f16ff */
[----:B------:R-:W-:Y:S01]  /*9df0*/  IMAD R74, R14, UR16, RZ ;  /* 0x000000100e4a7c24 */ /* 0x000fe2000f8e02ff */
[CC--:B------:R-:W-:Y:S01]  /*9e00*/  LEA R242, P6, R7.reuse, R184.reuse, 0x2 ;  /* 0x000000b807f27211 */ /* 0x0c0fe200078c10ff */
[----:B------:R-:W-:Y:S03]  /*9e10*/  STL.64 [R1+0xc8], R216 ;  /* 0x0000c8d801007387 */ /* 0x000fe60000100a00 */
[-C--:B------:R-:W-:Y:S01]  /*9e20*/  LEA.HI.X.SX32 R243, R7, R185.reuse, 0x2, P6 ;  /* 0x000000b907f37211 */ /* 0x080fe200030f16ff */
[----:B------:R-:W-:Y:S01]  /*9e30*/  STL.64 [R1+0xc0], R194 ;  /* 0x0000c0c201007387 */ /* 0x000fe20000100a00 */
[C---:B------:R-:W-:Y:S02]  /*9e40*/  LEA R198, P6, R69.reuse, R184, 0x2 ;  /* 0x000000b845c67211 */ /* 0x040fe400078c10ff */
[-C--:B------:R-:W-:Y:S01]  /*9e50*/  LEA.HI.X.SX32 R7, R68, R185.reuse, 0x2, P4 ;  /* 0x000000b944077211 */ /* 0x080fe200020f16ff */
[----:B------:R2:W-:Y:S01]  /*9e60*/  STL [R1+0x264], R62 ;  /* 0x0002643e01007387 */ /* 0x0005e20000100800 */
[----:B------:R-:W-:-:S02]  /*9e70*/  LEA.HI.X.SX32 R199, R69, R185, 0x2, P6 ;  /* 0x000000b945c77211 */ /* 0x000fc400030f16ff */
[CC--:B-1----:R-:W-:Y:S01]  /*9e80*/  LEA R210, P6, R122.reuse, R184.reuse, 0x2 ;  /* 0x000000b87ad27211 */ /* 0x0c2fe200078c10ff */
[----:B------:R-:W-:Y:S01]  /*9e90*/  STL.64 [R1+0xb8], R234 ;  /* 0x0000b8ea01007387 */ /* 0x000fe20000100a00 */
[-C--:B------:R-:W-:Y:S02]  /*9ea0*/  LEA R188, P4, R65, R184.reuse, 0x2 ;  /* 0x000000b841bc7211 */ /* 0x080fe400078810ff */
[-C--:B------:R-:W-:Y:S01]  /*9eb0*/  LEA.HI.X.SX32 R211, R122, R185.reuse, 0x2, P6 ;  /* 0x000000b97ad37211 */ /* 0x080fe200030f16ff */
[----:B------:R-:W-:Y:S01]  /*9ec0*/  STL.64 [R1+0xb0], R244 ;  /* 0x0000b0f401007387 */ /* 0x000fe20000100a00 */
[-C--:B------:R-:W-:Y:S02]  /*9ed0*/  LEA R230, P6, R133, R184.reuse, 0x2 ;  /* 0x000000b885e67211 */ /* 0x080fe400078c10ff */
[----:B------:R-:W-:Y:S01]  /*9ee0*/  LEA.HI.X.SX32 R189, R65, R185, 0x2, P4 ;  /* 0x000000b941bd7211 */ /* 0x000fe200020f16ff */
[----:B------:R1:W-:Y:S01]  /*9ef0*/  STL [R1+0x260], R64 ;  /* 0x0002604001007387 */ /* 0x0003e20000100800 */
[----:B------:R-:W-:-:S02]  /*9f00*/  LEA R122, P4, R132, R184, 0x2 ;  /* 0x000000b8847a7211 */ /* 0x000fc400078810ff */
[-C--:B------:R-:W-:Y:S01]  /*9f10*/  LEA.HI.X.SX32 R231, R133, R185.reuse, 0x2, P6 ;  /* 0x000000b985e77211 */ /* 0x080fe200030f16ff */
[----:B------:R-:W-:Y:S01]  /*9f20*/  STL.64 [R1+0xa8], R126 ;  /* 0x0000a87e01007387 */ /* 0x000fe20000100a00 */
[-C--:B------:R-:W-:Y:S02]  /*9f30*/  LEA R212, P6, R0, R184.reuse, 0x2 ;  /* 0x000000b800d47211 */ /* 0x080fe400078c10ff */
[-C--:B------:R-:W-:Y:S01]  /*9f40*/  LEA.HI.X.SX32 R123, R132, R185.reuse, 0x2, P4 ;  /* 0x000000b9847b7211 */ /* 0x080fe200020f16ff */
[----:B------:R-:W-:Y:S01]  /*9f50*/  STL.64 [R1+0xa0], R226 ;  /* 0x0000a0e201007387 */ /* 0x000fe20000100a00 */
[-C--:B------:R-:W-:Y:S01]  /*9f60*/  LEA R190, P4, R130, R184.reuse, 0x2 ;  /* 0x000000b882be7211 */ /* 0x080fe200078810ff */
[----:B------:R-:W-:Y:S01]  /*9f70*/  IMAD R132, R91, UR16, RZ ;  /* 0x000000105b847c24 */ /* 0x000fe2000f8e02ff */
[-C--:B------:R-:W-:Y:S01]  /*9f80*/  LEA.HI.X.SX32 R213, R0, R185.reuse, 0x2, P6 ;  /* 0x000000b900d57211 */ /* 0x080fe200030f16ff */
[----:B------:R-:W-:Y:S01]  /*9f90*/  IMAD R0, R5, UR16, RZ ;  /* 0x0000001005007c24 */ /* 0x000fe2000f8e02ff */
[-C--:B------:R-:W-:Y:S01]  /*9fa0*/  LEA R250, P6, R129, R184.reuse, 0x2 ;  /* 0x000000b881fa7211 */ /* 0x080fe200078c10ff */
[----:B------:R-:W-:Y:S01]  /*9fb0*/  IMAD R5, R35, UR16, RZ ;  /* 0x0000001023057c24 */ /* 0x000fe2000f8e02ff */
[-C--:B------:R-:W-:Y:S01]  /*9fc0*/  LEA.HI.X.SX32 R191, R130, R185.reuse, 0x2, P4 ;  /* 0x000000b982bf7211 */ /* 0x080fe200020f16ff */
[----:B------:R1:W-:Y:S01]  /*9fd0*/  STL [R1+0x25c], R66 ;  /* 0x00025c4201007387 */ /* 0x0003e20000100800 */
[-C--:B------:R-:W-:Y:S01]  /*9fe0*/  LEA R246, P4, R57, R184.reuse, 0x2 ;  /* 0x000000b839f67211 */ /* 0x080fe200078810ff */
[----:B------:R-:W-:Y:S01]  /*9ff0*/  IMAD R130, R87, UR16, RZ ;  /* 0x0000001057827c24 */ /* 0x000fe2000f8e02ff */
[----:B------:R-:W-:Y:S01]  /*a000*/  LEA.HI.X.SX32 R251, R129, R185, 0x2, P6 ;  /* 0x000000b981fb7211 */ /* 0x000fe200030f16ff */
[----:B------:R-:W-:Y:S01]  /*a010*/  STL.64 [R1+0x98], R236 ;  /* 0x000098ec01007387 */ /* 0x000fe20000100a00 */
[----:B------:R-:W-:-:S02]  /*a020*/  LEA R8, P6, R128, R184, 0x2 ;  /* 0x000000b880087211 */ /* 0x000fc400078c10ff */
[-C--:B------:R-:W-:Y:S01]  /*a030*/  LEA.HI.X.SX32 R247, R57, R185.reuse, 0x2, P4 ;  /* 0x000000b939f77211 */ /* 0x080fe200020f16ff */
[----:B------:R-:W-:Y:S01]  /*a040*/  STL.64 [R1+0x90], R232 ;  /* 0x000090e801007387 */ /* 0x000fe20000100a00 */
[-C--:B------:R-:W-:Y:S02]  /*a050*/  LEA R10, P4, R124, R184.reuse, 0x2 ;  /* 0x000000b87c0a7211 */ /* 0x080fe400078810ff */
[-C--:B------:R-:W-:Y:S01]  /*a060*/  LEA.HI.X.SX32 R9, R128, R185.reuse, 0x2, P6 ;  /* 0x000000b980097211 */ /* 0x080fe200030f16ff */
[----:B------:R1:W-:Y:S01]  /*a070*/  STL [R1+0x258], R3 ;  /* 0x0002580301007387 */ /* 0x0003e20000100800 */
[-C--:B------:R-:W-:Y:S02]  /*a080*/  LEA R12, P6, R53, R184.reuse, 0x2 ;  /* 0x000000b8350c7211 */ /* 0x080fe400078c10ff */
[-C--:B------:R-:W-:Y:S01]  /*a090*/  LEA.HI.X.SX32 R11, R124, R185.reuse, 0x2, P4 ;  /* 0x000000b97c0b7211 */ /* 0x080fe200020f16ff */
[----:B------:R-:W-:Y:S01]  /*a0a0*/  STL.64 [R1+0x88], R186 ;  /* 0x000088ba01007387 */ /* 0x000fe20000100a00 */
[-C--:B------:R-:W-:Y:S01]  /*a0b0*/  LEA R14, P4, R121, R184.reuse, 0x2 ;  /* 0x000000b8790e7211 */ /* 0x080fe200078810ff */
[----:B------:R-:W-:Y:S01]  /*a0c0*/  IMAD R124, R79, UR16, RZ ;  /* 0x000000104f7c7c24 */ /* 0x000fe2000f8e02ff */
[----:B------:R-:W-:Y:S01]  /*a0d0*/  LEA.HI.X.SX32 R13, R53, R185, 0x2, P6 ;  /* 0x000000b9350d7211 */ /* 0x000fe200030f16ff */
[----:B------:R-:W-:Y:S01]  /*a0e0*/  STL.64 [R1+0x80], R228 ;  /* 0x000080e401007387 */ /* 0x000fe20000100a00 */
[----:B------:R-:W-:-:S02]  /*a0f0*/  LEA R16, P6, R120, R184, 0x2 ;  /* 0x000000b878107211 */ /* 0x000fc400078c10ff */
        /* <DEDUP_REMOVED lines=12> */
[-C--:B------:R-:W-:Y:S01]  /*a1c0*/  LEA R24, P6, R45, R184.reuse, 0x2 ;  /* 0x000000b82d187211 */ /* 0x080fe200078c10ff */
[----:B------:R-:W-:Y:S01]  /*a1d0*/  IMAD R118, R71, UR16, RZ ;  /* 0x0000001047767c24 */ /* 0x000fe2000f8e02ff */
[-C--:B------:R-:W-:Y:S01]  /*a1e0*/  LEA.HI.X.SX32 R23, R117, R185.reuse, 0x2, P4 ;  /* 0x000000b975177211 */ /* 0x080fe200020f16ff */
[----:B------:R-:W-:Y:S01]  /*a1f0*/  STL.64 [R1+0x68], R218 ;  /* 0x000068da01007387 */ /* 0x000fe20000100a00 */
[-C--:B------:R-:W-:Y:S02]  /*a200*/  LEA R26, P4, R116, R184.reuse, 0x2 ;  /* 0x000000b8741a7211 */ /* 0x080fe400078810ff */
[----:B------:R-:W-:Y:S01]  /*a210*/  LEA.HI.X.SX32 R25, R45, R185, 0x2, P6 ;  /* 0x000000b92d197211 */ /* 0x000fe200030f16ff */
[----:B------:R-:W-:Y:S01]  /*a220*/  STL.64 [R1+0x60], R196 ;  /* 0x000060c401007387 */ /* 0x000fe20000100a00 */
[----:B------:R-:W-:-:S02]  /*a230*/  LEA R28, P6, R42, R184, 0x2 ;  /* 0x000000b82a1c7211 */ /* 0x000fc400078c10ff */
[-C--:B------:R-:W-:Y:S01]  /*a240*/  LEA.HI.X.SX32 R27, R116, R185.reuse, 0x2, P4 ;  /* 0x000000b9741b7211 */ /* 0x080fe200020f16ff */
[----:B------:R1:W-:Y:S01]  /*a250*/  STL [R1+0x24c], R74 ;  /* 0x00024c4a01007387 */ /* 0x0003e20000100800 */
[CC--:B------:R-:W-:Y:S02]  /*a260*/  LEA R30, P4, R41.reuse, R184.reuse, 0x2 ;  /* 0x000000b8291e7211 */ /* 0x0c0fe400078810ff */
[-C--:B------:R-:W-:Y:S01]  /*a270*/  LEA.HI.X.SX32 R29, R42, R185.reuse, 0x2, P6 ;  /* 0x000000b92a1d7211 */ /* 0x080fe200030f16ff */
[----:B------:R-:W-:Y:S01]  /*a280*/  STL.64 [R1+0x58], R206 ;  /* 0x000058ce01007387 */ /* 0x000fe20000100a00 */
[-C--:B--2---:R-:W-:Y:S02]  /*a290*/  LEA R32, P6, R40, R184.reuse, 0x2 ;  /* 0x000000b828207211 */ /* 0x084fe400078c10ff */
        /* <DEDUP_REMOVED lines=8> */
[-C--:B------:R-:W-:Y:S02]  /*a320*/  LEA R38, P4, R113, R184.reuse, 0x2 ;  /* 0x000000b871267211 */ /* 0x080fe400078810ff */
[-C--:B------:R-:W-:Y:S01]  /*a330*/  LEA.HI.X.SX32 R37, R114, R185.reuse, 0x2, P6 ;  /* 0x000000b972257211 */ /* 0x080fe200030f16ff */
[----:B------:R-:W-:Y:S01]  /*a340*/  IMAD R114, R63, UR16, RZ ;  /* 0x000000103f727c24 */ /* 0x000fe2000f8e02ff */
[----:B------:R-:W-:Y:S01]  /*a350*/  LEA R40, P6, R44, R184, 0x2 ;  /* 0x000000b82c287211 */ /* 0x000fe200078c10ff */
[----:B------:R-:W-:Y:S01]  /*a360*/  STL.64 [R1+0x40], R198 ;  /* 0x000040c601007387 */ /* 0x000fe20000100a00 */
[----:B------:R-:W-:-:S02]  /*a370*/  LEA.HI.X.SX32 R39, R113, R185, 0x2, P4 ;  /* 0x000000b971277211 */ /* 0x000fc400020f16ff */
[-C--:B------:R-:W-:Y:S01]  /*a380*/  LEA R42, P4, R46, R184.reuse, 0x2 ;  /* 0x000000b82e2a7211 */ /* 0x080fe200078810ff */
[----:B------:R1:W-:Y:S01]  /*a390*/  STL [R1+0x244], R78 ;  /* 0x0002444e01007387 */ /* 0x0003e20000100800 */
[-C--:B------:R-:W-:Y:S02]  /*a3a0*/  LEA.HI.X.SX32 R41, R44, R185.reuse, 0x2, P6 ;  /* 0x000000b92c297211 */ /* 0x080fe400030f16ff */
[-C--:B------:R-:W-:Y:S01]  /*a3b0*/  LEA R44, P6, R48, R184.reuse, 0x2 ;  /* 0x000000b8302c7211 */ /* 0x080fe200078c10ff */
[----:B------:R-:W-:Y:S01]  /*a3c0*/  STL.64 [R1+0x38], R6 ;  /* 0x0000380601007387 */ /* 0x000fe20000100a00 */
[-C--:B------:R-:W-:Y:S02]  /*a3d0*/  LEA.HI.X.SX32 R43, R46, R185.reuse, 0x2, P4 ;  /* 0x000000b92e2b7211 */ /* 0x080fe400020f16ff */
        /* <DEDUP_REMOVED lines=15> */
[-C--:B----4-:R-:W-:Y:S01]  /*a4d0*/  LEA R56, P6, R60, R184.reuse, 0x2 ;  /* 0x000000b83c387211 */ /* 0x090fe200078c10ff */
        /* <DEDUP_REMOVED lines=11> */
[----:B-1----:R-:W-:Y:S01]  /*a590*/  LEA R64, P6, R3, R184, 0x2 ;  /* 0x000000b803407211 */ /* 0x002fe200078c10ff */
[----:B------:R-:W-:Y:S01]  /*a5a0*/  STL.64 [R1], R250 ;  /* 0x000000fa01007387 */ /* 0x000fe20000100a00 */
[----:B------:R-:W-:-:S02]  /*a5b0*/  LEA.HI.X.SX32 R63, R66, R185, 0x2, P4 ;  /* 0x000000b9423f7211 */ /* 0x000fc400020f16ff */
[-C--:B------:R-:W-:Y:S01]  /*a5c0*/  LEA R66, P4, R70, R184.reuse, 0x2 ;  /* 0x000000b846427211 */ /* 0x080fe200078810ff */
[----:B------:R1:W-:Y:S01]  /*a5d0*/  STL [R1+0x234], R86 ;  /* 0x0002345601007387 */ /* 0x0003e20000100800 */
[-C--:B------:R-:W-:Y:S01]  /*a5e0*/  LEA.HI.X.SX32 R65, R3, R185.reuse, 0x2, P6 ;  /* 0x000000b903417211 */ /* 0x080fe200030f16ff */
[----:B------:R-:W-:Y:S01]  /*a5f0*/  IMAD R3, R67, UR16, RZ ;  /* 0x0000001043037c24 */ /* 0x000fe2000f8e02ff */
[-C--:B------:R-:W-:Y:S01]  /*a600*/  LEA R68, P6, R72, R184.reuse, 0x2 ;  /* 0x000000b848447211 */ /* 0x080fe200078c10ff */
[----:B------:R1:W-:Y:S01]  /*a610*/  STL [R1+0x230], R88 ;  /* 0x0002305801007387 */ /* 0x0003e20000100800 */
[-C--:B------:R-:W-:Y:S02]  /*a620*/  LEA.HI.X.SX32 R67, R70, R185.reuse, 0x2, P4 ;  /* 0x000000b946437211 */ /* 0x080fe400020f16ff */
[----:B------:R-:W-:Y:S01]  /*a630*/  LEA R70, P4, R74, R184, 0x2 ;  /* 0x000000b84a467211 */ /* 0x000fe200078810ff */
[----:B------:R1:W-:Y:S01]  /*a640*/  STL [R1+0x22c], R90 ;  /* 0x00022c5a01007387 */ /* 0x0003e20000100800 */
[----:B------:R-:W-:-:S02]  /*a650*/  LEA.HI.X.SX32 R69, R72, R185, 0x2, P6 ;  /* 0x000000b948457211 */ /* 0x000fc400030f16ff */
[-C--:B------:R-:W-:Y:S01]  /*a660*/  LEA R72, P6, R76, R184.reuse, 0x2 ;  /* 0x000000b84c487211 */ /* 0x080fe200078c10ff */
[----:B------:R1:W-:Y:S01]  /*a670*/  STL [R1+0x228], R92 ;  /* 0x0002285c01007387 */ /* 0x0003e20000100800 */
[-C--:B------:R-:W-:Y:S02]  /*a680*/  LEA.HI.X.SX32 R71, R74, R185.reuse, 0x2, P4 ;  /* 0x000000b94a477211 */ /* 0x080fe400020f16ff */
[-C--:B------:R-:W-:Y:S01]  /*a690*/  LEA R74, P4, R78, R184.reuse, 0x2 ;  /* 0x000000b84e4a7211 */ /* 0x080fe200078810ff */
[----:B------:R1:W-:Y:S01]  /*a6a0*/  STL [R1+0x224], R94 ;  /* 0x0002245e01007387 */ /* 0x0003e20000100800 */
[-C--:B------:R-:W-:Y:S02]  /*a6b0*/  LEA.HI.X.SX32 R73, R76, R185.reuse, 0x2, P6 ;  /* 0x000000b94c497211 */ /* 0x080fe400030f16ff */
[----:B--2---:R-:W-:Y:S01]  /*a6c0*/  LEA R76, P6, R80, R184, 0x2 ;  /* 0x000000b8504c7211 */ /* 0x004fe200078c10ff */
        /* <DEDUP_REMOVED lines=8> */
[-C--:B------:R-:W-:Y:S01]  /*a750*/  LEA R82, P4, R86, R184.reuse, 0x2 ;  /* 0x000000b856527211 */ /* 0x080fe200078810ff */
[----:B------:R2:W-:Y:S01]  /*a760*/  STL [R1+0x214], R102 ;  /* 0x0002146601007387 */ /* 0x0005e20000100800 */
[-C--:B------:R-:W-:Y:S01]  /*a770*/  LEA.HI.X.SX32 R81, R0, R185.reuse, 0x2, P6 ;  /* 0x000000b900517211 */ /* 0x080fe200030f16ff */
[----:B----4-:R-:W-:Y:S01]  /*a780*/  IMAD R0, R83, UR16, RZ ;  /* 0x0000001053007c24 */ /* 0x010fe2000f8e02ff */
[----:B------:R-:W-:Y:S01]  /*a790*/  LEA R84, P6, R88, R184, 0x2 ;  /* 0x000000b858547211 */ /* 0x000fe200078c10ff */
[----:B------:R4:W-:Y:S01]  /*a7a0*/  STL [R1+0x210], R104 ;  /* 0x0002106801007387 */ /* 0x0009e20000100800 */
[----:B------:R-:W-:-:S02]  /*a7b0*/  LEA.HI.X.SX32 R83, R86, R185, 0x2, P4 ;  /* 0x000000b956537211 */ /* 0x000fc400020f16ff */
[-C--:B-1----:R-:W-:Y:S01]  /*a7c0*/  LEA R86, P4, R90, R184.reuse, 0x2 ;  /* 0x000000b85a567211 */ /* 0x082fe200078810ff */
[----:B------:R1:W-:Y:S01]  /*a7d0*/  STL [R1+0x20c], R106 ;  /* 0x00020c6a01007387 */ /* 0x0003e20000100800 */
[-C--:B------:R-:W-:Y:S02]  /*a7e0*/  LEA.HI.X.SX32 R85, R88, R185.reuse, 0x2, P6 ;  /* 0x000000b958557211 */ /* 0x080fe400030f16ff */
        /* <DEDUP_REMOVED lines=25> */
[-C--:B----4-:R-:W-:Y:S01]  /*a980*/  LEA R104, P6, R108, R184.reuse, 0x2 ;  /* 0x000000b86c687211 */ /* 0x090fe200078c10ff */
[----:B------:R4:W-:Y:S01]  /*a990*/  STL [R1+0x1e8], R0 ;  /* 0x0001e80001007387 */ /* 0x0009e20000100800 */
[-C--:B------:R-:W-:Y:S02]  /*a9a0*/  LEA.HI.X.SX32 R103, R106, R185.reuse, 0x2, P4 ;  /* 0x000000b96a677211 */ /* 0x080fe400020f16ff */
[-C--:B-1----:R-:W-:Y:S01]  /*a9b0*/  LEA R106, P4, R110, R184.reuse, 0x2 ;  /* 0x000000b86e6a7211 */ /* 0x082fe200078810ff */
        /* <DEDUP_REMOVED lines=8> */
[CC--:B------:R-:W-:Y:S01]  /*aa40*/  LEA R112, P6, R3.reuse, R184.reuse, 0x2 ;  /* 0x000000b803707211 */ /* 0x0c0fe200078c10ff */
[----:B------:R1:W-:Y:S01]  /*aa50*/  STL [R1+0x1d8], R5 ;  /* 0x0001d80501007387 */ /* 0x0003e20000100800 */
[-C--:B------:R-:W-:Y:S02]  /*aa60*/  LEA.HI.X.SX32 R111, R114, R185.reuse, 0x2, P4 ;  /* 0x000000b9726f7211 */ /* 0x080fe400020f16ff */
[-C--:B------:R-:W-:Y:S01]  /*aa70*/  LEA R114, P4, R118, R184.reuse, 0x2 ;  /* 0x000000b876727211 */ /* 0x080fe200078810ff */
[----:B------:R1:W-:Y:S01]  /*aa80*/  STL [R1+0x1d4], R138 ;  /* 0x0001d48a01007387 */ /* 0x0003e20000100800 */
[-C--:B------:R-:W-:Y:S01]  /*aa90*/  LEA.HI.X.SX32 R113, R3, R185.reuse, 0x2, P6 ;  /* 0x000000b903717211 */ /* 0x080fe200030f16ff */
[----:B--2---:R-:W-:Y:S01]  /*aaa0*/  IMAD R3, R115, UR16, RZ ;  /* 0x0000001073037c24 */ /* 0x004fe2000f8e02ff */
        /* <DEDUP_REMOVED lines=11> */
[----:B------:R-:W-:Y:S01]  /*ab60*/  LEA.HI.X.SX32 R121, R0, R185, 0x2, P6 ;  /* 0x000000b900797211 */ /* 0x000fe200030f16ff */
[----:B----4-:R-:W-:Y:S01]  /*ab70*/  IMAD R0, R125, UR16, RZ ;  /* 0x000000107d007c24 */ /* 0x010fe2000f8e02ff */
[----:B------:R-:W-:-:S02]  /*ab80*/  LEA R128, P6, R132, R184, 0x2 ;  /* 0x000000b884807211 */ /* 0x000fc400078c10ff */
[-C--:B------:R-:W-:Y:S02]  /*ab90*/  LEA.HI.X.SX32 R125, R130, R185.reuse, 0x2, P4 ;  /* 0x000000b9827d7211 */ /* 0x080fe400020f16ff */
[-C--:B-1----:R-:W-:Y:S01]  /*aba0*/  LEA R130, P4, R134, R184.reuse, 0x2 ;  /* 0x000000b886827211 */ /* 0x082fe200078810ff */
[----:B------:R1:W-:Y:S01]  /*abb0*/  STL [R1+0x1c0], R0 ;  /* 0x0001c00001007387 */ /* 0x0003e20000100800 */
[-C--:B------:R-:W-:Y:S02]  /*abc0*/  LEA.HI.X.SX32 R129, R132, R185.reuse, 0x2, P6 ;  /* 0x000000b984817211 */ /* 0x080fe400030f16ff */
[-C--:B------:R-:W-:Y:S01]  /*abd0*/  LEA R132, P6, R5, R184.reuse, 0x2 ;  /* 0x000000b805847211 */ /* 0x080fe200078c10ff */
[----:B------:R4:W-:Y:S01]  /*abe0*/  STL [R1+0x1bc], R150 ;  /* 0x0001bc9601007387 */ /* 0x0009e20000100800 */
[----:B------:R-:W-:Y:S02]  /*abf0*/  LEA.HI.X.SX32 R131, R134, R185, 0x2, P4 ;  /* 0x000000b986837211 */ /* 0x000fe400020f16ff */
[----:B------:R-:W-:-:S02]  /*ac00*/  LEA R134, P4, R138, R184, 0x2 ;  /* 0x000000b88a867211 */ /* 0x000fc400078810ff */
[-C--:B------:R-:W-:Y:S01]  /*ac10*/  LEA.HI.X.SX32 R133, R5, R185.reuse, 0x2, P6 ;  /* 0x000000b905857211 */ /* 0x080fe200030f16ff */
[----:B------:R-:W-:Y:S01]  /*ac20*/  IMAD R5, R135, UR16, RZ ;  /* 0x0000001087057c24 */ /* 0x000fe2000f8e02ff */
[-C--:B------:R-:W-:Y:S02]  /*ac30*/  LEA R136, P6, R140, R184.reuse, 0x2 ;  /* 0x000000b88c887211 */ /* 0x080fe400078c10ff */
[-C--:B------:R-:W-:Y:S02]  /*ac40*/  LEA.HI.X.SX32 R135, R138, R185.reuse, 0x2, P4 ;  /* 0x000000b98a877211 */ /* 0x080fe400020f16ff */
[-C--:B------:R-:W-:Y:S01]  /*ac50*/  LEA R138, P4, R142, R184.reuse, 0x2 ;  /* 0x000000b88e8a7211 */ /* 0x080fe200078810ff */
[----:B------:R1:W-:Y:S01]  /*ac60*/  STL [R1+0x1b8], R5 ;  /* 0x0001b80501007387 */ /* 0x0003e20000100800 */
[-C--:B------:R-:W-:Y:S02]  /*ac70*/  LEA.HI.X.SX32 R137, R140, R185.reuse, 0x2, P6 ;  /* 0x000000b98c897211 */ /* 0x080fe400030f16ff */
[----:B--2---:R-:W-:Y:S01]  /*ac80*/  LEA R140, P6, R3, R184, 0x2 ;  /* 0x000000b8038c7211 */ /* 0x004fe200078c10ff */
[----:B------:R2:W-:Y:S01]  /*ac90*/  STL [R1+0x1b4], R154 ;  /* 0x0001b49a01007387 */ /* 0x0005e20000100800 */
[----:B------:R-:W-:-:S02]  /*aca0*/  LEA.HI.X.SX32 R139, R142, R185, 0x2, P4 ;  /* 0x000000b98e8b7211 */ /* 0x000fc400020f16ff */
[-C--:B------:R-:W-:Y:S02]  /*acb0*/  LEA R142, P4, R146, R184.reuse, 0x2 ;  /* 0x000000b8928e7211 */ /* 0x080fe400078810ff */
[-C--:B------:R-:W-:Y:S01]  /*acc0*/  LEA.HI.X.SX32 R141, R3, R185.reuse, 0x2, P6 ;  /* 0x000000b9038d7211 */ /* 0x080fe200030f16ff */
[----:B------:R-:W-:Y:S01]  /*acd0*/  IMAD R3, R143, UR16, RZ ;  /* 0x000000108f037c24 */ /* 0x000fe2000f8e02ff */
[-C--:B------:R-:W-:Y:S02]  /*ace0*/  LEA R144, P6, R0, R184.reuse, 0x2 ;  /* 0x000000b800907211 */ /* 0x080fe400078c10ff */
[-C--:B------:R-:W-:Y:S02]  /*acf0*/  LEA.HI.X.SX32 R143, R146, R185.reuse, 0x2, P4 ;  /* 0x000000b9928f7211 */ /* 0x080fe400020f16ff */
[-C--:B------:R-:W-:Y:S01]  /*ad00*/  LEA R146, P4, R150, R184.reuse, 0x2 ;  /* 0x000000b896927211 */ /* 0x080fe200078810ff */
[----:B------:R2:W-:Y:S01]  /*ad10*/  STL [R1+0x1b0], R3 ;  /* 0x0001b00301007387 */ /* 0x0005e20000100800 */
[----:B------:R-:W-:Y:S01]  /*ad20*/  LEA.HI.X.SX32 R145, R0, R185, 0x2, P6 ;  /* 0x000000b900917211 */ /* 0x000fe200030f16ff */
[----:B-1----:R-:W-:Y:S01]  /*ad30*/  IMAD R0, R147, UR16, RZ ;  /* 0x0000001093007c24 */ /* 0x002fe2000f8e02ff */
[----:B------:R-:W-:-:S02]  /*ad40*/  LEA R148, P6, R5, R184, 0x2 ;  /* 0x000000b805947211 */ /* 0x000fc400078c10ff */
[-C--:B------:R-:W-:Y:S02]  /*ad50*/  LEA.HI.X.SX32 R147, R150, R185.reuse, 0x2, P4 ;  /* 0x000000b996937211 */ /* 0x080fe400020f16ff */
[CC--:B----4-:R-:W-:Y:S01]  /*ad60*/  LEA R150, P4, R154.reuse, R184.reuse, 0x2 ;  /* 0x000000b89a967211 */ /* 0x0d0fe200078810ff */
[----:B------:R1:W-:Y:S01]  /*ad70*/  STL [R1+0x1ac], R0 ;  /* 0x0001ac0001007387 */ /* 0x0003e20000100800 */
[-C--:B------:R-:W-:Y:S01]  /*ad80*/  LEA.HI.X.SX32 R149, R5, R185.reuse, 0x2, P6 ;  /* 0x000000b905957211 */ /* 0x080fe200030f16ff */
[----:B------:R-:W-:Y:S01]  /*ad90*/  IMAD R5, R151, UR16, RZ ;  /* 0x0000001097057c24 */ /* 0x000fe2000f8e02ff */
[CC--:B------:R-:W-:Y:S02]  /*ada0*/  LEA R152, P6, R3.reuse, R184.reuse, 0x2 ;  /* 0x000000b803987211 */ /* 0x0c0fe400078c10ff */
[-C--:B------:R-:W-:Y:S02]  /*adb0*/  LEA.HI.X.SX32 R151, R154, R185.reuse, 0x2, P4 ;  /* 0x000000b99a977211 */ /* 0x080fe400020f16ff */
[----:B--2---:R-:W-:Y:S01]  /*adc0*/  LEA R154, P4, R0, R184, 0x2 ;  /* 0x000000b8009a7211 */ /* 0x004fe200078810ff */
[----:B------:R2:W-:Y:S01]  /*add0*/  STL [R1+0x1a8], R5 ;  /* 0x0001a80501007387 */ /* 0x0005e20000100800 */
[----:B------:R-:W-:Y:S01]  /*ade0*/  LEA.HI.X.SX32 R153, R3, R185, 0x2, P6 ;  /* 0x000000b903997211 */ /* 0x000fe200030f16ff */
[----:B------:R-:W-:Y:S01]  /*adf0*/  IMAD R3, R155, UR16, RZ ;  /* 0x000000109b037c24 */ /* 0x000fe2000f8e02ff */
[----:B------:R-:W-:-:S02]  /*ae00*/  ISETP.NE.U32.AND P6, PT, R156, RZ, PT ;  /* 0x000000ff9c00720c */ /* 0x000fc40003fc5070 */
[-C--:B------:R-:W-:Y:S01]  /*ae10*/  LEA.HI.X.SX32 R155, R0, R185.reuse, 0x2, P4 ;  /* 0x000000b9009b7211 */ /* 0x080fe200020f16ff */
[----:B-1----:R-:W-:Y:S01]  /*ae20*/  IMAD R0, R157, UR16, RZ ;  /* 0x000000109d007c24 */ /* 0x002fe2000f8e02ff */
[CC--:B------:R-:W-:Y:S01]  /*ae30*/  LEA R156, P4, R5.reuse, R184.reuse, 0x2 ;  /* 0x000000b8059c7211 */ /* 0x0c0fe200078810ff */
[----:B------:R1:W-:Y:S03]  /*ae40*/  STL [R1+0x1a4], R3 ;  /* 0x0001a40301007387 */ /* 0x0003e60000100800 */
[-C--:B------:R-:W-:Y:S01]  /*ae50*/  LEA.HI.X.SX32 R157, R5, R185.reuse, 0x2, P4 ;  /* 0x000000b9059d7211 */ /* 0x080fe200020f16ff */
[----:B--2---:R-:W-:Y:S01]  /*ae60*/  IMAD R5, R159, UR16, RZ ;  /* 0x000000109f057c24 */ /* 0x004fe2000f8e02ff */
[CC--:B------:R-:W-:Y:S01]  /*ae70*/  LEA R158, P4, R3.reuse, R184.reuse, 0x2 ;  /* 0x000000b8039e7211 */ /* 0x0c0fe200078810ff */
[----:B------:R2:W-:Y:S03]  /*ae80*/  STL [R1+0x1a0], R0 ;  /* 0x0001a00001007387 */ /* 0x0005e60000100800 */
        /* <DEDUP_REMOVED lines=28> */
[----:B------:R-:W-:Y:S01]  /*b050*/  LEA.HI.X.SX32 R173, R0, R185, 0x2, P4 ;  /* 0x000000b900ad7211 */ /* 0x000fe200020f16ff */
[----:B------:R-:W4:Y:S01]  /*b060*/  LDL.64 R192, [R1+0x138] ;  /* 0x0001380001c07983 */ /* 0x000f220000100a00 */
[----:B------:R-:W-:Y:S01]  /*b070*/  LEA R174, P4, R5, R184, 0x2 ;  /* 0x000000b805ae7211 */ /* 0x000fe200078810ff */
[----:B--2---:R-:W-:-:S02]  /*b080*/  IMAD R0, R175, UR16, RZ ;  /* 0x00000010af007c24 */ /* 0x004fc4000f8e02ff */
[----:B------:R2:W-:Y:S01]  /*b090*/  STL [R1+0x180], R3 ;  /* 0x0001800301007387 */ /* 0x0005e20000100800 */
[-C--:B------:R-:W-:Y:S02]  /*b0a0*/  LEA.HI.X.SX32 R175, R5, R185.reuse, 0x2, P4 ;  /* 0x000000b905af7211 */ /* 0x080fe400020f16ff */
[-C--:B------:R-:W-:Y:S01]  /*b0b0*/  LEA R176, P4, R3, R184.reuse, 0x2 ;  /* 0x000000b803b07211 */ /* 0x080fe200078810ff */
[----:B-1----:R-:W-:Y:S01]  /*b0c0*/  IMAD R5, R177, UR16, RZ ;  /* 0x00000010b1057c24 */ /* 0x002fe2000f8e02ff */
[----:B------:R-:W3:Y:S02]  /*b0d0*/  LDL.64 R214, [R1+0x130] ;  /* 0x0001300001d67983 */ /* 0x000ee40000100a00 */
[-C--:B------:R-:W-:Y:S02]  /*b0e0*/  LEA.HI.X.SX32 R177, R3, R185.reuse, 0x2, P4 ;  /* 0x000000b903b17211 */ /* 0x080fe400020f16ff */
[CC--:B------:R-:W-:Y:S01]  /*b0f0*/  LEA R178, P4, R0.reuse, R184.reuse, 0x2 ;  /* 0x000000b800b27211 */ /* 0x0c0fe200078810ff */
[----:B------:R-:W3:Y:S01]  /*b100*/  LDL.64 R200, [R1+0x110] ;  /* 0x0001100001c87983 */ /* 0x000ee20000100a00 */
[----:B--2---:R-:W-:Y:S01]  /*b110*/  IMAD R3, R179, UR16, RZ ;  /* 0x00000010b3037c24 */ /* 0x004fe2000f8e02ff */
[----:B------:R-:W-:Y:S01]  /*b120*/  UIADD3 UR19, UPT, UPT, UR18, -0x40, URZ ;  /* 0xffffffc012137890 */ /* 0x000fe2000fffe0ff */
[----:B------:R-:W-:Y:S01]  /*b130*/  LEA.HI.X.SX32 R179, R0, R185, 0x2, P4 ;  /* 0x000000b900b37211 */ /* 0x000fe200020f16ff */
[----:B------:R1:W-:Y:S01]  /*b140*/  STL [R1+0x17c], R0 ;  /* 0x00017c0001007387 */ /* 0x0003e20000100800 */
[----:B------:R-:W-:Y:S01]  /*b150*/  LEA R180, P4, R5, R184, 0x2 ;  /* 0x000000b805b47211 */ /* 0x000fe200078810ff */
[----:B------:R-:W-:-:S02]  /*b160*/  IMAD R252, R252, UR16, RZ ;  /* 0x00000010fcfc7c24 */ /* 0x000fc4000f8e02ff */
[----:B------:R2:W-:Y:S01]  /*b170*/  STL [R1+0x178], R5 ;  /* 0x0001780501007387 */ /* 0x0005e20000100800 */
[-C--:B------:R-:W-:Y:S02]  /*b180*/  LEA.HI.X.SX32 R181, R5, R185.reuse, 0x2, P4 ;  /* 0x000000b905b57211 */ /* 0x080fe400020f16ff */
[CC--:B------:R-:W-:Y:S01]  /*b190*/  LEA R182, P4, R3.reuse, R184.reuse, 0x2 ;  /* 0x000000b803b67211 */ /* 0x0c0fe200078810ff */
[----:B------:R2:W-:Y:S03]  /*b1a0*/  STL [R1+0x174], R3 ;  /* 0x0001740301007387 */ /* 0x0005e60000100800 */
[----:B------:R-:W-:Y:S01]  /*b1b0*/  LEA.HI.X.SX32 R183, R3, R185, 0x2, P4 ;  /* 0x000000b903b77211 */ /* 0x000fe200020f16ff */
[----:B-1----:R-:W2:Y:S01]  /*b1c0*/  S2R R0, SR_TID.X ;  /* 0x0000000000007919 */ /* 0x002ea20000002100 */
[----:B------:R-:W-:Y:S01]  /*b1d0*/  LEA R184, P4, R252, R184, 0x2 ;  /* 0x000000b8fcb87211 */ /* 0x000fe200078810ff */
[----:B--2---:R-:W-:-:S05]  /*b1e0*/  IMAD.SHL.U32 R5, R0, 0x400, RZ ;  /* 0x0000040000057824 */ /* 0x004fca00078e00ff */
[----:B------:R-:W-:Y:S02]  /*b1f0*/  LOP3.LUT R5, R248, 0x8000, R5, 0xf8, !PT ;  /* 0x00008000f8057812 */ /* 0x000fe400078ef805 */
[----:B------:R-:W2:Y:S01]  /*b200*/  LDL.64 R248, [R1+0xf0] ;  /* 0x0000f00001f87983 */ /* 0x000ea20000100a00 */
[----:B------:R-:W-:Y:S01]  /*b210*/  LOP3.LUT R3, R4, 0x70, RZ, 0x3c, !PT ;  /* 0x0000007004037812 */ /* 0x000fe200078e3cff */
[----:B------:R-:W-:Y:S01]  /*b220*/  UISETP.GT.AND UP3, UPT, UR8, 0x7f, UPT ;  /* 0x0000007f0800788c */ /* 0x000fe2000bf64270 */
[----:B------:R-:W-:Y:S02]  /*b230*/  LEA.HI.X.SX32 R185, R252, R185, 0x2, P4 ;  /* 0x000000b9fcb97211 */ /* 0x000fe400020f16ff */
[----:B------:R-:W-:Y:S01]  /*b240*/  ISETP.GE.AND P4, PT, R2, UR19, PT ;  /* 0x0000001302007c0c */ /* 0x000fe2000bf86270 */
[----:B------:R1:W-:Y:S01]  /*b250*/  STL [R1+0x3f8], R3 ;  /* 0x0003f80301007387 */ /* 0x0003e20000100800 */
[----:B------:R-:W-:Y:S02]  /*b260*/  VIADD R2, R5, UR10 ;  /* 0x0000000a05027c36 */ /* 0x000fe40008000000 */
[----:B-1----:R-:W-:-:S05]  /*b270*/  VIADD R3, R3, UR10 ;  /* 0x0000000a03037c36 */ /* 0x002fca0008000000 */
[----:B------:R-:W-:Y:S04]  /*b280*/  LDGSTS.E [R3+0x20000], desc[UR38][R240.64], P5 ;  /* 0x20000000f0037fae */ /* 0x000fe8000a9a1026 */
[----:B------:R-:W-:Y:S04]  /*b290*/  LDGSTS.E [R3+0x20008], desc[UR38][R238.64], P0 ;  /* 0x20008000ee037fae */ /* 0x000fe800081a1026 */
[----:B------:R-:W-:Y:S04]  /*b2a0*/  LDGSTS.E [R3+0x22000], desc[UR38][R208.64], P3 ;  /* 0x22000000d0037fae */ /* 0x000fe800099a1026 */
[----:B----4-:R-:W-:Y:S04]  /*b2b0*/  LDGSTS.E [R3+0x22008], desc[UR38][R192.64], P2 ;  /* 0x22008000c0037fae */ /* 0x010fe800091a1026 */
[----:B------:R-:W0:Y:S04]  /*b2c0*/  LDGDEPBAR ;  /* 0x00000000000079af */ /* 0x000e280000000000 */
[----:B---3--:R-:W-:Y:S04]  /*b2d0*/  LDGSTS.E [R2], desc[UR38][R214.64], P6 ;  /* 0x00000000d6027fae */ /* 0x008fe8000b1a1026 */
[----:B------:R-:W3:Y:S04]  /*b2e0*/  LDL.LU.64 R192, [R1+0x730] ;  /* 0x0007300001c07983 */ /* 0x000ee80000300a00 */
[----:B------:R-:W5:Y:S04]  /*b2f0*/  LDL.LU R3, [R1+0x728] ;  /* 0x0007280001037983 */ /* 0x000f680000300800 */
[----:B------:R-:W-:Y:S04]  /*b300*/  LDGSTS.E [R2+0x400], desc[UR38][R200.64], P6 ;  /* 0x00400000c8027fae */ /* 0x000fe8000b1a1026 */
[----:B------:R-:W4:Y:S04]  /*b310*/  LDL.LU.64 R214, [R1+0x720] ;  /* 0x0007200001d67983 */ /* 0x000f280000300a00 */
[----:B------:R-:W3:Y:S04]  /*b320*/  LDL.LU.64 R200, [R1+0x718] ;  /* 0x0007180001c87983 */ /* 0x000ee80000300a00 */
[----:B--2---:R1:W-:Y:S04]  /*b330*/  LDGSTS.E [R2+0x800], desc[UR38][R248.64], P6 ;  /* 0x00800000f8027fae */ /* 0x0043e8000b1a1026 */
[----:B------:R-:W-:Y:S04]  /*b340*/  LDGSTS.E [R2+0xc00], desc[UR38][R224.64], P6 ;  /* 0x00c00000e0027fae */ /* 0x000fe8000b1a1026 */
[----:B------:R-:W-:Y:S04]  /*b350*/  LDGSTS.E [R2+0x1000], desc[UR38][R244.64], P6 ;  /* 0x01000000f4027fae */ /* 0x000fe8000b1a1026 */
[----:B------:R-:W-:Y:S04]  /*b360*/  LDGSTS.E [R2+0x1400], desc[UR38][R232.64], P6 ;  /* 0x01400000e8027fae */ /* 0x000fe8000b1a1026 */
[----:B------:R-:W2:Y:S04]  /*b370*/  LDL.LU.64 R224, [R1+0x710] ;  /* 0x0007100001e07983 */ /* 0x000ea80000300a00 */
[----:B------:R-:W2:Y:S04]  /*b380*/  LDL.LU.64 R244, [R1+0x708] ;  /* 0x0007080001f47983 */ /* 0x000ea80000300a00 */
[----:B------:R-:W2:Y:S04]  /*b390*/  LDL.LU.64 R232, [R1+0x700] ;  /* 0x0007000001e87983 */ /* 0x000ea80000300a00 */
[----:B------:R-:W-:Y:S04]  /*b3a0*/  LDGSTS.E [R2+0x1800], desc[UR38][R222.64], P6 ;  /* 0x01800000de027fae */ /* 0x000fe8000b1a1026 */
[----:B------:R-:W-:Y:S04]  /*b3b0*/  LDGSTS.E [R2+0x1c00], desc[UR38][R242.64], P6 ;  /* 0x01c00000f2027fae */ /* 0x000fe8000b1a1026 */
[----:B------:R-:W-:Y:S04]  /*b3c0*/  LDGSTS.E [R2+0x2000], desc[UR38][R210.64], P6 ;  /* 0x02000000d2027fae */ /* 0x000fe8000b1a1026 */
[----:B------:R-:W2:Y:S04]  /*b3d0*/  LDL.LU.64 R222, [R1+0x6f8] ;  /* 0x0006f80001de7983 */ /* 0x000ea80000300a00 */
[----:B------:R-:W2:Y:S04]  /*b3e0*/  LDL.LU.64 R242, [R1+0x6f0] ;  /* 0x0006f00001f27983 */ /* 0x000ea80000300a00 */
[----:B------:R-:W-:Y:S04]  /*b3f0*/  LDGSTS.E [R2+0x2400], desc[UR38][R212.64], P6 ;  /* 0x02400000d4027fae */ /* 0x000fe8000b1a1026 */
[----:B------:R-:W-:Y:S04]  /*b400*/  LDGSTS.E [R2+0x2800], desc[UR38][R8.64], P6 ;  /* 0x0280000008027fae */ /* 0x000fe8000b1a1026 */
[----:B------:R-:W-:Y:S04]  /*b410*/  LDGSTS.E [R2+0x2c00], desc[UR38][R16.64], P6 ;  /* 0x02c0000010027fae */ /* 0x000fe8000b1a1026 */
[----:B------:R-:W-:Y:S04]  /*b420*/  LDGSTS.E [R2+0x3000], desc[UR38][R24.64], P6 ;  /* 0x0300000018027fae */ /* 0x000fe8000b1a1026 */
[----:B------:R-:W-:Y:S04]  /*b430*/  LDGSTS.E [R2+0x3400], desc[UR38][R32.64], P6 ;  /* 0x0340000020027fae */ /* 0x000fe8000b1a1026 */
[----:B------:R-:W-:Y:S04]  /*b440*/  LDGSTS.E [R2+0x3800], desc[UR38][R40.64], P6 ;  /* 0x0380000028027fae */ /* 0x000fe8000b1a1026 */
[----:B------:R-:W-:Y:S04]  /*b450*/  LDGSTS.E [R2+0x3c00], desc[UR38][R48.64], P6 ;  /* 0x03c0000030027fae */ /* 0x000fe8000b1a1026 */
[----:B------:R-:W-:Y:S04]  /*b460*/  LDGSTS.E [R2+0x4000], desc[UR38][R56.64], P6 ;  /* 0x0400000038027fae */ /* 0x000fe8000b1a1026 */
[----:B------:R-:W-:Y:S01]  /*b470*/  LDGSTS.E [R2+0x4400], desc[UR38][R64.64], P6 ;  /* 0x0440000040027fae */ /* 0x000fe2000b1a1026 */
[----:B-1----:R-:W-:-:S03]  /*b480*/  LOP3.LUT R248, R5, 0x20, RZ, 0x3c, !PT ;  /* 0x0000002005f87812 */ /* 0x002fc600078e3cff */
[----:B------:R-:W-:Y:S04]  /*b490*/  LDGSTS.E [R2+0x4800], desc[UR38][R72.64], P6 ;  /* 0x0480000048027fae */ /* 0x000fe8000b1a1026 */
[----:B------:R-:W-:Y:S04]  /*b4a0*/  LDGSTS.E [R2+0x4c00], desc[UR38][R80.64], P6 ;  /* 0x04c0000050027fae */ /* 0x000fe8000b1a1026 */
[----:B------:R-:W-:Y:S04]  /*b4b0*/  LDGSTS.E [R2+0x5000], desc[UR38][R88.64], P6 ;  /* 0x0500000058027fae */ /* 0x000fe8000b1a1026 */
[----:B------:R-:W-:Y:S04]  /*b4c0*/  LDGSTS.E [R2+0x5400], desc[UR38][R96.64], P6 ;  /* 0x0540000060027fae */ /* 0x000fe8000b1a1026 */
[----:B------:R-:W-:Y:S04]  /*b4d0*/  LDGSTS.E [R2+0x5800], desc[UR38][R104.64], P6 ;  /* 0x0580000068027fae */ /* 0x000fe8000b1a1026 */
[----:B------:R-:W-:Y:S04]  /*b4e0*/  LDGSTS.E [R2+0x5c00], desc[UR38][R112.64], P6 ;  /* 0x05c0000070027fae */ /* 0x000fe8000b1a1026 */
[----:B------:R-:W5:Y:S04]  /*b4f0*/  LDL.LU.64 R210, [R1+0x6e8] ;  /* 0x0006e80001d27983 */ /* 0x000f680000300a00 */
[----:B------:R-:W-:Y:S04]  /*b500*/  LDGSTS.E [R2+0x6000], desc[UR38][R120.64], P6 ;  /* 0x0600000078027fae */ /* 0x000fe8000b1a1026 */
[----:B------:R-:W5:Y:S04]  /*b510*/  LDL.LU.64 R212, [R1+0x6e0] ;  /* 0x0006e00001d47983 */ /* 0x000f680000300a00 */
[----:B------:R-:W-:Y:S04]  /*b520*/  LDGSTS.E [R2+0x6400], desc[UR38][R132.64], P6 ;  /* 0x0640000084027fae */ /* 0x000fe8000b1a1026 */
[----:B------:R-:W-:Y:S04]  /*b530*/  LDGSTS.E [R2+0x6800], desc[UR38][R140.64], P6 ;  /* 0x068000008c027fae */ /* 0x000fe8000b1a1026 */
[----:B------:R1:W-:Y:S04]  /*b540*/  STL [R1+0x5ec], R248 ;  /* 0x0005ecf801007387 */ /* 0x0003e80000100800 */
[----:B------:R-:W-:Y:S04]  /*b550*/  LDGSTS.E [R2+0x6c00], desc[UR38][R148.64], P6 ;  /* 0x06c0000094027fae */ /* 0x000fe8000b1a1026 */
[----:B------:R-:W-:Y:S01]  /*b560*/  LDGSTS.E [R2+0x7000], desc[UR38][R156.64], P6 ;  /* 0x070000009c027fae */ /* 0x000fe2000b1a1026 */
[----:B-1----:R-:W-:-:S03]  /*b570*/  VIADD R248, R248, UR10 ;  /* 0x0000000af8f87c36 */ /* 0x002fc60008000000 */
[----:B------:R-:W-:Y:S04]  /*b580*/  LDGSTS.E [R2+0x7400], desc[UR38][R164.64], P6 ;  /* 0x07400000a4027fae */ /* 0x000fe8000b1a1026 */
[----:B------:R-:W-:Y:S04]  /*b590*/  LDGSTS.E [R2+0x7800], desc[UR38][R172.64], P6 ;  /* 0x07800000ac027fae */ /* 0x000fe8000b1a1026 */
[----:B------:R1:W-:Y:S02]  /*b5a0*/  LDGSTS.E [R2+0x7c00], desc[UR38][R180.64], P6 ;  /* 0x07c00000b4027fae */ /* 0x0003e4000b1a1026 */
[----:B-1----:R-:W-:-:S05]  /*b5b0*/  LOP3.LUT R2, R5, 0x40, RZ, 0x3c, !PT ;  /* 0x0000004005027812 */ /* 0x002fca00078e3cff */
[----:B------:R-:W-:Y:S01]  /*b5c0*/  VIADD R249, R2, UR10 ;  /* 0x0000000a02f97c36 */ /* 0x000fe20008000000 */
[----:B--2---:R-:W-:Y:S04]  /*b5d0*/  LDGSTS.E [R248+0x100], desc[UR38][R242.64], P6 ;  /* 0x00100000f2f87fae */ /* 0x004fe8000b1a1026 */
[----:B------:R-:W-:Y:S04]  /*b5e0*/  LDGSTS.E [R248+0x500], desc[UR38][R244.64], P6 ;  /* 0x00500000f4f87fae */ /* 0x000fe8000b1a1026 */
[----:B----4-:R-:W-:Y:S04]  /*b5f0*/  LDGSTS.E [R248+0x900], desc[UR38][R214.64], P6 ;  /* 0x00900000d6f87fae */ /* 0x010fe8000b1a1026 */
        /* <DEDUP_REMOVED lines=31> */
[----:B---3--:R-:W-:Y:S04]  /*b7f0*/  LDGSTS.E [R249+0xa00], desc[UR38][R192.64], P6 ;  /* 0x00a00000c0f97fae */ /* 0x008fe8000b1a1026 */
[----:B------:R-:W-:Y:S04]  /*b800*/  LDGSTS.E [R249+0xe00], desc[UR38][R194.64], P6 ;  /* 0x00e00000c2f97fae */ /* 0x000fe8000b1a1026 */
[----:B------:R-:W-:Y:S04]  /*b810*/  LDGSTS.E [R249+0x1200], desc[UR38][R226.64], P6 ;  /* 0x01200000e2f97fae */ /* 0x000fe8000b1a1026 */
[----:B------:R-:W-:Y:S04]  /*b820*/  LDGSTS.E [R249+0x1600], desc[UR38][R228.64], P6 ;  /* 0x01600000e4f97fae */ /* 0x000fe8000b1a1026 */
[----:B------:R-:W-:Y:S04]  /*b830*/  LDGSTS.E [R249+0x1a00], desc[UR38][R196.64], P6 ;  /* 0x01a00000c4f97fae */ /* 0x000fe8000b1a1026 */
[----:B------:R-:W-:Y:S04]  /*b840*/  LDGSTS.E [R249+0x1e00], desc[UR38][R198.64], P6 ;  /* 0x01e00000c6f97fae */ /* 0x000fe8000b1a1026 */
[----:B------:R-:W-:Y:S04]  /*b850*/  LDGSTS.E [R249+0x2200], desc[UR38][R230.64], P6 ;  /* 0x02200000e6f97fae */ /* 0x000fe8000b1a1026 */
[----:B------:R1:W-:Y:S04]  /*b860*/  LDGSTS.E [R249+0x2600], desc[UR38][R250.64], P6 ;  /* 0x02600000faf97fae */ /* 0x0003e8000b1a1026 */
[----:B------:R-:W-:Y:S04]  /*b870*/  LDGSTS.E [R249+0x2a00], desc[UR38][R12.64], P6 ;  /* 0x02a000000cf97fae */ /* 0x000fe8000b1a1026 */
[----:B------:R-:W5:Y:S04]  /*b880*/  LDL.LU.64 R242, [R1+0x6d8] ;  /* 0x0006d80001f27983 */ /* 0x000f680000300a00 */
        /* <DEDUP_REMOVED lines=19> */
[----:B------:R2:W-:Y:S04]  /*b9c0*/  STL [R1+0x5e8], R2 ;  /* 0x0005e80201007387 */ /* 0x0005e80000100800 */
[----:B------:R-:W-:Y:S04]  /*b9d0*/  LDGSTS.E [R249+0x5600], desc[UR38][R100.64], P6 ;  /* 0x0560000064f97fae */ /* 0x000fe8000b1a1026 */
[----:B------:R-:W5:Y:S01]  /*b9e0*/  LDL.LU.64 R222, [R1+0x688] ;  /* 0x0006880001de7983 */ /* 0x000f620000300a00 */
[----:B--2---:R-:W-:-:S03]  /*b9f0*/  LOP3.LUT R2, R5, 0x60, RZ, 0x3c, !PT ;  /* 0x0000006005027812 */ /* 0x004fc600078e3cff */
[----:B------:R-:W-:Y:S04]  /*ba00*/  LDGSTS.E [R249+0x5a00], desc[UR38][R108.64], P6 ;  /* 0x05a000006cf97fae */ /* 0x000fe8000b1a1026 */
[----:B------:R-:W5:Y:S04]  /*ba10*/  LDL.LU.64 R224, [R1+0x680] ;  /* 0x0006800001e07983 */ /* 0x000f680000300a00 */
[----:B------:R-:W-:Y:S01]  /*ba20*/  LDGSTS.E [R249+0x5e00], desc[UR38][R116.64], P6 ;  /* 0x05e0000074f97fae */ /* 0x000fe2000b1a1026 */
[----:B-1----:R-:W-:-:S03]  /*ba30*/  VIADD R250, R2, UR10 ;  /* 0x0000000a02fa7c36 */ /* 0x002fc60008000000 */
        /* <DEDUP_REMOVED lines=14> */
[----:B------:R-:W5:Y:S04]  /*bb20*/  LDL.LU R251, [R1+0x640] ;  /* 0x0006400001fb7983 */ /* 0x000f680000300800 */
[----:B------:R-:W-:Y:S04]  /*bb30*/  LDGSTS.E [R249+0x7e00], desc[UR38][R184.64], P6 ;  /* 0x07e00000b8f97fae */ /* 0x000fe8000b1a1026 */
[----:B------:R1:W-:Y:S04]  /*bb40*/  STL [R1+0x5b8], R2 ;  /* 0x0005b80201007387 */ /* 0x0003e80000100800 */
[----:B------:R-:W-:Y:S04]  /*bb50*/  LDGSTS.E [R250+0x300], desc[UR38][R232.64], P6 ;  /* 0x00300000e8fa7fae */ /* 0x000fe8000b1a1026 */
[----:B------:R-:W-:Y:S04]  /*bb60*/  LDGSTS.E [R250+0x700], desc[UR38][R200.64], P6 ;  /* 0x00700000c8fa7fae */ /* 0x000fe8000b1a1026 */
[----:B------:R-:W-:Y:S04]  /*bb70*/  LDGSTS.E [R250+0xb00], desc[UR38][R202.64], P6 ;  /* 0x00b00000cafa7fae */ /* 0x000fe8000b1a1026 */
[----:B------:R-:W5:Y:S04]  /*bb80*/  LDL.LU.64 R232, [R1+0x638] ;  /* 0x0006380001e87983 */ /* 0x000f680000300a00 */
[----:B------:R-:W5:Y:S04]  /*bb90*/  LDL.LU.64 R200, [R1+0x630] ;  /* 0x0006300001c87983 */ /* 0x000f680000300a00 */
[----:B------:R-:W5:Y:S04]  /*bba0*/  LDL.LU.64 R202, [R1+0x628] ;  /* 0x0006280001ca7983 */ /* 0x000f680000300a00 */
[----:B------:R-:W-:Y:S04]  /*bbb0*/  LDGSTS.E [R250+0xf00], desc[UR38][R234.64], P6 ;  /* 0x00f00000eafa7fae */ /* 0x000fe8000b1a1026 */
[----:B------:R-:W-:Y:S04]  /*bbc0*/  LDGSTS.E [R250+0x1300], desc[UR38][R236.64], P6 ;  /* 0x01300000ecfa7fae */ /* 0x000fe8000b1a1026 */
[----:B------:R-:W-:Y:S04]  /*bbd0*/  LDGSTS.E [R250+0x1700], desc[UR38][R204.64], P6 ;  /* 0x01700000ccfa7fae */ /* 0x000fe8000b1a1026 */
[----:B------:R-:W5:Y:S04]  /*bbe0*/  LDL.LU.64 R234, [R1+0x620] ;  /* 0x0006200001ea7983 */ /* 0x000f680000300a00 */
[----:B------:R-:W5:Y:S04]  /*bbf0*/  LDL.LU.64 R236, [R1+0x618] ;  /* 0x0006180001ec7983 */ /* 0x000f680000300a00 */
[----:B------:R-:W5:Y:S04]  /*bc00*/  LDL.LU.64 R204, [R1+0x610] ;  /* 0x0006100001cc7983 */ /* 0x000f680000300a00 */
[----:B------:R2:W-:Y:S04]  /*bc10*/  LDGSTS.E [R250+0x1b00], desc[UR38][R206.64], P6 ;  /* 0x01b00000cefa7fae */ /* 0x0005e8000b1a1026 */
[----:B------:R3:W-:Y:S04]  /*bc20*/  LDGSTS.E [R250+0x1f00], desc[UR38][R6.64], P6 ;  /* 0x01f0000006fa7fae */ /* 0x0007e8000b1a1026 */
[----:B------:R3:W-:Y:S04]  /*bc30*/  LDGSTS.E [R250+0x2300], desc[UR38][R122.64], P6 ;  /* 0x023000007afa7fae */ /* 0x0007e8000b1a1026 */
[----:B------:R-:W2:Y:S04]  /*bc40*/  LDL.LU.64 R206, [R1+0x608] ;  /* 0x0006080001ce7983 */ /* 0x000ea80000300a00 */
[----:B------:R-:W4:Y:S04]  /*bc50*/  LDL.LU.64 R6, [R1+0x600] ;  /* 0x0006000001067983 */ /* 0x000f280000300a00 */
[----:B------:R-:W2:Y:S01]  /*bc60*/  LDL.LU.64 R122, [R1+0x5f8] ;  /* 0x0005f800017a7983 */ /* 0x000ea20000300a00 */
[----:B------:R-:W-:-:S02]  /*bc70*/  SHF.R.U32.HI R0, RZ, 0x6, R0 ;  /* 0x00000006ff007819 */ /* 0x000fc40000011600 */
[----:B------:R-:W-:Y:S01]  /*bc80*/  PLOP3.LUT P3, PT, PT, PT, UP3, 0x80, 0x8 ;  /* 0x000000000008781c */ /* 0x000fe20003f6f038 */
[----:B------:R3:W-:Y:S01]  /*bc90*/  LDGSTS.E [R250+0x2700], desc[UR38][R246.64], P6 ;  /* 0x02700000f6fa7fae */ /* 0x0007e2000b1a1026 */
[----:B------:R-:W-:Y:S02]  /*bca0*/  SGXT.U32 R0, R0, 0x1 ;  /* 0x000000010000781a */ /* 0x000fe40000000000 */
[----:B------:R-:W-:Y:S01]  /*bcb0*/  PLOP3.LUT P2, PT, PT, PT, UP3, 0x80, 0x8 ;  /* 0x000000000008781c */ /* 0x000fe20003f4f038 */
[----:B------:R3:W-:Y:S01]  /*bcc0*/  LDGSTS.E [R250+0x2b00], desc[UR38][R14.64], P6 ;  /* 0x02b000000efa7fae */ /* 0x0007e2000b1a1026 */
[----:B------:R-:W-:-:S03]  /*bcd0*/  LOP3.LUT R0, R0, 0x2, RZ, 0xfc, !PT ;  /* 0x0000000200007812 */ /* 0x000fc600078efcff */
[----:B------:R3:W-:Y:S01]  /*bce0*/  LDGSTS.E [R250+0x2f00], desc[UR38][R22.64], P6 ;  /* 0x02f0000016fa7fae */ /* 0x0007e2000b1a1026 */
[----:B------:R-:W-:Y:S02]  /*bcf0*/  ISETP.GE.AND P0, PT, R0, UR19, PT ;  /* 0x0000001300007c0c */ /* 0x000fe4000bf06270 */
[----:B------:R-:W-:Y:S01]  /*bd00*/  SEL R0, RZ, 0x4, P4 ;  /* 0x00000004ff007807 */ /* 0x000fe20002000000 */
[----:B------:R3:W-:Y:S01]  /*bd10*/  LDGSTS.E [R250+0x3300], desc[UR38][R30.64], P6 ;  /* 0x033000001efa7fae */ /* 0x0007e2000b1a1026 */
[----:B-1----:R-:W-:Y:S02]  /*bd20*/  SEL R2, RZ, 0x4, P0 ;  /* 0x00000004ff027807 */ /* 0x002fe40000000000 */
[----:B------:R-:W-:Y:S01]  /*bd30*/  SEL R0, R0, RZ, P2 ;  /* 0x000000ff00007207 */ /* 0x000fe20001000000 */
[----:B------:R3:W-:Y:S01]  /*bd40*/  LDGSTS.E [R250+0x3700], desc[UR38][R38.64], P6 ;  /* 0x0370000026fa7fae */ /* 0x0007e2000b1a1026 */
[----:B------:R-:W-:Y:S02]  /*bd50*/  SEL R2, R2, RZ, P3 ;  /* 0x000000ff02027207 */ /* 0x000fe40001800000 */
[----:B------:R-:W-:Y:S01]  /*bd60*/  ISETP.NE.U32.AND P0, PT, R0, RZ, PT ;  /* 0x000000ff0000720c */ /* 0x000fe20003f05070 */
[----:B------:R3:W-:Y:S04]  /*bd70*/  LDGSTS.E [R250+0x3b00], desc[UR38][R46.64], P6 ;  /* 0x03b000002efa7fae */ /* 0x0007e8000b1a1026 */
        /* <DEDUP_REMOVED lines=15> */
[----:B------:R3:W-:Y:S01]  /*be70*/  LDGSTS.E [R250+0x7b00], desc[UR38][R178.64], P6 ;  /* 0x07b00000b2fa7fae */ /* 0x0007e2000b1a1026 */
[----:B------:R-:W-:-:S03]  /*be80*/  ISETP.NE.U32.AND P2, PT, R2, RZ, PT ;  /* 0x000000ff0200720c */ /* 0x000fc60003f45070 */
[----:B------:R3:W5:Y:S01]  /*be90*/  LDL.LU R0, [R1+0x5f4] ;  /* 0x0005f40001007983 */ /* 0x0007620000300800 */
[----:B------:R-:W-:-:S04]  /*bea0*/  UISETP.NE.U32.AND UP1, UPT, UR9, URZ, UPT ;  /* 0x000000ff0900728c */ /* 0x000fc8000bf25070 */
[----:B------:R-:W-:Y:S01]  /*beb0*/  UISETP.LT.OR UP2, UPT, UR8, 0x40, UP1 ;  /* 0x000000400800788c */ /* 0x000fe20008f41670 */
[----:B----4-:R3:W-:Y:S04]  /*bec0*/  LDGSTS.E [R250+0x7f00], desc[UR38][R6.64], P6 ;  /* 0x07f0000006fa7fae */ /* 0x0107e8000b1a1026 */
[----:B------:R-:W0:Y:S01]  /*bed0*/  LDGDEPBAR ;  /* 0x00000000000079af */ /* 0x000e220000000000 */
[----:B--2---:R-:W-:-:S04]  /*bee0*/  IMAD.SHL.U32 R2, R122, 0x40, RZ ;  /* 0x000000407a027824 */ /* 0x004fc800078e00ff */
[----:B------:R-:W-:Y:S01]  /*bef0*/  IMAD.WIDE R206, R2, 0x4, R206 ;  /* 0x0000000402ce7825 */ /* 0x000fe200078e02ce */
[----:B------:R1:W-:Y:S02]  /*bf00*/  STL [R1+0x154], R2 ;  /* 0x0001540201007387 */ /* 0x0003e40000100800 */
[----:B-1----:R-:W1:Y:S01]  /*bf10*/  S2R R2, SR_TID.X ;  /* 0x0000000000027919 */ /* 0x002e620000002100 */
[----:B------:R-:W-:-:S04]  /*bf20*/  DEPBAR.LE SB0, 0x0 ;  /* 0x000080000000791a */ /* 0x000fc80000000000 */
[----:B-1----:R-:W-:-:S04]  /*bf30*/  SHF.R.U32.HI R2, RZ, 0x6, R2 ;  /* 0x00000006ff027819 */ /* 0x002fc80000011602 */
[----:B------:R-:W-:Y:S01]  /*bf40*/  SGXT.U32 R2, R2, 0x1 ;  /* 0x000000010202781a */ /* 0x000fe20000000000 */
[----:B------:R-:W-:Y:S06]  /*bf50*/  BAR.SYNC.DEFER_BLOCKING 0x0 ;  /* 0x0000000000007b1d */ /* 0x000fec0000010000 */
[----:B---3--:R-:W-:Y:S05]  /*bf60*/  BRA.U UP2, `(.L_x_6) ;  /* 0x0000000102d87547 */ /* 0x008fea000b800000 */
[----:B------:R-:W-:Y:S02]  /*bf70*/  USHF.R.U32.HI UR14, URZ, 0x4, UR10 ;  /* 0x00000004ff0e7899 */ /* 0x000fe4000801160a */
[----:B------:R-:W-:Y:S02]  /*bf80*/  UIADD3 UR5, UPT, UPT, UR10, 0x20000, URZ ;  /* 0x000200000a057890 */ /* 0x000fe4000fffe0ff */
[----:B------:R-:W-:Y:S02]  /*bf90*/  USGXT.U32 UR14, UR14, 0xe ;  /* 0x0000000e0e0e789a */ /* 0x000fe40008000000 */
[----:B------:R-:W-:Y:S02]  /*bfa0*/  USHF.R.U32.HI UR5, URZ, 0x4, UR5 ;  /* 0x00000004ff057899 */ /* 0x000fe40008011605 */
[----:B------:R-:W-:Y:S02]  /*bfb0*/  UIADD3 UR34, UP2, UPT, UR14, 0x2, URZ ;  /* 0x000000020e227890 */ /* 0x000fe4000ff5e0ff */
[----:B------:R-:W-:Y:S01]  /*bfc0*/  USGXT.U32 UR16, UR5, 0xe ;  /* 0x0000000e0510789a */ /* 0x000fe20008000000 */
[----:B------:R-:W-:Y:S01]  /*bfd0*/  UMOV UR4, URZ ;  /* 0x000000ff00047c82 */ /* 0x000fe20008000000 */
[----:B------:R-:W-:Y:S01]  /*bfe0*/  UMOV UR6, URZ ;  /* 0x000000ff00067c82 */ /* 0x000fe20008000000 */
[----:B------:R-:W-:-:S02]  /*bff0*/  UIADD3.X UR35, UPT, UPT, UR4, 0x40004040, URZ, UP2, !UPT ;  /* 0x4000404004237890 */ /* 0x000fc400097fe4ff */
[----:B------:R-:W-:Y:S02]  /*c000*/  UIADD3 UR42, UP2, UPT, UR16, 0x2, URZ ;  /* 0x00000002102a7890 */ /* 0x000fe4000ff5e0ff */
[----:B------:R-:W-:Y:S02]  /*c010*/  UIADD3.64 UR46, UPT, UPT, UR34, 0x2, URZ ;  /* 0x00000002222e7897 */ /* 0x000fe4000fffe0ff */
[----:B------:R-:W-:Y:S02]  /*c020*/  UIADD3.X UR43, UPT, UPT, UR6, 0x40004040, URZ, UP2, !UPT ;  /* 0x40004040062b7890 */ /* 0x000fe400097fe4ff */
[----:B------:R-:W-:Y:S02]  /*c030*/  UIADD3.64 UR50, UPT, UPT, UR34, 0x4, URZ ;  /* 0x0000000422327897 */ /* 0x000fe4000fffe0ff */
[----:B------:R-:W-:Y:S02]  /*c040*/  UIADD3.64 UR6, UPT, UPT, UR42, 0x2, URZ ;  /* 0x000000022a067897 */ /* 0x000fe4000fffe0ff */
[----:B------:R-:W-:-:S02]  /*c050*/  UIADD3.64 UR48, UPT, UPT, UR42, 0x4, URZ ;  /* 0x000000042a307897 */ /* 0x000fc4000fffe0ff */
[----:B------:R-:W-:Y:S02]  /*c060*/  UIADD3.64 UR54, UPT, UPT, UR34, 0x7fe, URZ ;  /* 0x000007fe22367897 */ /* 0x000fe4000fffe0ff */
[----:B------:R-:W-:Y:S02]  /*c070*/  UIADD3.64 UR52, UPT, UPT, UR42, 0x1fe, URZ ;  /* 0x000001fe2a347897 */ /* 0x000fe4000fffe0ff */
[----:B------:R-:W-:Y:S02]  /*c080*/  UIADD3.64 UR58, UPT, UPT, UR34, 0x800, URZ ;  /* 0x00000800223a7897 */ /* 0x000fe4000fffe0ff */
[----:B------:R-:W-:Y:S02]  /*c090*/  UIADD3.64 UR56, UPT, UPT, UR42, 0x200, URZ ;  /* 0x000002002a387897 */ /* 0x000fe4000fffe0ff */
[----:B------:R-:W-:Y:S02]  /*c0a0*/  UIADD3.64 UR62, UPT, UPT, UR34, 0x802, URZ ;  /* 0x00000802223e7897 */ /* 0x000fe4000fffe0ff */
[----:B------:R-:W-:Y:S01]  /*c0b0*/  UIADD3.64 UR60, UPT, UPT, UR42, 0x202, URZ ;  /* 0x000002022a3c7897 */ /* 0x000fe2000fffe0ff */
[----:B------:R-:W-:Y:S01]  /*c0c0*/  UMOV UR28, 0x0 ;  /* 0x00000000001c7882 */ /* 0x000fe20000000000 */
[----:B------:R-:W-:Y:S01]  /*c0d0*/  UMOV UR29, 0x4400910 ;  /* 0x04400910001d7882 */ /* 0x000fe20000000000 */
[----:B------:R-:W-:Y:S01]  /*c0e0*/  UIADD3.64 UR66, UPT, UPT, UR34, 0x804, URZ ;  /* 0x0000080422427897 */ /* 0x000fe2000fffe0ff */
[----:B------:R-:W-:Y:S01]  /*c0f0*/  UMOV UR15, 0x40004040 ;  /* 0x40004040000f7882 */ /* 0x000fe20000000000 */
[----:B------:R-:W-:Y:S01]  /*c100*/  UIADD3.64 UR64, UPT, UPT, UR42, 0x204, URZ ;  /* 0x000002042a407897 */ /* 0x000fe2000fffe0ff */
[----:B------:R-:W-:Y:S01]  /*c110*/  UMOV UR17, 0x40004040 ;  /* 0x4000404000117882 */ /* 0x000fe20000000000 */
[----:B------:R-:W-:Y:S01]  /*c120*/  UMOV UR26, 0x0 ;  /* 0x00000000001a7882 */ /* 0x000fe20000000000 */
[----:B------:R-:W-:Y:S01]  /*c130*/  UMOV UR27, 0x4400910 ;  /* 0x04400910001b7882 */ /* 0x000fe20000000000 */
[----:B------:R-:W-:Y:S01]  /*c140*/  UMOV UR24, 0x0 ;  /* 0x0000000000187882 */ /* 0x000fe20000000000 */
[----:B------:R-:W-:Y:S01]  /*c150*/  UMOV UR25, 0x4400910 ;  /* 0x0440091000197882 */ /* 0x000fe20000000000 */
[----:B------:R1:W-:Y:S01]  /*c160*/  UTCHMMA gdesc[UR16], gdesc[UR14], tmem[UR11], tmem[UR28], idesc[UR29], !UPT ;  /* 0x00ff1c0e100075ea */ /* 0x0003e2000f80000b */
[----:B------:R-:W-:Y:S01]  /*c170*/  UMOV UR32, 0x0 ;  /* 0x0000000000207882 */ /* 0x000fe20000000000 */
[----:B------:R-:W-:Y:S01]  /*c180*/  UMOV UR33, 0x4400910 ;  /* 0x0440091000217882 */ /* 0x000fe20000000000 */
[----:B------:R1:W-:Y:S01]  /*c190*/  UTCHMMA gdesc[UR42], gdesc[UR34], tmem[UR11], tmem[UR26], idesc[UR27], UPT ;  /* 0x00ff1a222a0075ea */ /* 0x0003e2000b80000b */
        /* <DEDUP_REMOVED lines=8> */
[----:B------:R-:W-:Y:S01]  /*c220*/  UMOV UR4, UR13 ;  /* 0x0000000d00047c82 */ /* 0x000fe20008000000 */
[----:B------:R-:W-:Y:S01]  /*c230*/  UMOV UR5, URZ ;  /* 0x000000ff00057c82 */ /* 0x000fe20008000000 */
[----:B------:R1:W-:Y:S01]  /*c240*/  UTCHMMA gdesc[UR52], gdesc[UR54], tmem[UR11], tmem[UR30], idesc[UR31], UPT ;  /* 0x00ff1e36340075ea */ /* 0x0003e2000b80000b */
[----:B------:R-:W-:Y:S01]  /*c250*/  UMOV UR44, 0x0 ;  /* 0x00000000002c7882 */ /* 0x000fe20000000000 */
[----:B------:R-:W-:Y:S01]  /*c260*/  UMOV UR45, 0x4400910 ;  /* 0x04400910002d7882 */ /* 0x000fe20000000000 */
[----:B------:R1:W-:Y:S01]  /*c270*/  UTCHMMA gdesc[UR56], gdesc[UR58], tmem[UR11], tmem[UR40], idesc[UR41], UPT ;  /* 0x00ff283a380075ea */ /* 0x0003e2000b80000b */
[----:B------:R-:W-:Y:S01]  /*c280*/  UMOV UR4, UR4 ;  /* 0x0000000400047c82 */ /* 0x000fe20008000000 */
[----:B------:R1:W-:Y:S01]  /*c290*/  UTCHMMA gdesc[UR60], gdesc[UR62], tmem[UR11], tmem[UR36], idesc[UR37], UPT ;  /* 0x00ff243e3c0075ea */ /* 0x0003e2000b80000b */
[----:B------:R1:W-:Y:S01]  /*c2a0*/  UTCHMMA gdesc[UR64], gdesc[UR66], tmem[UR11], tmem[UR44], idesc[UR45], UPT ;  /* 0x00ff2c42400075ea */ /* 0x0003e2000b80000b */
[----:B------:R1:W-:Y:S01]  /*c2b0*/  UTCBAR [UR4], URZ ;  /* 0x000000ff040073e9 */ /* 0x0003e200080000ff */
[----:B------:R-:W-:Y:S01]  /*c2c0*/  NOP ;  /* 0x0000000000007918 */ /* 0x000fe20000000000 */
.L_x_6:
[----:B------:R-:W-:Y:S01]  /*c2d0*/  BAR.SYNC.DEFER_BLOCKING 0x0 ;  /* 0x0000000000007b1d */ /* 0x000fe20000010000 */
[----:B------:R-:W-:Y:S01]  /*c2e0*/  VIADD R2, R4, UR10 ;  /* 0x0000000a04027c36 */ /* 0x000fe20008000000 */
[----:B------:R-:W-:Y:S02]  /*c2f0*/  PLOP3.LUT P3, PT, PT, PT, UP3, 0x80, 0x8 ;  /* 0x000000000008781c */ /* 0x000fe40003f6f038 */
[----:B------:R-:W-:Y:S02]  /*c300*/  PLOP3.LUT P4, PT, PT, PT, UP3, 0x80, 0x8 ;  /* 0x000000000008781c */ /* 0x000fe40003f8f038 */
[----:B------:R-:W-:Y:S01]  /*c310*/  @!PT LDS RZ, [RZ] ;  /* 0x00000000fffff984 */ /* 0x000fe20000000800 */
[----:B------:R-:W-:Y:S01]  /*c320*/  @!PT LDS RZ, [RZ] ;  /* 0x00000000fffff984 */ /* 0x000fe20000000800 */
[----:B------:R-:W-:Y:S01]  /*c330*/  @!PT LDS RZ, [RZ] ;  /* 0x00000000fffff984 */ /* 0x000fe20000000800 */
[----:B------:R2:W-:Y:S02]  /*c340*/  LDGSTS.E [R2+0x24000], desc[UR38][R206.64], P0 ;  /* 0x24000000ce027fae */ /* 0x0005e400081a1026 */
[----:B--2---:R-:W2:Y:S01]  /*c350*/  S2R R2, SR_TID.X ;  /* 0x0000000000027919 */ /* 0x004ea20000002100 */
[----:B------:R-:W-:-:S04]  /*c360*/  IMAD.SHL.U32 R207, R122, 0x40, RZ ;  /* 0x000000407acf7824 */ /* 0x000fc800078e00ff */
[----:B-----5:R-:W-:-:S04]  /*c370*/  IMAD.WIDE R204, R207, 0x4, R204 ;  /* 0x00000004cfcc7825 */ /* 0x020fc800078e02cc */
[----:B------:R-:W-:-:S04]  /*c380*/  IMAD.WIDE R236, R207, 0x4, R236 ;  /* 0x00000004cfec7825 */ /* 0x000fc800078e02ec */
[----:B------:R-:W-:-:S04]  /*c390*/  IMAD.WIDE R234, R207, 0x4, R234 ;  /* 0x00000004cfea7825 */ /* 0x000fc800078e02ea */
[----:B------:R-:W-:-:S04]  /*c3a0*/  IMAD.WIDE R202, R207, 0x4, R202 ;  /* 0x00000004cfca7825 */ /* 0x000fc800078e02ca */
[----:B------:R-:W-:-:S04]  /*c3b0*/  IMAD.WIDE R200, R207, 0x4, R200 ;  /* 0x00000004cfc87825 */ /* 0x000fc800078e02c8 */
[----:B------:R-:W-:-:S04]  /*c3c0*/  IMAD.WIDE R232, R207, 0x4, R232 ;  /* 0x00000004cfe87825 */ /* 0x000fc800078e02e8 */
[----:B------:R-:W-:Y:S01]  /*c3d0*/  IMAD.WIDE R230, R207, 0x4, R230 ;  /* 0x00000004cfe67825 */ /* 0x000fe200078e02e6 */
[----:B--2---:R-:W-:-:S03]  /*c3e0*/  SHF.R.U32.HI R2, RZ, 0x6, R2 ;  /* 0x00000006ff027819 */ /* 0x004fc60000011602 */
[----:B------:R-:W-:Y:S01]  /*c3f0*/  IMAD.WIDE R198, R207, 0x4, R198 ;  /* 0x00000004cfc67825 */ /* 0x000fe200078e02c6 */
[----:B------:R-:W-:-:S04]  /*c400*/  SGXT.U32 R2, R2, 0x1 ;  /* 0x000000010202781a */ /* 0x000fc80000000000 */
[----:B------:R-:W-:Y:S01]  /*c410*/  LOP3.LUT R206, R2, 0x20, RZ, 0xfc, !PT ;  /* 0x0000002002ce7812 */ /* 0x000fe200078efcff */
[----:B------:R-:W-:-:S03]  /*c420*/  VIADD R2, R4, UR10 ;  /* 0x0000000a04027c36 */ /* 0x000fc60008000000 */
[----:B------:R-:W-:Y:S02]  /*c430*/  ISETP.GE.AND P0, PT, R206, UR19, PT ;  /* 0x00000013ce007c0c */ /* 0x000fe4000bf06270 */
[----:B------:R2:W-:Y:S01]  /*c440*/  LDGSTS.E [R2+0x24008], desc[UR38][R204.64], P2 ;  /* 0x24008000cc027fae */ /* 0x0005e200091a1026 */
[----:B------:R-:W-:Y:S01]  /*c450*/  PLOP3.LUT P2, PT, PT, PT, UP3, 0x80, 0x8 ;  /* 0x000000000008781c */ /* 0x000fe20003f4f038 */
[----:B--2---:R-:W2:Y:S01]  /*c460*/  S2R R2, SR_TID.X ;  /* 0x0000000000027919 */ /* 0x004ea20000002100 */
[----:B------:R-:W-:Y:S01]  /*c470*/  SEL R204, RZ, 0x4, P0 ;  /* 0x00000004ffcc7807 */ /* 0x000fe20000000000 */
[----:B------:R-:W-:-:S03]  /*c480*/  VIADD R205, R4, UR10 ;  /* 0x0000000a04cd7c36 */ /* 0x000fc60008000000 */
[----:B------:R-:W-:-:S04]  /*c490*/  SEL R204, R204, RZ, P2 ;  /* 0x000000ffcccc7207 */ /* 0x000fc80001000000 */
[----:B------:R-:W-:-:S13]  /*c4a0*/  ISETP.NE.U32.AND P2, PT, R204, RZ, PT ;  /* 0x000000ffcc00720c */ /* 0x000fda0003f45070 */
[----:B------:R-:W-:Y:S01]  /*c4b0*/  LDGSTS.E [R205+0x26000], desc[UR38][R236.64], P2 ;  /* 0x26000000eccd7fae */ /* 0x000fe200091a1026 */
[----:B------:R-:W-:Y:S02]  /*c4c0*/  PLOP3.LUT P2, PT, PT, PT, UP3, 0x80, 0x8 ;  /* 0x000000000008781c */ /* 0x000fe40003f4f038 */
[----:B--2---:R-:W-:-:S04]  /*c4d0*/  SHF.R.U32.HI R2, RZ, 0x6, R2 ;  /* 0x00000006ff027819 */ /* 0x004fc80000011602 */
[----:B------:R-:W-:-:S04]  /*c4e0*/  SGXT.U32 R2, R2, 0x1 ;  /* 0x000000010202781a */ /* 0x000fc80000000000 */
[C---:B------:R-:W-:Y:S02]  /*c4f0*/  LOP3.LUT R206, R2.reuse, 0x22, RZ, 0xfc, !PT ;  /* 0x0000002202ce7812 */ /* 0x040fe400078efcff */
[----:B------:R-:W-:Y:S02]  /*c500*/  LOP3.LUT R207, R2, 0x28, RZ, 0xfc, !PT ;  /* 0x0000002802cf7812 */ /* 0x000fe400078efcff */
[----:B------:R-:W-:Y:S02]  /*c510*/  ISETP.GE.AND P0, PT, R206, UR19, PT ;  /* 0x00000013ce007c0c */ /* 0x000fe4000bf06270 */
[----:B------:R-:W-:Y:S02]  /*c520*/  LOP3.LUT R206, R2, 0x4, RZ, 0xfc, !PT ;  /* 0x0000000402ce7812 */ /* 0x000fe400078efcff */
[----:B------:R-:W-:-:S04]  /*c530*/  SEL R204, RZ, 0x4, P0 ;  /* 0x00000004ffcc7807 */ /* 0x000fc80000000000 */
[----:B------:R-:W-:Y:S02]  /*c540*/  SEL R204, R204, RZ, P3 ;  /* 0x000000ffcccc7207 */ /* 0x000fe40001800000 */
[----:B------:R-:W-:Y:S02]  /*c550*/  PLOP3.LUT P3, PT, PT, PT, UP3, 0x80, 0x8 ;  /* 0x000000000008781c */ /* 0x000fe40003f6f038 */
[----:B------:R-:W-:-:S13]  /*c560*/  ISETP.NE.U32.AND P0, PT, R204, RZ, PT ;  /* 0x000000ffcc00720c */ /* 0x000fda0003f05070 */
[----:B------:R2:W-:Y:S01]  /*c570*/  LDGSTS.E [R205+0x26008], desc[UR38][R234.64], P0 ;  /* 0x26008000eacd7fae */ /* 0x0005e200081a1026 */
[----:B------:R-:W-:Y:S02]  /*c580*/  ISETP.GE.AND P0, PT, R206, UR19, PT ;  /* 0x00000013ce007c0c */ /* 0x000fe4000bf06270 */
[----:B------:R-:W-:Y:S02]  /*c590*/  LOP3.LUT R206, R2, 0x6, RZ, 0xfc, !PT ;  /* 0x0000000602ce7812 */ /* 0x000fe400078efcff */
[----:B------:R-:W-:Y:S02]  /*c5a0*/  SEL R204, RZ, 0x4, P0 ;  /* 0x00000004ffcc7807 */ /* 0x000fe40000000000 */
[----:B------:R-:W-:Y:S02]  /*c5b0*/  ISETP.GE.AND P0, PT, R206, UR19, PT ;  /* 0x00000013ce007c0c */ /* 0x000fe4000bf06270 */
[----:B------:R-:W-:Y:S02]  /*c5c0*/  SEL R204, R204, RZ, P2 ;  /* 0x000000ffcccc7207 */ /* 0x000fe40001000000 */
[----:B------:R-:W-:-:S02]  /*c5d0*/  LOP3.LUT R206, R2, 0x24, RZ, 0xfc, !PT ;  /* 0x0000002402ce7812 */ /* 0x000fc400078efcff */
[----:B------:R-:W-:Y:S02]  /*c5e0*/  ISETP.NE.U32.AND P2, PT, R204, RZ, PT ;  /* 0x000000ffcc00720c */ /* 0x000fe40003f45070 */
[----:B------:R-:W-:Y:S02]  /*c5f0*/  SEL R204, RZ, 0x4, P0 ;  /* 0x00000004ffcc7807 */ /* 0x000fe40000000000 */
[----:B--2---:R-:W-:Y:S02]  /*c600*/  LOP3.LUT R205, R4, 0x10, RZ, 0x3c, !PT ;  /* 0x0000001004cd7812 */ /* 0x004fe400078e3cff */
[----:B------:R-:W-:Y:S02]  /*c610*/  SEL R204, R204, RZ, P3 ;  /* 0x000000ffcccc7207 */ /* 0x000fe40001800000 */
[----:B------:R-:W-:Y:S01]  /*c620*/  PLOP3.LUT P3, PT, PT, PT, UP3, 0x80, 0x8 ;  /* 0x000000000008781c */ /* 0x000fe20003f6f038 */
[----:B------:R-:W-:Y:S01]  /*c630*/  VIADD R205, R205, UR10 ;  /* 0x0000000acdcd7c36 */ /* 0x000fe20008000000 */
[----:B------:R-:W-:-:S04]  /*c640*/  ISETP.NE.U32.AND P0, PT, R204, RZ, PT ;  /* 0x000000ffcc00720c */ /* 0x000fc80003f05070 */
[----:B------:R-:W-:Y:S01]  /*c650*/  LDGSTS.E [R205+0x24000], desc[UR38][R202.64], P2 ;  /* 0x24000000cacd7fae */ /* 0x000fe200091a1026 */
[----:B------:R-:W-:-:S08]  /*c660*/  PLOP3.LUT P2, PT, PT, PT, UP3, 0x80, 0x8 ;  /* 0x000000000008781c */ /* 0x000fd00003f4f038 */
[----:B------:R2:W-:Y:S01]  /*c670*/  LDGSTS.E [R205+0x24008], desc[UR38][R200.64], P0 ;  /* 0x24008000c8cd7fae */ /* 0x0005e200081a1026 */
[----:B------:R-:W-:Y:S02]  /*c680*/  ISETP.GE.AND P0, PT, R206, UR19, PT ;  /* 0x00000013ce007c0c */ /* 0x000fe4000bf06270 */
[----:B------:R-:W-:Y:S02]  /*c690*/  LOP3.LUT R206, R2, 0x26, RZ, 0xfc, !PT ;  /* 0x0000002602ce7812 */ /* 0x000fe400078efcff */
[----:B--2---:R-:W-:Y:S02]  /*c6a0*/  SEL R200, RZ, 0x4, P0 ;  /* 0x00000004ffc87807 */ /* 0x004fe40000000000 */
[----:B------:R-:W-:Y:S02]  /*c6b0*/  ISETP.GE.AND P0, PT, R206, UR19, PT ;  /* 0x00000013ce007c0c */ /* 0x000fe4000bf06270 */
[----:B------:R-:W-:Y:S02]  /*c6c0*/  SEL R200, R200, RZ, P2 ;  /* 0x000000ffc8c87207 */ /* 0x000fe40001000000 */
[----:B------:R-:W-:-:S02]  /*c6d0*/  LOP3.LUT R206, R2, 0x8, RZ, 0xfc, !PT ;  /* 0x0000000802ce7812 */ /* 0x000fc400078efcff */
[----:B------:R-:W-:Y:S02]  /*c6e0*/  ISETP.NE.U32.AND P2, PT, R200, RZ, PT ;  /* 0x000000ffc800720c */ /* 0x000fe40003f45070 */
[----:B------:R-:W-:-:S04]  /*c6f0*/  SEL R200, RZ, 0x4, P0 ;  /* 0x00000004ffc87807 */ /* 0x000fc80000000000 */
[----:B------:R-:W-:Y:S02]  /*c700*/  SEL R200, R200, RZ, P3 ;  /* 0x000000ffc8c87207 */ /* 0x000fe40001800000 */
[----:B------:R-:W-:Y:S02]  /*c710*/  PLOP3.LUT P3, PT, PT, PT, UP3, 0x80, 0x8 ;  /* 0x000000000008781c */ /* 0x000fe40003f6f038 */
[----:B------:R-:W-:-:S03]  /*c720*/  ISETP.NE.U32.AND P0, PT, R200, RZ, PT ;  /* 0x000000ffc800720c */ /* 0x000fc60003f05070 */
[----:B------:R-:W-:Y:S01]  /*c730*/  LDGSTS.E [R205+0x26000], desc[UR38][R232.64], P2 ;  /* 0x26000000e8cd7fae */ /* 0x000fe200091a1026 */
[----:B------:R-:W-:-:S09]  /*c740*/  PLOP3.LUT P2, PT, PT, PT, UP3, 0x80, 0x8 ;  /* 0x000000000008781c */ /* 0x000fd20003f4f038 */
        /* <DEDUP_REMOVED lines=8> */
[----:B------:R-:W-:Y:S01]  /*c7d0*/  SEL R200, RZ, 0x4, P0 ;  /* 0x00000004ffc87807 */ /* 0x000fe20000000000 */
[----:B------:R-:W-:Y:S01]  /*c7e0*/  VIADD R206, R206, UR10 ;  /* 0x0000000acece7c36 */ /* 0x000fe20008000000 */
[----:B--2---:R-:W-:Y:S02]  /*c7f0*/  LOP3.LUT R205, R4, 0x40, RZ, 0x3c, !PT ;  /* 0x0000004004cd7812 */ /* 0x004fe400078e3cff */
[----:B------:R-:W-:Y:S02]  /*c800*/  SEL R200, R200, RZ, P3 ;  /* 0x000000ffc8c87207 */ /* 0x000fe40001800000 */
[----:B------:R-:W-:Y:S01]  /*c810*/  PLOP3.LUT P3, PT, PT, PT, UP3, 0x80, 0x8 ;  /* 0x000000000008781c */ /* 0x000fe20003f6f038 */
[----:B------:R-:W-:Y:S01]  /*c820*/  VIADD R205, R205, UR10 ;  /* 0x0000000acdcd7c36 */ /* 0x000fe20008000000 */
[----:B------:R-:W-:-:S03]  /*c830*/  ISETP.NE.U32.AND P0, PT, R200, RZ, PT ;  /* 0x000000ffc800720c */ /* 0x000fc60003f05070 */
[----:B------:R2:W-:Y:S01]  /*c840*/  LDGSTS.E [R206+0x24000], desc[UR38][R198.64], P2 ;  /* 0x24000000c6ce7fae */ /* 0x0005e200091a1026 */
[----:B------:R-:W-:Y:S01]  /*c850*/  PLOP3.LUT P2, PT, PT, PT, UP3, 0x80, 0x8 ;  /* 0x000000000008781c */ /* 0x000fe20003f4f038 */
[----:B--2---:R-:W-:Y:S01]  /*c860*/  IMAD.SHL.U32 R198, R122, 0x40, RZ ;  /* 0x000000407ac67824 */ /* 0x004fe200078e00ff */
[----:B------:R-:W-:-:S03]  /*c870*/  LOP3.LUT R199, R4, 0x60, RZ, 0x3c, !PT ;  /* 0x0000006004c77812 */ /* 0x000fc600078e3cff */
[----:B------:R-:W-:-:S04]  /*c880*/  IMAD.WIDE R196, R198, 0x4, R196 ;  /* 0x00000004c6c47825 */ /* 0x000fc800078e02c4 */
[----:B------:R-:W-:Y:S01]  /*c890*/  IMAD.WIDE R228, R198, 0x4, R228 ;  /* 0x00000004c6e47825 */ /* 0x000fe200078e02e4 */
[----:B------:R2:W-:Y:S01]  /*c8a0*/  LDGSTS.E [R206+0x24008], desc[UR38][R196.64], P0 ;  /* 0x24008000c4ce7fae */ /* 0x0005e200081a1026 */
[----:B------:R-:W-:Y:S02]  /*c8b0*/  ISETP.GE.AND P0, PT, R207, UR19, PT ;  /* 0x00000013cf007c0c */ /* 0x000fe4000bf06270 */
[----:B------:R-:W-:Y:S01]  /*c8c0*/  LOP3.LUT R207, R2, 0x2a, RZ, 0xfc, !PT ;  /* 0x0000002a02cf7812 */ /* 0x000fe200078efcff */
[----:B------:R-:W-:-:S04]  /*c8d0*/  IMAD.WIDE R226, R198, 0x4, R226 ;  /* 0x00000004c6e27825 */ /* 0x000fc800078e02e2 */
[----:B------:R-:W-:Y:S01]  /*c8e0*/  IMAD.WIDE R194, R198, 0x4, R194 ;  /* 0x00000004c6c27825 */ /* 0x000fe200078e02c2 */
[----:B--2---:R-:W-:-:S03]  /*c8f0*/  SEL R196, RZ, 0x4, P0 ;  /* 0x00000004ffc47807 */ /* 0x004fc60000000000 */
[----:B------:R-:W-:Y:S01]  /*c900*/  IMAD.WIDE R192, R198, 0x4, R192 ;  /* 0x00000004c6c07825 */ /* 0x000fe200078e02c0 */
[----:B------:R-:W-:Y:S02]  /*c910*/  ISETP.GE.AND P0, PT, R207, UR19, PT ;  /* 0x00000013cf007c0c */ /* 0x000fe4000bf06270 */
[----:B------:R-:W-:Y:S01]  /*c920*/  SEL R196, R196, RZ, P2 ;  /* 0x000000ffc4c47207 */ /* 0x000fe20001000000 */
[----:B------:R-:W-:Y:S01]  /*c930*/  IMAD.WIDE R224, R198, 0x4, R224 ;  /* 0x00000004c6e07825 */ /* 0x000fe200078e02e0 */
[----:B------:R-:W-:Y:S02]  /*c940*/  LOP3.LUT R207, R2, 0xc, RZ, 0xfc, !PT ;  /* 0x0000000c02cf7812 */ /* 0x000fe400078efcff */
[----:B------:R-:W-:Y:S01]  /*c950*/  ISETP.NE.U32.AND P2, PT, R196, RZ, PT ;  /* 0x000000ffc400720c */ /* 0x000fe20003f45070 */
[----:B------:R-:W-:Y:S01]  /*c960*/  IMAD.WIDE R222, R198, 0x4, R222 ;  /* 0x00000004c6de7825 */ /* 0x000fe200078e02de */
[----:B------:R-:W-:-:S03]  /*c970*/  SEL R196, RZ, 0x4, P0 ;  /* 0x00000004ffc47807 */ /* 0x000fc60000000000 */
[----:B------:R-:W-:Y:S01]  /*c980*/  IMAD.WIDE R190, R198, 0x4, R190 ;  /* 0x00000004c6be7825 */ /* 0x000fe200078e02be */
[----:B------:R-:W-:Y:S02]  /*c990*/  SEL R196, R196, RZ, P3 ;  /* 0x000000ffc4c47207 */ /* 0x000fe40001800000 */
[----:B------:R-:W-:Y:S01]  /*c9a0*/  PLOP3.LUT P3, PT, PT, PT, UP3, 0x80, 0x8 ;  /* 0x000000000008781c */ /* 0x000fe20003f6f038 */
[----:B------:R-:W-:Y:S01]  /*c9b0*/  IMAD.WIDE R188, R198, 0x4, R188 ;  /* 0x00000004c6bc7825 */ /* 0x000fe200078e02bc */
[----:B------:R-:W-:-:S03]  /*c9c0*/  ISETP.NE.U32.AND P0, PT, R196, RZ, PT ;  /* 0x000000ffc400720c */ /* 0x000fc60003f05070 */
[----:B------:R-:W-:Y:S01]  /*c9d0*/  LDGSTS.E [R206+0x26000], desc[UR38][R228.64], P2 ;  /* 0x26000000e4ce7fae */ /* 0x000fe200091a1026 */
[----:B------:R-:W-:Y:S01]  /*c9e0*/  PLOP3.LUT P2, PT, PT, PT, UP3, 0x80, 0x8 ;  /* 0x000000000008781c */ /* 0x000fe20003f4f038 */
[----:B------:R-:W-:-:S04]  /*c9f0*/  IMAD.WIDE R220, R198, 0x4, R220 ;  /* 0x00000004c6dc7825 */ /* 0x000fc800078e02dc */
[----:B------:R-:W-:-:S04]  /*ca00*/  IMAD.WIDE R218, R198, 0x4, R218 ;  /* 0x00000004c6da7825 */ /* 0x000fc800078e02da */
[----:B------:R2:W-:Y:S01]  /*ca10*/  LDGSTS.E [R206+0x26008], desc[UR38][R226.64], P0 ;  /* 0x26008000e2ce7fae */ /* 0x0005e200081a1026 */
[----:B------:R-:W-:Y:S01]  /*ca20*/  ISETP.GE.AND P0, PT, R207, UR19, PT ;  /* 0x00000013cf007c0c */ /* 0x000fe2000bf06270 */
[----:B------:R-:W-:Y:S01]  /*ca30*/  IMAD.WIDE R186, R198, 0x4, R186 ;  /* 0x00000004c6ba7825 */ /* 0x000fe200078e02ba */
[----:B------:R-:W-:Y:S02]  /*ca40*/  LOP3.LUT R207, R2, 0xe, RZ, 0xfc, !PT ;  /* 0x0000000e02cf7812 */ /* 0x000fe400078efcff */
[----:B------:R-:W-:Y:S01]  /*ca50*/  SEL R196, RZ, 0x4, P0 ;  /* 0x00000004ffc47807 */ /* 0x000fe20000000000 */
[----:B------:R-:W-:Y:S01]  /*ca60*/  IMAD.WIDE R126, R198, 0x4, R126 ;  /* 0x00000004c67e7825 */ /* 0x000fe200078e027e */
[----:B------:R-:W-:Y:S02]  /*ca70*/  ISETP.GE.AND P0, PT, R207, UR19, PT ;  /* 0x00000013cf007c0c */ /* 0x000fe4000bf06270 */
[----:B------:R-:W-:Y:S01]  /*ca80*/  SEL R196, R196, RZ, P2 ;  /* 0x000000ffc4c47207 */ /* 0x000fe20001000000 */
[----:B------:R-:W-:Y:S01]  /*ca90*/  IMAD.WIDE R216, R198, 0x4, R216 ;  /* 0x00000004c6d87825 */ /* 0x000fe200078e02d8 */
[----:B------:R-:W-:-:S02]  /*caa0*/  LOP3.LUT R207, R2, 0x2c, RZ, 0xfc, !PT ;  /* 0x0000002c02cf7812 */ /* 0x000fc400078efcff */
[----:B------:R-:W-:Y:S01]  /*cab0*/  ISETP.NE.U32.AND P2, PT, R196, RZ, PT ;  /* 0x000000ffc400720c */ /* 0x000fe20003f45070 */
[----:B------:R-:W-:Y:S01]  /*cac0*/  IMAD.WIDE R214, R198, 0x4, R214 ;  /* 0x00000004c6d67825 */ /* 0x000fe200078e02d6 */
[----:B------:R-:W-:Y:S02]  /*cad0*/  SEL R196, RZ, 0x4, P0 ;  /* 0x00000004ffc47807 */ /* 0x000fe40000000000 */
[----:B--2---:R-:W-:Y:S01]  /*cae0*/  LOP3.LUT R206, R4, 0x30, RZ, 0x3c, !PT ;  /* 0x0000003004ce7812 */ /* 0x004fe200078e3cff */
[----:B------:R-:W-:Y:S01]  /*caf0*/  IMAD.WIDE R244, R198, 0x4, R244 ;  /* 0x00000004c6f47825 */ /* 0x000fe200078e02f4 */
[----:B------:R-:W-:Y:S02]  /*cb00*/  SEL R196, R196, RZ, P3 ;  /* 0x000000ffc4c47207 */ /* 0x000fe40001800000 */
[----:B------:R-:W-:Y:S01]  /*cb10*/  PLOP3.LUT P3, PT, PT, PT, UP3, 0x80, 0x8 ;  /* 0x000000000008781c */ /* 0x000fe20003f6f038 */
[----:B------:R-:W-:Y:S01]  /*cb20*/  VIADD R206, R206, UR10 ;  /* 0x0000000acece7c36 */ /* 0x000fe20008000000 */
[----:B------:R-:W-:Y:S01]  /*cb30*/  ISETP.NE.U32.AND P0, PT, R196, RZ, PT ;  /* 0x000000ffc400720c */ /* 0x000fe20003f05070 */
[----:B------:R-:W-:Y:S01]  /*cb40*/  VIADD R199, R199, UR10 ;  /* 0x0000000ac7c77c36 */ /* 0x000fe20008000000 */
[----:B------:R-:W2:Y:S01]  /*cb50*/  LDL.LU.64 R196, [R1+0x138] ;  /* 0x0001380001c47983 */ /* 0x000ea20000300a00 */
[----:B------:R-:W-:-:S03]  /*cb60*/  IMAD.WIDE R242, R198, 0x4, R242 ;  /* 0x00000004c6f27825 */ /* 0x000fc600078e02f2 */
[----:B------:R-:W-:Y:S01]  /*cb70*/  LDGSTS.E [R206+0x24000], desc[UR38][R194.64], P2 ;  /* 0x24000000c2ce7fae */ /* 0x000fe200091a1026 */
[----:B------:R-:W-:-:S03]  /*cb80*/  PLOP3.LUT P2, PT, PT, PT, UP3, 0x80, 0x8 ;  /* 0x000000000008781c */ /* 0x000fc60003f4f038 */
[----:B------:R-:W3:Y:S04]  /*cb90*/  LDL.LU.64 R226, [R1+0x130] ;  /* 0x0001300001e27983 */ /* 0x000ee80000300a00 */
[----:B------:R4:W-:Y:S01]  /*cba0*/  LDGSTS.E [R206+0x24008], desc[UR38][R192.64], P0 ;  /* 0x24008000c0ce7fae */ /* 0x0009e200081a1026 */
[----:B------:R-:W-:Y:S02]  /*cbb0*/  ISETP.GE.AND P0, PT, R207, UR19, PT ;  /* 0x00000013cf007c0c */ /* 0x000fe4000bf06270 */
[----:B------:R-:W-:Y:S01]  /*cbc0*/  LOP3.LUT R207, R2, 0x2e, RZ, 0xfc, !PT ;  /* 0x0000002e02cf7812 */ /* 0x000fe200078efcff */
[----:B------:R-:W3:Y:S04]  /*cbd0*/  LDL.LU.64 R228, [R1+0x110] ;  /* 0x0001100001e47983 */ /* 0x000ee80000300a00 */
[----:B------:R-:W3:Y:S01]  /*cbe0*/  LDL.LU.64 R200, [R1+0xf0] ;  /* 0x0000f00001c87983 */ /* 0x000ee20000300a00 */
[----:B----4-:R-:W-:-:S03]  /*cbf0*/  SEL R192, RZ, 0x4, P0 ;  /* 0x00000004ffc07807 */ /* 0x010fc60000000000 */
[----:B------:R-:W4:Y:S01]  /*cc00*/  LDL.LU.64 R230, [R1+0xd0] ;  /* 0x0000d00001e67983 */ /* 0x000f220000300a00 */
[----:B------:R-:W-:Y:S02]  /*cc10*/  ISETP.GE.AND P0, PT, R207, UR19, PT ;  /* 0x00000013cf007c0c */ /* 0x000fe4000bf06270 */
[----:B------:R-:W-:Y:S01]  /*cc20*/  SEL R192, R192, RZ, P2 ;  /* 0x000000ffc0c07207 */ /* 0x000fe20001000000 */
[----:B------:R-:W4:Y:S01]  /*cc30*/  LDL.LU.64 R232, [R1+0xb0] ;  /* 0x0000b00001e87983 */ /* 0x000f220000300a00 */
[----:B------:R-:W-:Y:S02]  /*cc40*/  LOP3.LUT R207, R2, 0x10, RZ, 0xfc, !PT ;  /* 0x0000001002cf7812 */ /* 0x000fe400078efcff */
[----:B------:R-:W-:Y:S01]  /*cc50*/  ISETP.NE.U32.AND P2, PT, R192, RZ, PT ;  /* 0x000000ffc000720c */ /* 0x000fe20003f45070 */
[----:B------:R-:W4:Y:S01]  /*cc60*/  LDL.LU.64 R202, [R1+0x90] ;  /* 0x0000900001ca7983 */ /* 0x000f220000300a00 */
        /* <DEDUP_REMOVED lines=15> */
[----:B------:R-:W-:Y:S02]  /*cd60*/  ISETP.GE.AND P0, PT, R207, UR19, PT ;  /* 0x00000013cf007c0c */ /* 0x000fe4000bf06270 */
[----:B------:R-:W-:Y:S02]  /*cd70*/  SEL R192, R192, RZ, P3 ;  /* 0x000000ffc0c07207 */ /* 0x000fe40001800000 */
[----:B------:R-:W-:Y:S02]  /*cd80*/  LOP3.LUT R207, R2, 0x32, RZ, 0xfc, !PT ;  /* 0x0000003202cf7812 */ /* 0x000fe400078efcff */
[----:B------:R-:W-:-:S02]  /*cd90*/  ISETP.NE.U32.AND P3, PT, R192, RZ, PT ;  /* 0x000000ffc000720c */ /* 0x000fc40003f65070 */
[----:B-1----:R-:W-:Y:S01]  /*cda0*/  LOP3.LUT R206, R4, 0x50, RZ, 0x3c, !PT ;  /* 0x0000005004ce7812 */ /* 0x002fe200078e3cff */
[----:B------:R-:W-:Y:S01]  /*cdb0*/  LDGSTS.E [R205+0x24000], desc[UR38][R190.64], P2 ;  /* 0x24000000becd7fae */ /* 0x000fe200091a1026 */
[----:B------:R-:W-:-:S03]  /*cdc0*/  PLOP3.LUT P2, PT, PT, PT, UP3, 0x80, 0x8 ;  /* 0x000000000008781c */ /* 0x000fc60003f4f038 */
[----:B------:R-:W-:-:S06]  /*cdd0*/  VIADD R206, R206, UR10 ;  /* 0x0000000acece7c36 */ /* 0x000fcc0008000000 */
[----:B------:R1:W-:Y:S02]  /*cde0*/  LDGSTS.E [R205+0x24008], desc[UR38][R188.64], P3 ;  /* 0x24008000bccd7fae */ /* 0x0003e400099a1026 */
[----:B-1----:R-:W-:Y:S02]  /*cdf0*/  SEL R188, RZ, 0x4, P0 ;  /* 0x00000004ffbc7807 */ /* 0x002fe40000000000 */
[----:B------:R-:W-:Y:S02]  /*ce00*/  ISETP.GE.AND P0, PT, R207, UR19, PT ;  /* 0x00000013cf007c0c */ /* 0x000fe4000bf06270 */
[----:B------:R-:W-:Y:S02]  /*ce10*/  LOP3.LUT R207, R2, 0x14, RZ, 0xfc, !PT ;  /* 0x0000001402cf7812 */ /* 0x000fe400078efcff */
[----:B------:R-:W-:Y:S02]  /*ce20*/  SEL R189, R188, RZ, P2 ;  /* 0x000000ffbcbd7207 */ /* 0x000fe40001000000 */
[----:B------:R-:W-:-:S02]  /*ce30*/  PLOP3.LUT P2, PT, PT, PT, UP3, 0x80, 0x8 ;  /* 0x000000000008781c */ /* 0x000fc40003f4f038 */
[----:B------:R-:W-:Y:S02]  /*ce40*/  SEL R188, RZ, 0x4, P0 ;  /* 0x00000004ffbc7807 */ /* 0x000fe40000000000 */
[----:B------:R-:W-:Y:S02]  /*ce50*/  ISETP.GE.AND P0, PT, R207, UR19, PT ;  /* 0x00000013cf007c0c */ /* 0x000fe4000bf06270 */
[----:B------:R-:W-:Y:S02]  /*ce60*/  LOP3.LUT R207, R2, 0x16, RZ, 0xfc, !PT ;  /* 0x0000001602cf7812 */ /* 0x000fe400078efcff */
[----:B------:R-:W-:Y:S02]  /*ce70*/  ISETP.NE.U32.AND P3, PT, R189, RZ, PT ;  /* 0x000000ffbd00720c */ /* 0x000fe40003f65070 */
[----:B------:R-:W-:Y:S02]  /*ce80*/  SEL R189, R188, RZ, P2 ;  /* 0x000000ffbcbd7207 */ /* 0x000fe40001000000 */
[----:B------:R-:W-:-:S02]  /*ce90*/  SEL R188, RZ, 0x4, P0 ;  /* 0x00000004ffbc7807 */ /* 0x000fc40000000000 */
[----:B------:R-:W-:Y:S02]  /*cea0*/  ISETP.GE.AND P2, PT, R207, UR19, PT ;  /* 0x00000013cf007c0c */ /* 0x000fe4000bf46270 */
[----:B------:R-:W-:Y:S02]  /*ceb0*/  ISETP.NE.U32.AND P6, PT, R189, RZ, PT ;  /* 0x000000ffbd00720c */ /* 0x000fe40003fc5070 */
[----:B------:R-:W-:Y:S02]  /*cec0*/  LOP3.LUT R207, R2, 0x34, RZ, 0xfc, !PT ;  /* 0x0000003402cf7812 */ /* 0x000fe400078efcff */
[----:B------:R-:W-:Y:S01]  /*ced0*/  SEL R189, R188, RZ, P4 ;  /* 0x000000ffbcbd7207 */ /* 0x000fe20002000000 */
[----:B------:R-:W-:Y:S01]  /*cee0*/  LDGSTS.E [R205+0x26000], desc[UR38][R220.64], P3 ;  /* 0x26000000dccd7fae */ /* 0x000fe200099a1026 */
[----:B------:R-:W-:Y:S02]  /*cef0*/  PLOP3.LUT P0, PT, PT, PT, UP3, 0x80, 0x8 ;  /* 0x000000000008781c */ /* 0x000fe40003f0f038 */
[----:B------:R-:W-:-:S02]  /*cf00*/  SEL R188, RZ, 0x4, P2 ;  /* 0x00000004ffbc7807 */ /* 0x000fc40001000000 */
[----:B------:R-:W-:Y:S02]  /*cf10*/  ISETP.GE.AND P4, PT, R207, UR19, PT ;  /* 0x00000013cf007c0c */ /* 0x000fe4000bf86270 */
[----:B------:R-:W-:Y:S01]  /*cf20*/  ISETP.NE.U32.AND P5, PT, R189, RZ, PT ;  /* 0x000000ffbd00720c */ /* 0x000fe20003fa5070 */
[----:B------:R1:W-:Y:S01]  /*cf30*/  LDGSTS.E [R205+0x26008], desc[UR38][R218.64], P6 ;  /* 0x26008000dacd7fae */ /* 0x0003e2000b1a1026 */
[----:B------:R-:W-:Y:S02]  /*cf40*/  SEL R189, R188, RZ, P0 ;  /* 0x000000ffbcbd7207 */ /* 0x000fe40000000000 */
[----:B------:R-:W-:Y:S02]  /*cf50*/  SEL R188, RZ, 0x4, P4 ;  /* 0x00000004ffbc7807 */ /* 0x000fe40002000000 */
[----:B------:R-:W-:Y:S02]  /*cf60*/  ISETP.NE.U32.AND P4, PT, R189, RZ, PT ;  /* 0x000000ffbd00720c */ /* 0x000fe40003f85070 */
[----:B------:R-:W-:-:S02]  /*cf70*/  LOP3.LUT R207, R2, 0x36, RZ, 0xfc, !PT ;  /* 0x0000003602cf7812 */ /* 0x000fc400078efcff */
[----:B------:R-:W-:Y:S02]  /*cf80*/  PLOP3.LUT P2, PT, PT, PT, UP3, 0x80, 0x8 ;  /* 0x000000000008781c */ /* 0x000fe40003f4f038 */
[----:B------:R-:W-:Y:S01]  /*cf90*/  ISETP.GE.AND P0, PT, R207, UR19, PT ;  /* 0x00000013cf007c0c */ /* 0x000fe2000bf06270 */
[----:B------:R-:W-:Y:S01]  /*cfa0*/  LDGSTS.E [R206+0x24000], desc[UR38][R186.64], P5 ;  /* 0x24000000bace7fae */ /* 0x000fe2000a9a1026 */
[C---:B------:R-:W-:Y:S02]  /*cfb0*/  LOP3.LUT R207, R2.reuse, 0x18, RZ, 0xfc, !PT ;  /* 0x0000001802cf7812 */ /* 0x040fe400078efcff */
[----:B-1----:R-:W-:Y:S02]  /*cfc0*/  LOP3.LUT R205, R2, 0x1a, RZ, 0xfc, !PT ;  /* 0x0000001a02cd7812 */ /* 0x002fe400078efcff */
[----:B------:R-:W-:Y:S01]  /*cfd0*/  ISETP.GE.AND P5, PT, R207, UR19, PT ;  /* 0x00000013cf007c0c */ /* 0x000fe2000bfa6270 */
[----:B------:R1:W-:Y:S01]  /*cfe0*/  LDGSTS.E [R206+0x24008], desc[UR38][R126.64], P4 ;  /* 0x240080007ece7fae */ /* 0x0003e2000a1a1026 */
[----:B------:R-:W-:-:S02]  /*cff0*/  SEL R189, R188, RZ, P2 ;  /* 0x000000ffbcbd7207 */ /* 0x000fc40001000000 */
[----:B------:R-:W-:Y:S02]  /*d000*/  PLOP3.LUT P2, PT, PT, PT, UP3, 0x80, 0x8 ;  /* 0x000000000008781c */ /* 0x000fe40003f4f038 */
[----:B------:R-:W-:Y:S02]  /*d010*/  SEL R188, RZ, 0x4, P0 ;  /* 0x00000004ffbc7807 */ /* 0x000fe40000000000 */
[----:B------:R-:W-:Y:S02]  /*d020*/  ISETP.GE.AND P4, PT, R205, UR19, PT ;  /* 0x00000013cd007c0c */ /* 0x000fe4000bf86270 */
[----:B------:R-:W-:Y:S01]  /*d030*/  PLOP3.LUT P3, PT, PT, PT, UP3, 0x80, 0x8 ;  /* 0x000000000008781c */ /* 0x000fe20003f6f038 */
[----:B------:R-:W4:Y:S01]  /*d040*/  LDL.LU.64 R204, [R1+0x70] ;  /* 0x0000700001cc7983 */ /* 0x000f220000300a00 */
[----:B------:R-:W-:Y:S02]  /*d050*/  SEL R188, R188, RZ, P2 ;  /* 0x000000ffbcbc7207 */ /* 0x000fe40001000000 */
[----:B-1----:R-:W-:Y:S01]  /*d060*/  SEL R126, RZ, 0x4, P5 ;  /* 0x00000004ff7e7807 */ /* 0x002fe20002800000 */
[----:B------:R-:W4:Y:S01]  /*d070*/  LDL.LU.64 R234, [R1+0x50] ;  /* 0x0000500001ea7983 */ /* 0x000f220000300a00 */
[----:B------:R-:W-:-:S02]  /*d080*/  PLOP3.LUT P5, PT, PT, PT, UP3, 0x80, 0x8 ;  /* 0x000000000008781c */ /* 0x000fc40003faf038 */
[----:B------:R-:W-:Y:S01]  /*d090*/  SEL R186, RZ, 0x4, P4 ;  /* 0x00000004ffba7807 */ /* 0x000fe20002000000 */
[----:B------:R-:W4:Y:S01]  /*d0a0*/  LDL.LU.64 R236, [R1+0x30] ;  /* 0x0000300001ec7983 */ /* 0x000f220000300a00 */
[----:B------:R-:W-:Y:S02]  /*d0b0*/  SEL R127, R126, RZ, P3 ;  /* 0x000000ff7e7f7207 */ /* 0x000fe40001800000 */
[----:B------:R-:W-:Y:S02]  /*d0c0*/  LOP3.LUT R207, R2, 0x38, RZ, 0xfc, !PT ;  /* 0x0000003802cf7812 */ /* 0x000fe400078efcff */
[----:B------:R-:W-:Y:S02]  /*d0d0*/  ISETP.NE.U32.AND P0, PT, R189, RZ, PT ;  /* 0x000000ffbd00720c */ /* 0x000fe40003f05070 */
[----:B------:R-:W-:Y:S02]  /*d0e0*/  ISETP.NE.U32.AND P2, PT, R188, RZ, PT ;  /* 0x000000ffbc00720c */ /* 0x000fe40003f45070 */
[----:B------:R-:W-:-:S02]  /*d0f0*/  SEL R186, R186, RZ, P5 ;  /* 0x000000ffbaba7207 */ /* 0x000fc40002800000 */
[----:B------:R-:W-:Y:S02]  /*d100*/  ISETP.NE.U32.AND P5, PT, R127, RZ, PT ;  /* 0x000000ff7f00720c */ /* 0x000fe40003fa5070 */
[----:B------:R-:W-:Y:S02]  /*d110*/  ISETP.GE.AND P6, PT, R207, UR19, PT ;  /* 0x00000013cf007c0c */ /* 0x000fe4000bfc6270 */
[----:B------:R-:W-:Y:S02]  /*d120*/  LOP3.LUT R207, R2, 0x3a, RZ, 0xfc, !PT ;  /* 0x0000003a02cf7812 */ /* 0x000fe400078efcff */
[----:B------:R-:W-:Y:S01]  /*d130*/  PLOP3.LUT P3, PT, PT, PT, UP3, 0x80, 0x8 ;  /* 0x000000000008781c */ /* 0x000fe20003f6f038 */
[----:B------:R-:W-:Y:S01]  /*d140*/  LDGSTS.E [R206+0x26000], desc[UR38][R216.64], P0 ;  /* 0x26000000d8ce7fae */ /* 0x000fe200081a1026 */
[----:B------:R-:W-:Y:S02]  /*d150*/  SEL R126, RZ, 0x4, P6 ;  /* 0x00000004ff7e7807 */ /* 0x000fe40003000000 */
[----:B------:R-:W-:Y:S01]  /*d160*/  ISETP.GE.AND P4, PT, R207, UR19, PT ;  /* 0x00000013cf007c0c */ /* 0x000fe2000bf86270 */
[----:B------:R1:W-:Y:S01]  /*d170*/  LDGSTS.E [R206+0x26008], desc[UR38][R214.64], P2 ;  /* 0x26008000d6ce7fae */ /* 0x0003e200091a1026 */
[----:B------:R-:W-:-:S02]  /*d180*/  SEL R127, R126, RZ, P3 ;  /* 0x000000ff7e7f7207 */ /* 0x000fc40001800000 */
[----:B------:R-:W-:Y:S01]  /*d190*/  PLOP3.LUT P6, PT, PT, PT, UP3, 0x80, 0x8 ;  /* 0x000000000008781c */ /* 0x000fe20003fcf038 */
[----:B------:R-:W-:Y:S01]  /*d1a0*/  LDGSTS.E [R199+0x24000], desc[UR38][R244.64], P5 ;  /* 0x24000000f4c77fae */ /* 0x000fe2000a9a1026 */
[----:B------:R-:W-:Y:S02]  /*d1b0*/  SEL R126, RZ, 0x4, P4 ;  /* 0x00000004ff7e7807 */ /* 0x000fe40002000000 */
[----:B------:R-:W-:Y:S02]  /*d1c0*/  LOP3.LUT R207, R2, 0x1c, RZ, 0xfc, !PT ;  /* 0x0000001c02cf7812 */ /* 0x000fe400078efcff */
[----:B------:R-:W-:Y:S02]  /*d1d0*/  SEL R126, R126, RZ, P6 ;  /* 0x000000ff7e7e7207 */ /* 0x000fe40003000000 */
[----:B------:R-:W-:Y:S02]  /*d1e0*/  ISETP.GE.AND P5, PT, R207, UR19, PT ;  /* 0x00000013cf007c0c */ /* 0x000fe4000bfa6270 */
[----:B------:R-:W-:-:S02]  /*d1f0*/  LOP3.LUT R207, R2, 0x3c, RZ, 0xfc, !PT ;  /* 0x0000003c02cf7812 */ /* 0x000fc400078efcff */
[----:B------:R-:W-:Y:S02]  /*d200*/  ISETP.NE.U32.AND P6, PT, R126, RZ, PT ;  /* 0x000000ff7e00720c */ /* 0x000fe40003fc5070 */
[----:B------:R-:W-:Y:S02]  /*d210*/  SEL R126, RZ, 0x4, P5 ;  /* 0x00000004ff7e7807 */ /* 0x000fe40002800000 */
[----:B------:R-:W-:Y:S02]  /*d220*/  ISETP.GE.AND P5, PT, R207, UR19, PT ;  /* 0x00000013cf007c0c */ /* 0x000fe4000bfa6270 */
[----:B------:R-:W1:Y:S01]  /*d230*/  S2R R207, SR_TID.X ;  /* 0x0000000000cf7919 */ /* 0x000e620000002100 */
[----:B------:R-:W-:Y:S02]  /*d240*/  ISETP.NE.U32.AND P3, PT, R186, RZ, PT ;  /* 0x000000ffba00720c */ /* 0x000fe40003f65070 */
[----:B-1----:R-:W-:Y:S02]  /*d250*/  LOP3.LUT R206, R2, 0x1e, RZ, 0xfc, !PT ;  /* 0x0000001e02ce7812 */ /* 0x002fe400078efcff */
[----:B------:R-:W-:-:S02]  /*d260*/  ISETP.NE.U32.AND P4, PT, R127, RZ, PT ;  /* 0x000000ff7f00720c */ /* 0x000fc40003f85070 */
[----:B------:R-:W-:Y:S02]  /*d270*/  ISETP.GE.AND P2, PT, R206, UR19, PT ;  /* 0x00000013ce007c0c */ /* 0x000fe4000bf46270 */
[----:B------:R-:W-:Y:S02]  /*d280*/  LOP3.LUT R206, R2, 0x3e, RZ, 0xfc, !PT ;  /* 0x0000003e02ce7812 */ /* 0x000fe400078efcff */
[----:B------:R-:W-:Y:S02]  /*d290*/  SEL R186, RZ, 0x4, P2 ;  /* 0x00000004ffba7807 */ /* 0x000fe40001000000 */
[----:B------:R-:W-:Y:S01]  /*d2a0*/  ISETP.GE.AND P2, PT, R206, UR19, PT ;  /* 0x00000013ce007c0c */ /* 0x000fe2000bf46270 */
[----:B------:R-:W-:Y:S01]  /*d2b0*/  LDGSTS.E [R199+0x24008], desc[UR38][R242.64], P3 ;  /* 0x24008000f2c77fae */ /* 0x000fe200099a1026 */
[----:B------:R-:W-:Y:S02]  /*d2c0*/  PLOP3.LUT P3, PT, PT, PT, UP3, 0x80, 0x8 ;  /* 0x000000000008781c */ /* 0x000fe40003f6f038 */
[----:B------:R-:W-:-:S02]  /*d2d0*/  PLOP3.LUT P0, PT, PT, PT, UP3, 0x80, 0x8 ;  /* 0x000000000008781c */ /* 0x000fc40003f0f038 */
[----:B------:R-:W-:Y:S02]  /*d2e0*/  SEL R188, R186, RZ, P3 ;  /* 0x000000ffbabc7207 */ /* 0x000fe40001800000 */
[----:B------:R-:W-:Y:S02]  /*d2f0*/  SEL R187, R126, RZ, P0 ;  /* 0x000000ff7ebb7207 */ /* 0x000fe40000000000 */
[----:B------:R-:W-:Y:S02]  /*d300*/  PLOP3.LUT P0, PT, PT, PT, UP3, 0x80, 0x8 ;  /* 0x000000000008781c */ /* 0x000fe40003f0f038 */
[----:B------:R-:W-:Y:S02]  /*d310*/  SEL R127, RZ, 0x4, P5 ;  /* 0x00000004ff7f7807 */ /* 0x000fe40002800000 */
[----:B------:R-:W-:-:S04]  /*d320*/  LOP3.LUT R207, R207, 0x3f, RZ, 0xc0, !PT ;  /* 0x0000003fcfcf7812 */ /* 0x000fc800078ec0ff */
[----:B------:R-:W-:Y:S02]  /*d330*/  ISETP.GE.AND P3, PT, R207, UR19, PT ;  /* 0x00000013cf007c0c */ /* 0x000fe4000bf66270 */
[----:B------:R-:W4:Y:S01]  /*d340*/  LDL.LU.64 R206, [R1+0x10] ;  /* 0x0000100001ce7983 */ /* 0x000f220000300a00 */
[----:B------:R-:W-:Y:S01]  /*d350*/  PLOP3.LUT P5, PT, PT, PT, UP3, 0x80, 0x8 ;  /* 0x000000000008781c */ /* 0x000fe20003faf038 */
[C---:B------:R-:W-:Y:S01]  /*d360*/  IMAD.WIDE R212, R198.reuse, 0x4, R212 ;  /* 0x00000004c6d47825 */ /* 0x040fe200078e02d4 */
[----:B------:R-:W-:Y:S02]  /*d370*/  SEL R126, RZ, 0x4, P2 ;  /* 0x00000004ff7e7807 */ /* 0x000fe40001000000 */
[----:B------:R-:W-:Y:S01]  /*d380*/  SEL R186, R127, RZ, P0 ;  /* 0x000000ff7fba7207 */ /* 0x000fe20000000000 */
[----:B------:R-:W-:Y:S01]  /*d390*/  IMAD.WIDE R210, R198, 0x4, R210 ;  /* 0x00000004c6d27825 */ /* 0x000fe200078e02d2 */
[----:B------:R-:W-:Y:S01]  /*d3a0*/  ISETP.NE.U32.AND P0, PT, R187, RZ, PT ;  /* 0x000000ffbb00720c */ /* 0x000fe20003f05070 */
[----:B------:R-:W-:Y:S01]  /*d3b0*/  LDGSTS.E [R199+0x26000], desc[UR38][R212.64], P4 ;  /* 0x26000000d4c77fae */ /* 0x000fe2000a1a1026 */
[----:B------:R-:W-:-:S02]  /*d3c0*/  PLOP3.LUT P2, PT, PT, PT, UP3, 0x80, 0x8 ;  /* 0x000000000008781c */ /* 0x000fc40003f4f038 */
[----:B------:R-:W-:Y:S01]  /*d3d0*/  SEL R127, RZ, 0x4, P3 ;  /* 0x00000004ff7f7807 */ /* 0x000fe20001800000 */
[----:B------:R1:W-:Y:S01]  /*d3e0*/  LDGSTS.E [R199+0x26008], desc[UR38][R210.64], P6 ;  /* 0x26008000d2c77fae */ /* 0x0003e2000b1a1026 */
[----:B------:R-:W-:Y:S02]  /*d3f0*/  SEL R187, R126, RZ, P5 ;  /* 0x000000ff7ebb7207 */ /* 0x000fe40002800000 */
[----:B------:R-:W-:Y:S02]  /*d400*/  ISETP.NE.U32.AND P5, PT, R188, RZ, PT ;  /* 0x000000ffbc00720c */ /* 0x000fe40003fa5070 */
[----:B------:R-:W-:Y:S02]  /*d410*/  ISETP.NE.U32.AND P3, PT, R186, RZ, PT ;  /* 0x000000ffba00720c */ /* 0x000fe40003f65070 */
[----:B------:R-:W-:Y:S02]  /*d420*/  SEL R126, R127, RZ, P2 ;  /* 0x000000ff7f7e7207 */ /* 0x000fe40001000000 */
[----:B------:R-:W-:-:S02]  /*d430*/  ISETP.NE.U32.AND P2, PT, R187, RZ, PT ;  /* 0x000000ffbb00720c */ /* 0x000fc40003f45070 */
[----:B-1----:R-:W-:Y:S01]  /*d440*/  LOP3.LUT R199, R4, 0x70, RZ, 0x3c, !PT ;  /* 0x0000007004c77812 */ /* 0x002fe200078e3cff */
[----:B------:R-:W-:Y:S01]  /*d450*/  IMAD.WIDE R240, R198, 0x4, R240 ;  /* 0x00000004c6f07825 */ /* 0x000fe200078e02f0 */
[----:B------:R-:W-:-:S03]  /*d460*/  ISETP.NE.U32.AND P4, PT, R126, RZ, PT ;  /* 0x000000ff7e00720c */ /* 0x000fc60003f85070 */
[----:B------:R-:W-:Y:S02]  /*d470*/  VIADD R199, R199, UR10 ;  /* 0x0000000ac7c77c36 */ /* 0x000fe40008000000 */
[----:B------:R-:W-:-:S03]  /*d480*/  IMAD.WIDE R238, R198, 0x4, R238 ;  /* 0x00000004c6ee7825 */ /* 0x000fc600078e02ee */
[----:B------:R-:W-:Y:S01]  /*d490*/  LDGSTS.E [R199+0x24000], desc[UR38][R240.64], P0 ;  /* 0x24000000f0c77fae */ /* 0x000fe200081a1026 */
[----:B------:R-:W-:Y:S02]  /*d4a0*/  IMAD.SHL.U32 R126, R123, 0x40, RZ ;  /* 0x000000407b7e7824 */ /* 0x000fe400078e00ff */
[C---:B------:R-:W-:Y:S01]  /*d4b0*/  IMAD.WIDE R208, R198.reuse, 0x4, R208 ;  /* 0x00000004c6d07825 */ /* 0x040fe200078e02d0 */
[----:B------:R-:W-:Y:S04]  /*d4c0*/  LDGSTS.E [R199+0x24008], desc[UR38][R238.64], P5 ;  /* 0x24008000eec77fae */ /* 0x000fe8000a9a1026 */
[----:B------:R-:W-:Y:S01]  /*d4d0*/  LDGSTS.E [R199+0x26000], desc[UR38][R208.64], P3 ;  /* 0x26000000d0c77fae */ /* 0x000fe200099a1026 */
[----:B--2---:R-:W-:-:S05]  /*d4e0*/  IMAD.WIDE R186, R198, 0x4, R196 ;  /* 0x00000004c6ba7825 */ /* 0x004fca00078e02c4 */
[----:B------:R1:W-:Y:S01]  /*d4f0*/  LDGSTS.E [R199+0x26008], desc[UR38][R186.64], P2 ;  /* 0x26008000bac77fae */ /* 0x0003e200091a1026 */
[----:B---3--:R-:W-:-:S03]  /*d500*/  IMAD.WIDE R192, R126, 0x4, R226 ;  /* 0x000000047ec07825 */ /* 0x008fc600078e02e2 */
[----:B------:R-:W0:Y:S04]  /*d510*/  LDGDEPBAR ;  /* 0x00000000000079af */ /* 0x000e280000000000 */
[----:B------:R-:W2:Y:S01]  /*d520*/  LDL.LU.64 R226, [R1+0x128] ;  /* 0x0001280001e27983 */ /* 0x000ea20000300a00 */
[----:B------:R-:W-:-:S03]  /*d530*/  IMAD.WIDE R190, R126, 0x4, R228 ;  /* 0x000000047ebe7825 */ /* 0x000fc600078e02e4 */
[----:B------:R-:W3:Y:S01]  /*d540*/  LDL.LU.64 R228, [R1+0x108] ;  /* 0x0001080001e47983 */ /* 0x000ee20000300a00 */
[----:B-1----:R-:W-:Y:S02]  /*d550*/  VIADD R199, R5, UR10 ;  /* 0x0000000a05c77c36 */ /* 0x002fe40008000000 */
[C---:B------:R-:W-:Y:S02]  /*d560*/  IMAD.WIDE R188, R126.reuse, 0x4, R200 ;  /* 0x000000047ebc7825 */ /* 0x040fe400078e02c8 */
[----:B------:R-:W2:Y:S02]  /*d570*/  LDL.LU.64 R200, [R1+0xe8] ;  /* 0x0000e80001c87983 */ /* 0x000ea40000300a00 */
[C---:B----4-:R-:W-:Y:S02]  /*d580*/  IMAD.WIDE R186, R126.reuse, 0x4, R230 ;  /* 0x000000047eba7825 */ /* 0x050fe400078e02e6 */
[----:B------:R-:W4:Y:S04]  /*d590*/  LDL.LU.64 R230, [R1+0xc8] ;  /* 0x0000c80001e67983 */ /* 0x000f280000300a00 */
[----:B------:R-:W-:Y:S04]  /*d5a0*/  LDGSTS.E [R199+0x10000], desc[UR38][R192.64], P4 ;  /* 0x10000000c0c77fae */ /* 0x000fe8000a1a1026 */
[----:B------:R1:W-:Y:S04]  /*d5b0*/  LDGSTS.E [R199+0x10400], desc[UR38][R190.64], P4 ;  /* 0x10400000bec77fae */ /* 0x0003e8000a1a1026 */
[----:B------:R1:W-:Y:S04]  /*d5c0*/  LDGSTS.E [R199+0x10800], desc[UR38][R188.64], P4 ;  /* 0x10800000bcc77fae */ /* 0x0003e8000a1a1026 */
[----:B------:R1:W-:Y:S02]  /*d5d0*/  LDGSTS.E [R199+0x10c00], desc[UR38][R186.64], P4 ;  /* 0x10c00000bac77fae */ /* 0x0003e4000a1a1026 */
[----:B-1----:R-:W-:-:S02]  /*d5e0*/  IMAD.WIDE R190, R126, 0x4, R232 ;  /* 0x000000047ebe7825 */ /* 0x002fc400078e02e8 */
[----:B------:R-:W4:Y:S02]  /*d5f0*/  LDL.LU.64 R232, [R1+0xa8] ;  /* 0x0000a80001e87983 */ /* 0x000f240000300a00 */
[C---:B------:R-:W-:Y:S02]  /*d600*/  IMAD.WIDE R188, R126.reuse, 0x4, R202 ;  /* 0x000000047ebc7825 */ /* 0x040fe400078e02ca */
[----:B------:R-:W4:Y:S04]  /*d610*/  LDL.LU.64 R202, [R1+0x88] ;  /* 0x0000880001ca7983 */ /* 0x000f280000300a00 */
[----:B------:R1:W-:Y:S04]  /*d620*/  LDGSTS.E [R199+0x11000], desc[UR38][R190.64], P4 ;  /* 0x11000000bec77fae */ /* 0x0003e8000a1a1026 */
[----:B------:R1:W-:Y:S01]  /*d630*/  LDGSTS.E [R199+0x11400], desc[UR38][R188.64], P4 ;  /* 0x11400000bcc77fae */ /* 0x0003e2000a1a1026 */
[----:B------:R-:W-:-:S03]  /*d640*/  IMAD.WIDE R186, R126, 0x4, R204 ;  /* 0x000000047eba7825 */ /* 0x000fc600078e02cc */
[----:B------:R-:W4:Y:S01]  /*d650*/  LDL.LU.64 R204, [R1+0x68] ;  /* 0x0000680001cc7983 */ /* 0x000f220000300a00 */
[----:B-1----:R-:W-:-:S03]  /*d660*/  IMAD.WIDE R190, R126, 0x4, R234 ;  /* 0x000000047ebe7825 */ /* 0x002fc600078e02ea */
[----:B------:R1:W-:Y:S01]  /*d670*/  LDGSTS.E [R199+0x11800], desc[UR38][R186.64], P4 ;  /* 0x11800000bac77fae */ /* 0x0003e2000a1a1026 */
[----:B------:R-:W-:-:S03]  /*d680*/  IMAD.WIDE R188, R126, 0x4, R236 ;  /* 0x000000047ebc7825 */ /* 0x000fc600078e02ec */
[----:B------:R-:W4:Y:S04]  /*d690*/  LDL.LU.64 R234, [R1+0x48] ;  /* 0x0000480001ea7983 */ /* 0x000f280000300a00 */
[----:B------:R-:W4:Y:S01]  /*d6a0*/  LDL.LU.64 R236, [R1+0x28] ;  /* 0x0000280001ec7983 */ /* 0x000f220000300a00 */
[----:B------:R-:W-:-:S03]  /*d6b0*/  IMAD.WIDE R8, R126, 0x4, R8 ;  /* 0x000000047e087825 */ /* 0x000fc600078e0208 */
[----:B------:R-:W-:Y:S01]  /*d6c0*/  LDGSTS.E [R199+0x11c00], desc[UR38][R190.64], P4 ;  /* 0x11c00000bec77fae */ /* 0x000fe2000a1a1026 */
[----:B------:R-:W-:-:S03]  /*d6d0*/  IMAD.WIDE R16, R126, 0x4, R16 ;  /* 0x000000047e107825 */ /* 0x000fc600078e0210 */
[----:B------:R-:W-:Y:S01]  /*d6e0*/  LDGSTS.E [R199+0x12000], desc[UR38][R188.64], P4 ;  /* 0x12000000bcc77fae */ /* 0x000fe2000a1a1026 */
[----:B-1----:R-:W-:-:S03]  /*d6f0*/  IMAD.WIDE R186, R126, 0x4, R206 ;  /* 0x000000047eba7825 */ /* 0x002fc600078e02ce */
[----:B------:R-:W4:Y:S01]  /*d700*/  LDL.LU.64 R206, [R1+0x8] ;  /* 0x0000080001ce7983 */ /* 0x000f220000300a00 */
[----:B------:R-:W-:-:S03]  /*d710*/  IMAD.WIDE R24, R126, 0x4, R24 ;  /* 0x000000047e187825 */ /* 0x000fc600078e0218 */
[----:B------:R-:W-:Y:S01]  /*d720*/  LDGSTS.E [R199+0x12400], desc[UR38][R186.64], P4 ;  /* 0x12400000bac77fae */ /* 0x000fe2000a1a1026 */
[----:B------:R-:W-:-:S03]  /*d730*/  IMAD.WIDE R32, R126, 0x4, R32 ;  /* 0x000000047e207825 */ /* 0x000fc600078e0220 */
[----:B------:R2:W-:Y:S01]  /*d740*/  LDGSTS.E [R199+0x12800], desc[UR38][R8.64], P4 ;  /* 0x1280000008c77fae */ /* 0x0005e2000a1a1026 */
[----:B------:R-:W-:-:S03]  /*d750*/  IMAD.WIDE R40, R126, 0x4, R40 ;  /* 0x000000047e287825 */ /* 0x000fc600078e0228 */
[----:B------:R-:W-:Y:S01]  /*d760*/  LDGSTS.E [R199+0x12c00], desc[UR38][R16.64], P4 ;  /* 0x12c0000010c77fae */ /* 0x000fe2000a1a1026 */
[----:B------:R-:W-:-:S03]  /*d770*/  IMAD.WIDE R48, R126, 0x4, R48 ;  /* 0x000000047e307825 */ /* 0x000fc600078e0230 */
[----:B------:R3:W-:Y:S01]  /*d780*/  LDGSTS.E [R199+0x13000], desc[UR38][R24.64], P4 ;  /* 0x1300000018c77fae */ /* 0x0007e2000a1a1026 */
[----:B------:R-:W-:-:S03]  /*d790*/  IMAD.WIDE R56, R126, 0x4, R56 ;  /* 0x000000047e387825 */ /* 0x000fc600078e0238 */
[----:B------:R-:W-:Y:S01]  /*d7a0*/  LDGSTS.E [R199+0x13400], desc[UR38][R32.64], P4 ;  /* 0x1340000020c77fae */ /* 0x000fe2000a1a1026 */
        /* <DEDUP_REMOVED lines=30> */
[----:B--2---:R-:W-:-:S03]  /*d990*/  IMAD.WIDE R8, R126, 0x4, R226 ;  /* 0x000000047e087825 */ /* 0x004fc600078e02e2 */
[----:B------:R-:W-:Y:S01]  /*d9a0*/  LDGSTS.E [R199+0x17400], desc[UR38][R164.64], P4 ;  /* 0x17400000a4c77fae */ /* 0x000fe2000a1a1026 */
[----:B---3--:R-:W-:-:S03]  /*d9b0*/  IMAD.WIDE R24, R126, 0x4, R228 ;  /* 0x000000047e187825 */ /* 0x008fc600078e02e4 */
[----:B------:R-:W2:Y:S01]  /*d9c0*/  LDL.LU.64 R228, [R1+0x120] ;  /* 0x0001200001e47983 */ /* 0x000ea20000300a00 */
[----:B------:R-:W-:-:S03]  /*d9d0*/  IMAD.WIDE R16, R126, 0x4, R200 ;  /* 0x000000047e107825 */ /* 0x000fc600078e02c8 */
[----:B------:R-:W-:Y:S04]  /*d9e0*/  LDGSTS.E [R199+0x17800], desc[UR38][R172.64], P4 ;  /* 0x17800000acc77fae */ /* 0x000fe8000a1a1026 */
[----:B------:R-:W-:Y:S04]  /*d9f0*/  LDGSTS.E [R199+0x17c00], desc[UR38][R180.64], P4 ;  /* 0x17c00000b4c77fae */ /* 0x000fe8000a1a1026 */
[----:B------:R4:W-:Y:S04]  /*da00*/  LDGSTS.E [R248+0x10100], desc[UR38][R8.64], P4 ;  /* 0x1010000008f87fae */ /* 0x0009e8000a1a1026 */
[----:B------:R1:W-:Y:S04]  /*da10*/  LDGSTS.E [R248+0x10500], desc[UR38][R24.64], P4 ;  /* 0x1050000018f87fae */ /* 0x0003e8000a1a1026 */
[----:B------:R-:W3:Y:S01]  /*da20*/  LDL.LU.64 R198, [R1+0x100] ;  /* 0x0001000001c67983 */ /* 0x000ee20000300a00 */
[----:B----4-:R-:W-:-:S03]  /*da30*/  IMAD.WIDE R8, R126, 0x4, R230 ;  /* 0x000000047e087825 */ /* 0x010fc600078e02e6 */
[----:B------:R-:W4:Y:S04]  /*da40*/  LDL.LU.64 R200, [R1+0xe0] ;  /* 0x0000e00001c87983 */ /* 0x000f280000300a00 */
[----:B------:R-:W4:Y:S01]  /*da50*/  LDL.LU.64 R230, [R1+0xc0] ;  /* 0x0000c00001e67983 */ /* 0x000f220000300a00 */
[----:B-1----:R-:W-:-:S03]  /*da60*/  IMAD.WIDE R24, R126, 0x4, R232 ;  /* 0x000000047e187825 */ /* 0x002fc600078e02e8 */
[----:B------:R1:W-:Y:S04]  /*da70*/  LDGSTS.E [R248+0x10900], desc[UR38][R16.64], P4 ;  /* 0x1090000010f87fae */ /* 0x0003e8000a1a1026 */
[----:B------:R1:W-:Y:S04]  /*da80*/  LDGSTS.E [R248+0x10d00], desc[UR38][R8.64], P4 ;  /* 0x10d0000008f87fae */ /* 0x0003e8000a1a1026 */
[----:B------:R-:W4:Y:S01]  /*da90*/  LDL.LU.64 R232, [R1+0xa0] ;  /* 0x0000a00001e87983 */ /* 0x000f220000300a00 */
[----:B-1----:R-:W-:-:S03]  /*daa0*/  IMAD.WIDE R16, R126, 0x4, R202 ;  /* 0x000000047e107825 */ /* 0x002fc600078e02ca */
[----:B------:R1:W-:Y:S04]  /*dab0*/  LDGSTS.E [R248+0x11100], desc[UR38][R24.64], P4 ;  /* 0x1110000018f87fae */ /* 0x0003e8000a1a1026 */
[----:B------:R-:W4:Y:S04]  /*dac0*/  LDL.LU.64 R202, [R1+0x80] ;  /* 0x0000800001ca7983 */ /* 0x000f280000300a00 */
[----:B------:R1:W-:Y:S01]  /*dad0*/  LDGSTS.E [R248+0x11500], desc[UR38][R16.64], P4 ;  /* 0x1150000010f87fae */ /* 0x0003e2000a1a1026 */
[----:B------:R-:W-:-:S03]  /*dae0*/  IMAD.WIDE R8, R126, 0x4, R204 ;  /* 0x000000047e087825 */ /* 0x000fc600078e02cc */
[----:B------:R-:W4:Y:S04]  /*daf0*/  LDL.LU.64 R204, [R1+0x60] ;  /* 0x0000600001cc7983 */ /* 0x000f280000300a00 */
[----:B------:R1:W-:Y:S02]  /*db00*/  LDGSTS.E [R248+0x11900], desc[UR38][R8.64], P4 ;  /* 0x1190000008f87fae */ /* 0x0003e4000a1a1026 */
[C---:B-1----:R-:W-:Y:S02]  /*db10*/  IMAD.WIDE R24, R126.reuse, 0x4, R234 ;  /* 0x000000047e187825 */ /* 0x042fe400078e02ea */
[----:B------:R-:W4:Y:S02]  /*db20*/  LDL.LU.64 R234, [R1+0x40] ;  /* 0x0000400001ea7983 */ /* 0x000f240000300a00 */
[----:B------:R-:W-:-:S02]  /*db30*/  IMAD.WIDE R16, R126, 0x4, R236 ;  /* 0x000000047e107825 */ /* 0x000fc400078e02ec */
[----:B------:R-:W4:Y:S02]  /*db40*/  LDL.LU.64 R236, [R1+0x20] ;  /* 0x0000200001ec7983 */ /* 0x000f240000300a00 */
[C---:B------:R-:W-:Y:S02]  /*db50*/  IMAD.WIDE R10, R126.reuse, 0x4, R10 ;  /* 0x000000047e0a7825 */ /* 0x040fe400078e020a */
[----:B------:R-:W-:Y:S02]  /*db60*/  LDGSTS.E [R248+0x11d00], desc[UR38][R24.64], P4 ;  /* 0x11d0000018f87fae */ /* 0x000fe4000a1a1026 */
[C---:B------:R-:W-:Y:S02]  /*db70*/  IMAD.WIDE R18, R126.reuse, 0x4, R18 ;  /* 0x000000047e127825 */ /* 0x040fe400078e0212 */
[----:B------:R-:W-:Y:S02]  /*db80*/  LDGSTS.E [R248+0x12100], desc[UR38][R16.64], P4 ;  /* 0x1210000010f87fae */ /* 0x000fe4000a1a1026 */
[----:B------:R-:W-:-:S02]  /*db90*/  IMAD.WIDE R8, R126, 0x4, R206 ;  /* 0x000000047e087825 */ /* 0x000fc400078e02ce */
[----:B------:R-:W4:Y:S02]  /*dba0*/  LDL.LU.64 R206, [R1] ;  /* 0x0000000001ce7983 */ /* 0x000f240000300a00 */
[C---:B------:R-:W-:Y:S02]  /*dbb0*/  IMAD.WIDE R26, R126.reuse, 0x4, R26 ;  /* 0x000000047e1a7825 */ /* 0x040fe400078e021a */
[----:B------:R2:W-:Y:S02]  /*dbc0*/  LDGSTS.E [R248+0x12500], desc[UR38][R8.64], P4 ;  /* 0x1250000008f87fae */ /* 0x0005e4000a1a1026 */
[C---:B------:R-:W-:Y:S02]  /*dbd0*/  IMAD.WIDE R34, R126.reuse, 0x4, R34 ;  /* 0x000000047e227825 */ /* 0x040fe400078e0222 */
[----:B------:R4:W-:Y:S02]  /*dbe0*/  LDGSTS.E [R248+0x12900], desc[UR38][R10.64], P4 ;  /* 0x129000000af87fae */ /* 0x0009e4000a1a1026 */
[----:B------:R-:W-:-:S02]  /*dbf0*/  IMAD.WIDE R42, R126, 0x4, R42 ;  /* 0x000000047e2a7825 */ /* 0x000fc400078e022a */
[----:B------:R-:W-:Y:S02]  /*dc00*/  LDGSTS.E [R248+0x12d00], desc[UR38][R18.64], P4 ;  /* 0x12d0000012f87fae */ /* 0x000fe4000a1a1026 */
[C---:B------:R-:W-:Y:S02]  /*dc10*/  IMAD.WIDE R50, R126.reuse, 0x4, R50 ;  /* 0x000000047e327825 */ /* 0x040fe400078e0232 */
[----:B------:R-:W-:Y:S02]  /*dc20*/  LDGSTS.E [R248+0x13100], desc[UR38][R26.64], P4 ;  /* 0x131000001af87fae */ /* 0x000fe4000a1a1026 */
[C---:B------:R-:W-:Y:S02]  /*dc30*/  IMAD.WIDE R58, R126.reuse, 0x4, R58 ;  /* 0x000000047e3a7825 */ /* 0x040fe400078e023a */
[----:B------:R-:W-:Y:S02]  /*dc40*/  LDGSTS.E [R248+0x13500], desc[UR38][R34.64], P4 ;  /* 0x1350000022f87fae */ /* 0x000fe4000a1a1026 */
        /* <DEDUP_REMOVED lines=29> */
[----:B------:R-:W-:Y:S04]  /*de20*/  LDGSTS.E [R248+0x17100], desc[UR38][R158.64], P4 ;  /* 0x171000009ef87fae */ /* 0x000fe8000a1a1026 */
[----:B------:R-:W-:Y:S01]  /*de30*/  LDGSTS.E [R248+0x17500], desc[UR38][R166.64], P4 ;  /* 0x17500000a6f87fae */ /* 0x000fe2000a1a1026 */
[----:B--2---:R-:W-:-:S03]  /*de40*/  IMAD.WIDE R8, R126, 0x4, R228 ;  /* 0x000000047e087825 */ /* 0x004fc600078e02e4 */
[----:B------:R-:W-:Y:S04]  /*de50*/  LDGSTS.E [R248+0x17900], desc[UR38][R174.64], P4 ;  /* 0x17900000aef87fae */ /* 0x000fe8000a1a1026 */
[----:B------:R-:W-:Y:S04]  /*de60*/  LDGSTS.E [R248+0x17d00], desc[UR38][R182.64], P4 ;  /* 0x17d00000b6f87fae */ /* 0x000fe8000a1a1026 */
[----:B------:R1:W-:Y:S01]  /*de70*/  LDGSTS.E [R249+0x10200], desc[UR38][R8.64], P4 ;  /* 0x1020000008f97fae */ /* 0x0003e2000a1a1026 */
[----:B---3--:R-:W-:-:S03]  /*de80*/  IMAD.WIDE R16, R126, 0x4, R198 ;  /* 0x000000047e107825 */ /* 0x008fc600078e02c6 */
[----:B------:R-:W2:Y:S01]  /*de90*/  LDL.LU.64 R198, [R1+0x118] ;  /* 0x0001180001c67983 */ /* 0x000ea20000300a00 */
[----:B----4-:R-:W-:-:S03]  /*dea0*/  IMAD.WIDE R10, R126, 0x4, R200 ;  /* 0x000000047e0a7825 */ /* 0x010fc600078e02c8 */
[----:B------:R3:W-:Y:S01]  /*deb0*/  LDGSTS.E [R249+0x10600], desc[UR38][R16.64], P4 ;  /* 0x1060000010f97fae */ /* 0x0007e2000a1a1026 */
[----:B-1----:R-:W-:-:S03]  /*dec0*/  IMAD.WIDE R8, R126, 0x4, R230 ;  /* 0x000000047e087825 */ /* 0x002fc600078e02e6 */
[----:B------:R-:W4:Y:S04]  /*ded0*/  LDL.LU.64 R200, [R1+0xf8] ;  /* 0x0000f80001c87983 */ /* 0x000f280000300a00 */
[----:B------:R-:W4:Y:S04]  /*dee0*/  LDL.LU.64 R230, [R1+0xd8] ;  /* 0x0000d80001e67983 */ /* 0x000f280000300a00 */
[----:B------:R1:W-:Y:S01]  /*def0*/  LDGSTS.E [R249+0x10a00], desc[UR38][R10.64], P4 ;  /* 0x10a000000af97fae */ /* 0x0003e2000a1a1026 */
[----:B---3--:R-:W-:-:S03]  /*df00*/  IMAD.WIDE R16, R126, 0x4, R232 ;  /* 0x000000047e107825 */ /* 0x008fc600078e02e8 */
[----:B------:R3:W-:Y:S04]  /*df10*/  LDGSTS.E [R249+0x10e00], desc[UR38][R8.64], P4 ;  /* 0x10e0000008f97fae */ /* 0x0007e8000a1a1026 */
[----:B------:R-:W4:Y:S01]  /*df20*/  LDL.LU.64 R232, [R1+0xb8] ;  /* 0x0000b80001e87983 */ /* 0x000f220000300a00 */
[----:B-1----:R-:W-:-:S03]  /*df30*/  IMAD.WIDE R10, R126, 0x4, R202 ;  /* 0x000000047e0a7825 */ /* 0x002fc600078e02ca */
[----:B------:R1:W-:Y:S04]  /*df40*/  LDGSTS.E [R249+0x11200], desc[UR38][R16.64], P4 ;  /* 0x1120000010f97fae */ /* 0x0003e8000a1a1026 */
[----:B------:R-:W4:Y:S04]  /*df50*/  LDL.LU.64 R202, [R1+0x98] ;  /* 0x0000980001ca7983 */ /* 0x000f280000300a00 */
[----:B------:R1:W-:Y:S01]  /*df60*/  LDGSTS.E [R249+0x11600], desc[UR38][R10.64], P4 ;  /* 0x116000000af97fae */ /* 0x0003e2000a1a1026 */
[----:B---3--:R-:W-:-:S03]  /*df70*/  IMAD.WIDE R8, R126, 0x4, R204 ;  /* 0x000000047e087825 */ /* 0x008fc600078e02cc */
[----:B------:R-:W3:Y:S04]  /*df80*/  LDL.LU.64 R204, [R1+0x78] ;  /* 0x0000780001cc7983 */ /* 0x000ee80000300a00 */
[----:B------:R1:W-:Y:S02]  /*df90*/  LDGSTS.E [R249+0x11a00], desc[UR38][R8.64], P4 ;  /* 0x11a0000008f97fae */ /* 0x0003e4000a1a1026 */
[C---:B-1----:R-:W-:Y:S02]  /*dfa0*/  IMAD.WIDE R16, R126.reuse, 0x4, R234 ;  /* 0x000000047e107825 */ /* 0x042fe400078e02ea */
[----:B------:R-:W3:Y:S02]  /*dfb0*/  LDL.LU.64 R234, [R1+0x58] ;  /* 0x0000580001ea7983 */ /* 0x000ee40000300a00 */
[----:B------:R-:W-:-:S02]  /*dfc0*/  IMAD.WIDE R10, R126, 0x4, R236 ;  /* 0x000000047e0a7825 */ /* 0x000fc400078e02ec */
[----:B------:R-:W3:Y:S02]  /*dfd0*/  LDL.LU.64 R236, [R1+0x38] ;  /* 0x0000380001ec7983 */ /* 0x000ee40000300a00 */
[C---:B------:R-:W-:Y:S02]  /*dfe0*/  IMAD.WIDE R12, R126.reuse, 0x4, R12 ;  /* 0x000000047e0c7825 */ /* 0x040fe400078e020c */
[----:B------:R-:W-:Y:S02]  /*dff0*/  LDGSTS.E [R249+0x11e00], desc[UR38][R16.64], P4 ;  /* 0x11e0000010f97fae */ /* 0x000fe4000a1a1026 */
[C---:B------:R-:W-:Y:S02]  /*e000*/  IMAD.WIDE R20, R126.reuse, 0x4, R20 ;  /* 0x000000047e147825 */ /* 0x040fe400078e0214 */
[----:B------:R-:W-:Y:S02]  /*e010*/  LDGSTS.E [R249+0x12200], desc[UR38][R10.64], P4 ;  /* 0x122000000af97fae */ /* 0x000fe4000a1a1026 */
[----:B------:R-:W-:-:S02]  /*e020*/  IMAD.WIDE R8, R126, 0x4, R206 ;  /* 0x000000047e087825 */ /* 0x000fc400078e02ce */
[----:B------:R-:W3:Y:S02]  /*e030*/  LDL.LU.64 R206, [R1+0x18] ;  /* 0x0000180001ce7983 */ /* 0x000ee40000300a00 */
[C---:B------:R-:W-:Y:S02]  /*e040*/  IMAD.WIDE R28, R126.reuse, 0x4, R28 ;  /* 0x000000047e1c7825 */ /* 0x040fe400078e021c */
[----:B------:R-:W-:Y:S02]  /*e050*/  LDGSTS.E [R249+0x12600], desc[UR38][R8.64], P4 ;  /* 0x1260000008f97fae */ /* 0x000fe4000a1a1026 */
        /* <DEDUP_REMOVED lines=38> */
[----:B------:R-:W-:Y:S04]  /*e2c0*/  LDGSTS.E [R249+0x17600], desc[UR38][R168.64], P4 ;  /* 0x17600000a8f97fae */ /* 0x000fe8000a1a1026 */
[----:B------:R-:W-:Y:S04]  /*e2d0*/  LDGSTS.E [R249+0x17a00], desc[UR38][R176.64], P4 ;  /* 0x17a00000b0f97fae */ /* 0x000fe8000a1a1026 */
[----:B------:R-:W-:Y:S01]  /*e2e0*/  LDGSTS.E [R249+0x17e00], desc[UR38][R184.64], P4 ;  /* 0x17e00000b8f97fae */ /* 0x000fe2000a1a1026 */
[----:B--2---:R-:W-:-:S05]  /*e2f0*/  IMAD.WIDE R12, R126, 0x4, R198 ;  /* 0x000000047e0c7825 */ /* 0x004fca00078e02c6 */
[----:B------:R1:W-:Y:S01]  /*e300*/  LDGSTS.E [R250+0x10300], desc[UR38][R12.64], P4 ;  /* 0x103000000cfa7fae */ /* 0x0003e2000a1a1026 */
[----:B----4-:R-:W-:-:S04]  /*e310*/  IMAD.WIDE R10, R126, 0x4, R200 ;  /* 0x000000047e0a7825 */ /* 0x010fc800078e02c8 */
[C---:B------:R-:W-:Y:S01]  /*e320*/  IMAD.WIDE R8, R126.reuse, 0x4, R230 ;  /* 0x000000047e087825 */ /* 0x040fe200078e02e6 */
[----:B------:R2:W-:Y:S04]  /*e330*/  LDGSTS.E [R250+0x10700], desc[UR38][R10.64], P4 ;  /* 0x107000000afa7fae */ /* 0x0005e8000a1a1026 */
[----:B------:R3:W-:Y:S01]  /*e340*/  LDGSTS.E [R250+0x10b00], desc[UR38][R8.64], P4 ;  /* 0x10b0000008fa7fae */ /* 0x0007e2000a1a1026 */
[----:B-1----:R-:W-:-:S05]  /*e350*/  IMAD.WIDE R12, R126, 0x4, R232 ;  /* 0x000000047e0c7825 */ /* 0x002fca00078e02e8 */
[----:B------:R1:W-:Y:S01]  /*e360*/  LDGSTS.E [R250+0x10f00], desc[UR38][R12.64], P4 ;  /* 0x10f000000cfa7fae */ /* 0x0003e2000a1a1026 */
[----:B--2---:R-:W-:-:S05]  /*e370*/  IMAD.WIDE R10, R126, 0x4, R202 ;  /* 0x000000047e0a7825 */ /* 0x004fca00078e02ca */
[----:B------:R2:W-:Y:S01]  /*e380*/  LDGSTS.E [R250+0x11300], desc[UR38][R10.64], P4 ;  /* 0x113000000afa7fae */ /* 0x0005e2000a1a1026 */
[----:B------:R-:W-:-:S04]  /*e390*/  IMAD.WIDE R246, R126, 0x4, R246 ;  /* 0x000000047ef67825 */ /* 0x000fc800078e02f6 */
        /* <DEDUP_REMOVED lines=11> */
[----:B---3--:R-:W-:-:S05]  /*e450*/  IMAD.WIDE R8, R126, 0x4, R204 ;  /* 0x000000047e087825 */ /* 0x008fca00078e02cc */
[----:B------:R3:W-:Y:S01]  /*e460*/  LDGSTS.E [R250+0x11700], desc[UR38][R8.64], P4 ;  /* 0x1170000008fa7fae */ /* 0x0007e2000a1a1026 */
[----:B-1----:R-:W-:-:S04]  /*e470*/  IMAD.WIDE R12, R126, 0x4, R234 ;  /* 0x000000047e0c7825 */ /* 0x002fc800078e02ea */
[C---:B--2---:R-:W-:Y:S01]  /*e480*/  IMAD.WIDE R10, R126.reuse, 0x4, R236 ;  /* 0x000000047e0a7825 */ /* 0x044fe200078e02ec */
[----:B------:R1:W-:Y:S04]  /*e490*/  LDGSTS.E [R250+0x11b00], desc[UR38][R12.64], P4 ;  /* 0x11b000000cfa7fae */ /* 0x0003e8000a1a1026 */
        /* <DEDUP_REMOVED lines=37> */
[----:B------:R-:W0:Y:S01]  /*e6f0*/  LDGDEPBAR ;  /* 0x00000000000079af */ /* 0x000e220000000000 */
[----:B------:R-:W-:-:S02]  /*e700*/  UISETP.GE.AND UP3, UPT, UR8, 0x80, UPT ;  /* 0x000000800800788c */ /* 0x000fc4000bf66270 */
[----:B------:R-:W-:Y:S01]  /*e710*/  UISETP.GE.AND UP2, UPT, UR8, 0x40, UPT ;  /* 0x000000400800788c */ /* 0x000fe2000bf46270 */
[----:B------:R-:W-:-:S06]  /*e720*/  UMOV UR7, URZ ;  /* 0x000000ff00077c82 */ /* 0x000fcc0008000000 */
[----:B-1----:R-:W-:Y:S05]  /*e730*/  BRA.U !UP3, `(.L_x_7) ;  /* 0x000000910b2c7547 */ /* 0x002fea000b800000 */
[----:B------:R-:W2:Y:S01]  /*e740*/  LDL.LU R206, [R1+0x368] ;  /* 0x0003680001ce7983 */ /* 0x000ea20000300800 */
[----:B------:R-:W-:Y:S01]  /*e750*/  IMAD.SHL.U32 R6, R126, 0x8, RZ ;  /* 0x000000087e067824 */ /* 0x000fe200078e00ff */
[----:B------:R-:W-:Y:S01]  /*e760*/  SHF.R.S32.HI R123, RZ, 0x1f, R126 ;  /* 0x0000001fff7b7819 */ /* 0x000fe2000001147e */
[----:B------:R-:W1:Y:S01]  /*e770*/  LDCU.64 UR4, c[0x0][0x388] ;  /* 0x00007100ff0477ac */ /* 0x000e620008000a00 */
[----:B------:R-:W3:Y:S01]  /*e780*/  LDL.LU R236, [R1+0x174] ;  /* 0x0001740001ec7983 */ /* 0x000ee20000300800 */
[----:B------:R-:W-:Y:S02]  /*e790*/  SHF.R.S32.HI R14, RZ, 0x1f, R251 ;  /* 0x0000001fff0e7819 */ /* 0x000fe400000114fb */
[----:B------:R-:W-:Y:S01]  /*e7a0*/  SHF.R.S32.HI R16, RZ, 0x1f, R252 ;  /* 0x0000001fff107819 */ /* 0x000fe200000114fc */
[----:B------:R-:W4:Y:S01]  /*e7b0*/  LDL.LU R233, [R1+0x178] ;  /* 0x0001780001e97983 */ /* 0x000f220000300800 */
[----:B------:R-:W1:Y:S03]  /*e7c0*/  LDCU.64 UR6, c[0x0][0x388] ;  /* 0x00007100ff0677ac */ /* 0x000e660008000a00 */
[----:B------:R-:W4:Y:S01]  /*e7d0*/  LDL.LU R235, [R1+0x17c] ;  /* 0x00017c0001eb7983 */ /* 0x000f220000300800 */
[----:B------:R-:W1:Y:S03]  /*e7e0*/  LDCU.64 UR14, c[0x0][0x388] ;  /* 0x00007100ff0e77ac */ /* 0x000e660008000a00 */
[----:B------:R-:W4:Y:S01]  /*e7f0*/  LDL.LU R205, [R1+0x180] ;  /* 0x0001800001cd7983 */ /* 0x000f220000300800 */
[----:B------:R-:W1:Y:S03]  /*e800*/  LDCU UR9, c[0x0][0x38c] ;  /* 0x00007180ff0977ac */ /* 0x000e660008000800 */
[----:B------:R-:W4:Y:S01]  /*e810*/  LDL.LU R207, [R1+0x184] ;  /* 0x0001840001cf7983 */ /* 0x000f220000300800 */
[CC--:B------:R-:W-:Y:S01]  /*e820*/  LEA R121, P0, R251.reuse, R6.reuse, 0x2 ;  /* 0x00000006fb797211 */ /* 0x0c0fe200078010ff */
[----:B------:R-:W1:Y:S01]  /*e830*/  LDCU UR13, c[0x0][0x3a8] ;  /* 0x00007500ff0d77ac */ /* 0x000e620008000800 */
[-C--:B------:R-:W-:Y:S01]  /*e840*/  LEA R7, P2, R252, R6.reuse, 0x2 ;  /* 0x00000006fc077211 */ /* 0x080fe200078410ff */
[----:B------:R-:W-:Y:S01]  /*e850*/  STL [R1+0x610], R122 ;  /* 0x0006107a01007387 */ /* 0x000fe20000100800 */
[----:B------:R-:W-:Y:S01]  /*e860*/  SHF.L.U64.HI R97, R126, 0x3, R123 ;  /* 0x000000037e617819 */ /* 0x000fe2000001027b */
[----:B------:R-:W1:Y:S02]  /*e870*/  LDCU UR16, c[0x0][0x3a8] ;  /* 0x00007500ff1077ac */ /* 0x000e640008000800 */
[----:B------:R-:W-:Y:S01]  /*e880*/  STL [R1+0x600], R5 ;  /* 0x0006000501007387 */ /* 0x000fe20000100800 */
[----:B------:R-:W1:Y:S03]  /*e890*/  LDCU UR17, c[0x0][0x3a8] ;  /* 0x00007500ff1177ac */ /* 0x000e660008000800 */
[----:B------:R-:W-:Y:S01]  /*e8a0*/  STL [R1+0x5fc], R4 ;  /* 0x0005fc0401007387 */ /* 0x000fe20000100800 */
[----:B------:R-:W1:Y:S03]  /*e8b0*/  LDCU UR24, c[0x0][0x3a8] ;  /* 0x00007500ff1877ac */ /* 0x000e660008000800 */
[----:B------:R-:W-:Y:S01]  /*e8c0*/  STL [R1+0x5f8], R3 ;  /* 0x0005f80301007387 */ /* 0x000fe20000100800 */
[----:B------:R-:W1:Y:S03]  /*e8d0*/  LDCU UR25, c[0x0][0x3a8] ;  /* 0x00007500ff1977ac */ /* 0x000e660008000800 */
[----:B------:R2:W-:Y:S01]  /*e8e0*/  STL [R1+0x5f4], R0 ;  /* 0x0005f40001007387 */ /* 0x0005e20000100800 */
[----:B------:R-:W1:Y:S03]  /*e8f0*/  LDCU UR26, c[0x0][0x3a8] ;  /* 0x00007500ff1a77ac */ /* 0x000e660008000800 */
[----:B------:R-:W-:Y:S01]  /*e900*/  STL [R1+0x60c], R126 ;  /* 0x00060c7e01007387 */ /* 0x000fe20000100800 */
[----:B------:R-:W1:Y:S03]  /*e910*/  LDCU UR27, c[0x0][0x3a8] ;  /* 0x00007500ff1b77ac */ /* 0x000e660008000800 */
[----:B------:R1:W-:Y:S01]  /*e920*/  STL [R1+0x608], R123 ;  /* 0x0006087b01007387 */ /* 0x0003e20000100800 */
[----:B------:R-:W1:Y:S03]  /*e930*/  LDCU UR28, c[0x0][0x3a8] ;  /* 0x00007500ff1c77ac */ /* 0x000e660008000800 */
[----:B------:R1:W-:Y:S01]  /*e940*/  STL [R1+0x614], R121 ;  /* 0x0006147901007387 */ /* 0x0003e20000100800 */
[-C--:B------:R-:W-:Y:S01]  /*e950*/  LEA.HI.X R14, R251, R97.reuse, R14, 0x2, P0 ;  /* 0x00000061fb0e7211 */ /* 0x080fe200000f140e */
[----:B------:R-:W1:Y:S01]  /*e960*/  LDCU UR29, c[0x0][0x3a8] ;  /* 0x00007500ff1d77ac */ /* 0x000e620008000800 */
[----:B------:R-:W-:Y:S01]  /*e970*/  LEA.HI.X R16, R252, R97, R16, 0x2, P2 ;  /* 0x00000061fc107211 */ /* 0x000fe200010f1410 */
[----:B------:R-:W1:Y:S01]  /*e980*/  LDCU UR31, c[0x0][0x3a8] ;  /* 0x00007500ff1f77ac */ /* 0x000e620008000800 */
        /* <DEDUP_REMOVED lines=8> */
[----:B--2---:R-:W-:-:S02]  /*ea10*/  LEA R0, P4, R206, R6, 0x2 ;  /* 0x00000006ce007211 */ /* 0x004fc400078810ff */
[----:B------:R-:W-:Y:S02]  /*ea20*/  SHF.R.S32.HI R9, RZ, 0x1f, R206 ;  /* 0x0000001fff097819 */ /* 0x000fe400000114ce */
[----:B---3--:R-:W-:Y:S01]  /*ea30*/  LEA R8, P3, R236, R6, 0x2 ;  /* 0x00000006ec087211 */ /* 0x008fe200078610ff */
[----:B------:R2:W-:Y:S01]  /*ea40*/  STL [R1+0x80], R0 ;  /* 0x0000800001007387 */ /* 0x0005e20000100800 */
[-C--:B------:R-:W-:Y:S02]  /*ea50*/  LEA.HI.X R2, R206, R97.reuse, R9, 0x2, P4 ;  /* 0x00000061ce027211 */ /* 0x080fe400020f1409 */
[----:B------:R-:W-:Y:S01]  /*ea60*/  SHF.R.S32.HI R18, RZ, 0x1f, R236 ;  /* 0x0000001fff127819 */ /* 0x000fe200000114ec */
[----:B------:R-:W-:Y:S04]  /*ea70*/  STL [R1+0x618], R7 ;  /* 0x0006180701007387 */ /* 0x000fe80000100800 */
[----:B------:R-:W-:Y:S04]  /*ea80*/  STL [R1+0x61c], R8 ;  /* 0x00061c0801007387 */ /* 0x000fe80000100800 */
[----:B------:R-:W3:Y:S04]  /*ea90*/  LDL.LU R204, [R1+0x188] ;  /* 0x0001880001cc7983 */ /* 0x000ee80000300800 */
[----:B------:R-:W2:Y:S04]  /*eaa0*/  LDL.LU R234, [R1+0x18c] ;  /* 0x00018c0001ea7983 */ /* 0x000ea80000300800 */
[----:B------:R-:W2:Y:S04]  /*eab0*/  LDL.LU R237, [R1+0x190] ;  /* 0x0001900001ed7983 */ /* 0x000ea80000300800 */
[----:B------:R-:W2:Y:S01]  /*eac0*/  LDL.LU R206, [R1+0x194] ;  /* 0x0001940001ce7983 */ /* 0x000ea20000300800 */
[----:B------:R-:W-:-:S03]  /*ead0*/  LEA.HI.X R18, R236, R97, R18, 0x2, P3 ;  /* 0x00000061ec127211 */ /* 0x000fc600018f1412 */
[----:B------:R1:W-:Y:S04]  /*eae0*/  STL [R1+0x604], R2 ;  /* 0x0006040201007387 */ /* 0x0003e80000100800 */
[----:B------:R-:W-:Y:S04]  /*eaf0*/  STL [R1+0x620], R14 ;  /* 0x0006200e01007387 */ /* 0x000fe80000100800 */
[----:B------:R-:W-:Y:S04]  /*eb00*/  STL [R1+0x624], R16 ;  /* 0x0006241001007387 */ /* 0x000fe80000100800 */
[----:B------:R-:W2:Y:S04]  /*eb10*/  LDL.LU R201, [R1+0x198] ;  /* 0x0001980001c97983 */ /* 0x000ea80000300800 */
[----:B------:R-:W2:Y:S04]  /*eb20*/  LDL.LU R202, [R1+0x19c] ;  /* 0x00019c0001ca7983 */ /* 0x000ea80000300800 */
[----:B------:R-:W2:Y:S04]  /*eb30*/  LDL.LU R203, [R1+0x1a0] ;  /* 0x0001a00001cb7983 */ /* 0x000ea80000300800 */
[----:B------:R-:W2:Y:S01]  /*eb40*/  LDL.LU R236, [R1+0x1a4] ;  /* 0x0001a40001ec7983 */ /* 0x000ea20000300800 */
[----:B----4-:R-:W-:-:S02]  /*eb50*/  LEA R9, P0, R233, R6, 0x2 ;  /* 0x00000006e9097211 */ /* 0x010fc400078010ff */
[-C--:B------:R-:W-:Y:S01]  /*eb60*/  LEA R10, P2, R235, R6.reuse, 0x2 ;  /* 0x00000006eb0a7211 */ /* 0x080fe200078410ff */
[----:B------:R-:W-:Y:S01]  /*eb70*/  STL [R1+0x628], R18 ;  /* 0x0006281201007387 */ /* 0x000fe20000100800 */
[----:B------:R-:W-:Y:S02]  /*eb80*/  SHF.R.S32.HI R20, RZ, 0x1f, R233 ;  /* 0x0000001fff147819 */ /* 0x000fe400000114e9 */
[----:B------:R-:W-:Y:S01]  /*eb90*/  SHF.R.S32.HI R22, RZ, 0x1f, R235 ;  /* 0x0000001fff167819 */ /* 0x000fe200000114eb */
[----:B------:R-:W-:Y:S01]  /*eba0*/  STL [R1+0x62c], R9 ;  /* 0x00062c0901007387 */ /* 0x000fe20000100800 */
[----:B------:R-:W-:Y:S02]  /*ebb0*/  SHF.R.S32.HI R24, RZ, 0x1f, R205 ;  /* 0x0000001fff187819 */ /* 0x000fe400000114cd */
[----:B------:R-:W-:Y:S01]  /*ebc0*/  LEA R12, P3, R205, R6, 0x2 ;  /* 0x00000006cd0c7211 */ /* 0x000fe200078610ff */
[----:B------:R-:W-:Y:S01]  /*ebd0*/  STL [R1+0x630], R10 ;  /* 0x0006300a01007387 */ /* 0x000fe20000100800 */
[----:B------:R-:W-:-:S02]  /*ebe0*/  SHF.R.S32.HI R26, RZ, 0x1f, R207 ;  /* 0x0000001fff1a7819 */ /* 0x000fc400000114cf */
[----:B------:R-:W-:Y:S02]  /*ebf0*/  LEA R11, P4, R207, R6, 0x2 ;  /* 0x00000006cf0b7211 */ /* 0x000fe400078810ff */
[-C--:B------:R-:W-:Y:S02]  /*ec00*/  LEA.HI.X R20, R233, R97.reuse, R20, 0x2, P0 ;  /* 0x00000061e9147211 */ /* 0x080fe400000f1414 */
[-C--:B------:R-:W-:Y:S01]  /*ec10*/  LEA.HI.X R22, R235, R97.reuse, R22, 0x2, P2 ;  /* 0x00000061eb167211 */ /* 0x080fe200010f1416 */
[----:B------:R-:W4:Y:S01]  /*ec20*/  LDL.LU R233, [R1+0x1a8] ;  /* 0x0001a80001e97983 */ /* 0x000f220000300800 */
[-C--:B------:R-:W-:Y:S02]  /*ec30*/  LEA.HI.X R24, R205, R97.reuse, R24, 0x2, P3 ;  /* 0x00000061cd187211 */ /* 0x080fe400018f1418 */
[----:B------:R-:W-:Y:S01]  /*ec40*/  LEA.HI.X R26, R207, R97, R26, 0x2, P4 ;  /* 0x00000061cf1a7211 */ /* 0x000fe200020f141a */
[----:B------:R-:W4:Y:S04]  /*ec50*/  LDL.LU R235, [R1+0x1ac] ;  /* 0x0001ac0001eb7983 */ /* 0x000f280000300800 */
[----:B------:R-:W4:Y:S04]  /*ec60*/  LDL.LU R205, [R1+0x1b0] ;  /* 0x0001b00001cd7983 */ /* 0x000f280000300800 */
[----:B------:R-:W4:Y:S01]  /*ec70*/  LDL.LU R207, [R1+0x1b4] ;  /* 0x0001b40001cf7983 */ /* 0x000f220000300800 */
[----:B---3--:R-:W-:-:S02]  /*ec80*/  SHF.R.S32.HI R28, RZ, 0x1f, R204 ;  /* 0x0000001fff1c7819 */ /* 0x008fc400000114cc */
[-C--:B------:R-:W-:Y:S02]  /*ec90*/  LEA R13, P0, R204, R6.reuse, 0x2 ;  /* 0x00000006cc0d7211 */ /* 0x080fe400078010ff */
[----:B--2---:R-:W-:Y:S02]  /*eca0*/  SHF.R.S32.HI R30, RZ, 0x1f, R234 ;  /* 0x0000001fff1e7819 */ /* 0x004fe400000114ea */
[-C--:B------:R-:W-:Y:S02]  /*ecb0*/  LEA R15, P2, R234, R6.reuse, 0x2 ;  /* 0x00000006ea0f7211 */ /* 0x080fe400078410ff */
[----:B------:R-:W-:Y:S02]  /*ecc0*/  SHF.R.S32.HI R32, RZ, 0x1f, R237 ;  /* 0x0000001fff207819 */ /* 0x000fe400000114ed */
[----:B------:R-:W-:Y:S02]  /*ecd0*/  LEA R17, P3, R237, R6, 0x2 ;  /* 0x00000006ed117211 */ /* 0x000fe400078610ff */
[----:B------:R-:W-:-:S02]  /*ece0*/  SHF.R.S32.HI R34, RZ, 0x1f, R206 ;  /* 0x0000001fff227819 */ /* 0x000fc400000114ce */
[----:B------:R-:W-:Y:S02]  /*ecf0*/  LEA R19, P4, R206, R6, 0x2 ;  /* 0x00000006ce137211 */ /* 0x000fe400078810ff */
[-C--:B------:R-:W-:Y:S02]  /*ed00*/  LEA.HI.X R28, R204, R97.reuse, R28, 0x2, P0 ;  /* 0x00000061cc1c7211 */ /* 0x080fe400000f141c */
[-C--:B------:R-:W-:Y:S01]  /*ed10*/  LEA.HI.X R30, R234, R97.reuse, R30, 0x2, P2 ;  /* 0x00000061ea1e7211 */ /* 0x080fe200010f141e */
[----:B------:R-:W2:Y:S01]  /*ed20*/  LDL.LU R204, [R1+0x1b8] ;  /* 0x0001b80001cc7983 */ /* 0x000ea20000300800 */
[-C--:B------:R-:W-:Y:S02]  /*ed30*/  LEA.HI.X R32, R237, R97.reuse, R32, 0x2, P3 ;  /* 0x00000061ed207211 */ /* 0x080fe400018f1420 */
[----:B------:R-:W-:Y:S01]  /*ed40*/  LEA.HI.X R34, R206, R97, R34, 0x2, P4 ;  /* 0x00000061ce227211 */ /* 0x000fe200020f1422 */
[----:B------:R-:W3:Y:S04]  /*ed50*/  LDL.LU R234, [R1+0x1bc] ;  /* 0x0001bc0001ea7983 */ /* 0x000ee80000300800 */
[----:B------:R-:W3:Y:S01]  /*ed60*/  LDL.LU R237, [R1+0x1c0] ;  /* 0x0001c00001ed7983 */ /* 0x000ee20000300800 */
[----:B------:R-:W-:-:S02]  /*ed70*/  SHF.R.S32.HI R36, RZ, 0x1f, R201 ;  /* 0x0000001fff247819 */ /* 0x000fc400000114c9 */
[-C--:B------:R-:W-:Y:S01]  /*ed80*/  LEA R21, P0, R201, R6.reuse, 0x2 ;  /* 0x00000006c9157211 */ /* 0x080fe200078010ff */
[----:B------:R-:W3:Y:S01]  /*ed90*/  LDL.LU R206, [R1+0x1c4] ;  /* 0x0001c40001ce7983 */ /* 0x000ee20000300800 */
[----:B------:R-:W-:Y:S02]  /*eda0*/  SHF.R.S32.HI R38, RZ, 0x1f, R202 ;  /* 0x0000001fff267819 */ /* 0x000fe400000114ca */
[-C--:B------:R-:W-:Y:S02]  /*edb0*/  LEA R23, P2, R202, R6.reuse, 0x2 ;  /* 0x00000006ca177211 */ /* 0x080fe400078410ff */
[----:B------:R-:W-:Y:S02]  /*edc0*/  SHF.R.S32.HI R40, RZ, 0x1f, R203 ;  /* 0x0000001fff287819 */ /* 0x000fe400000114cb */
[----:B------:R-:W-:Y:S02]  /*edd0*/  LEA R25, P3, R203, R6, 0x2 ;  /* 0x00000006cb197211 */ /* 0x000fe400078610ff */
[----:B------:R-:W-:-:S02]  /*ede0*/  SHF.R.S32.HI R42, RZ, 0x1f, R236 ;  /* 0x0000001fff2a7819 */ /* 0x000fc400000114ec */
[----:B------:R-:W-:Y:S02]  /*edf0*/  LEA R27, P4, R236, R6, 0x2 ;  /* 0x00000006ec1b7211 */ /* 0x000fe400078810ff */
[-C--:B------:R-:W-:Y:S02]  /*ee00*/  LEA.HI.X R36, R201, R97.reuse, R36, 0x2, P0 ;  /* 0x00000061c9247211 */ /* 0x080fe400000f1424 */
[-C--:B------:R-:W-:Y:S01]  /*ee10*/  LEA.HI.X R38, R202, R97.reuse, R38, 0x2, P2 ;  /* 0x00000061ca267211 */ /* 0x080fe200010f1426 */
[----:B------:R-:W3:Y:S01]  /*ee20*/  LDL.LU R201, [R1+0x1c8] ;  /* 0x0001c80001c97983 */ /* 0x000ee20000300800 */
[-C--:B------:R-:W-:Y:S02]  /*ee30*/  LEA.HI.X R40, R203, R97.reuse, R40, 0x2, P3 ;  /* 0x00000061cb287211 */ /* 0x080fe400018f1428 */
[----:B------:R-:W-:Y:S01]  /*ee40*/  LEA.HI.X R42, R236, R97, R42, 0x2, P4 ;  /* 0x00000061ec2a7211 */ /* 0x000fe200020f142a */
[----:B------:R-:W3:Y:S04]  /*ee50*/  LDL.LU R202, [R1+0x1cc] ;  /* 0x0001cc0001ca7983 */ /* 0x000ee80000300800 */
[----:B------:R-:W3:Y:S04]  /*ee60*/  LDL.LU R203, [R1+0x1d0] ;  /* 0x0001d00001cb7983 */ /* 0x000ee80000300800 */
[----:B------:R-:W3:Y:S01]  /*ee70*/  LDL.LU R236, [R1+0x1d4] ;  /* 0x0001d40001ec7983 */ /* 0x000ee20000300800 */
[----:B----4-:R-:W-:-:S02]  /*ee80*/  SHF.R.S32.HI R44, RZ, 0x1f, R233 ;  /* 0x0000001fff2c7819 */ /* 0x010fc400000114e9 */
[-C--:B------:R-:W-:Y:S02]  /*ee90*/  LEA R29, P0, R233, R6.reuse, 0x2 ;  /* 0x00000006e91d7211 */ /* 0x080fe400078010ff */
        /* <DEDUP_REMOVED lines=14> */
[----:B--2---:R-:W-:-:S02]  /*ef80*/  SHF.R.S32.HI R52, RZ, 0x1f, R204 ;  /* 0x0000001fff347819 */ /* 0x004fc400000114cc */
[-C--:B------:R-:W-:Y:S02]  /*ef90*/  LEA R37, P0, R204, R6.reuse, 0x2 ;  /* 0x00000006cc257211 */ /* 0x080fe400078010ff */
[----:B---3--:R-:W-:Y:S02]  /*efa0*/  SHF.R.S32.HI R54, RZ, 0x1f, R234 ;  /* 0x0000001fff367819 */ /* 0x008fe400000114ea */
        /* <DEDUP_REMOVED lines=251> */
[----:B------:R-:W2:Y:S04]  /*ff60*/  LDL.LU R234, [R1+0x2e0] ;  /* 0x0002e00001ea7983 */ /* 0x000ea80000300800 */
[----:B------:R-:W3:Y:S04]  /*ff70*/  LDL.LU R237, [R1+0x2e4] ;  /* 0x0002e40001ed7983 */ /* 0x000ee80000300800 */
[----:B------:R-:W3:Y:S04]  /*ff80*/  LDL.LU R226, [R1+0x2e8] ;  /* 0x0002e80001e27983 */ /* 0x000ee80000300800 */
[----:B------:R-:W3:Y:S01]  /*ff90*/  LDL.LU R227, [R1+0x2ec] ;  /* 0x0002ec0001e37983 */ /* 0x000ee20000300800 */
[----:B------:R-:W-:-:S02]  /*ffa0*/  SHF.R.S32.HI R194, RZ, 0x1f, R236 ;  /* 0x0000001fffc27819 */ /* 0x000fc400000114ec */
[CC--:B------:R-:W-:Y:S01]  /*ffb0*/  LEA R195, P4, R236.reuse, R6.reuse, 0x2 ;  /* 0x00000006ecc37211 */ /* 0x0c0fe200078810ff */
[----:B------:R-:W3:Y:S03]  /*ffc0*/  LDL.LU R228, [R1+0x2f0] ;  /* 0x0002f00001e47983 */ /* 0x000ee60000300800 */
[----:B------:R-:W-:Y:S02]  /*ffd0*/  LEA.HI.X R194, R236, R97, R194, 0x2, P4 ;  /* 0x00000061ecc27211 */ /* 0x000fe400020f14c2 */
[----:B------:R-:W3:Y:S01]  /*ffe0*/  LDL.LU R236, [R1+0x2f4] ;  /* 0x0002f40001ec7983 */ /* 0x000ee20000300800 */
[----:B------:R-:W-:Y:S02]  /*fff0*/  SHF.R.S32.HI R188, RZ, 0x1f, R202 ;  /* 0x0000001fffbc7819 */ /* 0x000fe400000114ca */
[----:B------:R-:W-:Y:S01]  /*10000*/  SHF.R.S32.HI R192, RZ, 0x1f, R203 ;  /* 0x0000001fffc07819 */ /* 0x000fe200000114cb */
[----:B------:R-:W3:Y:S01]  /*10010*/  LDL.LU R229, [R1+0x2f8] ;  /* 0x0002f80001e57983 */ /* 0x000ee20000300800 */
[----:B------:R-:W-:-:S02]  /*10020*/  LEA R189, P2, R202, R6, 0x2 ;  /* 0x00000006cabd7211 */ /* 0x000fc400078410ff */
[-C--:B------:R-:W-:Y:S01]  /*10030*/  LEA R193, P3, R203, R6.reuse, 0x2 ;  /* 0x00000006cbc17211 */ /* 0x080fe200078610ff */
[----:B------:R-:W3:Y:S01]  /*10040*/  LDL.LU R231, [R1+0x2fc] ;  /* 0x0002fc0001e77983 */ /* 0x000ee20000300800 */
[----:B------:R-:W-:Y:S02]  /*10050*/  SHF.R.S32.HI R186, RZ, 0x1f, R201 ;  /* 0x0000001fffba7819 */ /* 0x000fe400000114c9 */
[----:B------:R-:W-:Y:S02]  /*10060*/  LEA R187, P0, R201, R6, 0x2 ;  /* 0x00000006c9bb7211 */ /* 0x000fe400078010ff */
[-C--:B------:R-:W-:Y:S02]  /*10070*/  LEA.HI.X R188, R202, R97.reuse, R188, 0x2, P2 ;  /* 0x00000061cabc7211 */ /* 0x080fe400010f14bc */
[-C--:B------:R-:W-:Y:S02]  /*10080*/  LEA.HI.X R192, R203, R97.reuse, R192, 0x2, P3 ;  /* 0x00000061cbc07211 */ /* 0x080fe400018f14c0 */
[----:B------:R-:W-:-:S02]  /*10090*/  LEA.HI.X R186, R201, R97, R186, 0x2, P0 ;  /* 0x00000061c9ba7211 */ /* 0x000fc400000f14ba */
[----:B----4-:R-:W-:Y:S02]  /*100a0*/  SHF.R.S32.HI R196, RZ, 0x1f, R233 ;  /* 0x0000001fffc47819 */ /* 0x010fe400000114e9 */
[----:B------:R-:W-:Y:S02]  /*100b0*/  SHF.R.S32.HI R200, RZ, 0x1f, R205 ;  /* 0x0000001fffc87819 */ /* 0x000fe400000114cd */
[----:B------:R-:W-:Y:S02]  /*100c0*/  SHF.R.S32.HI R202, RZ, 0x1f, R207 ;  /* 0x0000001fffca7819 */ /* 0x000fe400000114cf */
[-C--:B------:R-:W-:Y:S02]  /*100d0*/  LEA R203, P4, R207, R6.reuse, 0x2 ;  /* 0x00000006cfcb7211 */ /* 0x080fe400078810ff */
[-C--:B------:R-:W-:Y:S02]  /*100e0*/  LEA R197, P0, R233, R6.reuse, 0x2 ;  /* 0x00000006e9c57211 */ /* 0x080fe400078010ff */
[----:B------:R-:W-:-:S02]  /*100f0*/  LEA R201, P3, R205, R6, 0x2 ;  /* 0x00000006cdc97211 */ /* 0x000fc400078610ff */
[----:B------:R-:W-:Y:S02]  /*10100*/  SHF.R.S32.HI R198, RZ, 0x1f, R235 ;  /* 0x0000001fffc67819 */ /* 0x000fe400000114eb */
[----:B------:R-:W-:Y:S02]  /*10110*/  LEA R199, P2, R235, R6, 0x2 ;  /* 0x00000006ebc77211 */ /* 0x000fe400078410ff */
[-C--:B------:R-:W-:Y:S02]  /*10120*/  LEA.HI.X R202, R207, R97.reuse, R202, 0x2, P4 ;  /* 0x00000061cfca7211 */ /* 0x080fe400020f14ca */
[-C--:B------:R-:W-:Y:S02]  /*10130*/  LEA.HI.X R196, R233, R97.reuse, R196, 0x2, P0 ;  /* 0x00000061e9c47211 */ /* 0x080fe400000f14c4 */
[-C--:B------:R-:W-:Y:S01]  /*10140*/  LEA.HI.X R200, R205, R97.reuse, R200, 0x2, P3 ;  /* 0x00000061cdc87211 */ /* 0x080fe200018f14c8 */
[----:B------:R-:W4:Y:S01]  /*10150*/  LDL.LU R233, [R1+0x300] ;  /* 0x0003000001e97983 */ /* 0x000f220000300800 */
[----:B------:R-:W-:-:S03]  /*10160*/  LEA.HI.X R198, R235, R97, R198, 0x2, P2 ;  /* 0x00000061ebc67211 */ /* 0x000fc600010f14c6 */
[----:B------:R-:W4:Y:S04]  /*10170*/  LDL.LU R235, [R1+0x304] ;  /* 0x0003040001eb7983 */ /* 0x000f280000300800 */
[----:B------:R-:W4:Y:S04]  /*10180*/  LDL.LU R230, [R1+0x308] ;  /* 0x0003080001e67983 */ /* 0x000f280000300800 */
[----:B------:R-:W4:Y:S01]  /*10190*/  LDL.LU R232, [R1+0x30c] ;  /* 0x00030c0001e87983 */ /* 0x000f220000300800 */
[----:B--2---:R-:W-:Y:S02]  /*101a0*/  SHF.R.S32.HI R131, RZ, 0x1f, R234 ;  /* 0x0000001fff837819 */ /* 0x004fe400000114ea */
[----:B------:R-:W-:-:S02]  /*101b0*/  LEA R209, P3, R234, R6, 0x2 ;  /* 0x00000006ead17211 */ /* 0x000fc400078610ff */
[----:B---3--:R-:W-:Y:S02]  /*101c0*/  SHF.R.S32.HI R132, RZ, 0x1f, R237 ;  /* 0x0000001fff847819 */ /* 0x008fe400000114ed */
[C---:B------:R-:W-:Y:S02]  /*101d0*/  LEA R211, P4, R237.reuse, R6, 0x2 ;  /* 0x00000006edd37211 */ /* 0x040fe400078810ff */
[-C--:B------:R-:W-:Y:S02]  /*101e0*/  LEA.HI.X R208, R234, R97.reuse, R131, 0x2, P3 ;  /* 0x00000061ead07211 */ /* 0x080fe400018f1483 */
[----:B------:R-:W-:Y:S01]  /*101f0*/  LEA.HI.X R210, R237, R97, R132, 0x2, P4 ;  /* 0x00000061edd27211 */ /* 0x000fe200020f1484 */
[----:B------:R-:W2:Y:S04]  /*10200*/  LDL.LU R234, [R1+0x310] ;  /* 0x0003100001ea7983 */ /* 0x000ea80000300800 */
[----:B------:R-:W3:Y:S01]  /*10210*/  LDL.LU R237, [R1+0x314] ;  /* 0x0003140001ed7983 */ /* 0x000ee20000300800 */
[----:B------:R-:W-:-:S02]  /*10220*/  SHF.R.S32.HI R132, RZ, 0x1f, R236 ;  /* 0x0000001fff847819 */ /* 0x000fc400000114ec */
[----:B------:R-:W-:-:S04]  /*10230*/  LEA R219, P4, R236, R6, 0x2 ;  /* 0x00000006ecdb7211 */ /* 0x000fc800078810ff */
[----:B------:R-:W-:Y:S02]  /*10240*/  LEA.HI.X R218, R236, R97, R132, 0x2, P4 ;  /* 0x00000061ecda7211 */ /* 0x000fe400020f1484 */
[----:B------:R-:W3:Y:S04]  /*10250*/  LDL.LU R236, [R1+0x318] ;  /* 0x0003180001ec7983 */ /* 0x000ee80000300800 */
        /* <DEDUP_REMOVED lines=15> */
[----:B-1----:R-:W3:Y:S04]  /*10350*/  LDL.LU R123, [R1+0x358] ;  /* 0x00035800017b7983 */ /* 0x002ee80000300800 */
[----:B------:R-:W3:Y:S04]  /*10360*/  LDL.LU R126, [R1+0x35c] ;  /* 0x00035c00017e7983 */ /* 0x000ee80000300800 */
[----:B------:R-:W3:Y:S04]  /*10370*/  LDL.LU R121, [R1+0x360] ;  /* 0x0003600001797983 */ /* 0x000ee80000300800 */
[----:B------:R-:W3:Y:S01]  /*10380*/  LDL.LU R5, [R1+0x364] ;  /* 0x0003640001057983 */ /* 0x000ee20000300800 */
[----:B------:R-:W-:-:S02]  /*10390*/  SHF.R.S32.HI R124, RZ, 0x1f, R204 ;  /* 0x0000001fff7c7819 */ /* 0x000fc400000114cc */
[-C--:B------:R-:W-:Y:S02]  /*103a0*/  LEA R205, P0, R204, R6.reuse, 0x2 ;  /* 0x00000006cccd7211 */ /* 0x080fe400078010ff */
[----:B------:R-:W-:Y:S02]  /*103b0*/  SHF.R.S32.HI R127, RZ, 0x1f, R206 ;  /* 0x0000001fff7f7819 */ /* 0x000fe400000114ce */
[----:B------:R-:W-:Y:S02]  /*103c0*/  LEA R207, P2, R206, R6, 0x2 ;  /* 0x00000006cecf7211 */ /* 0x000fe400078410ff */
[-C--:B------:R-:W-:Y:S02]  /*103d0*/  LEA.HI.X R204, R204, R97.reuse, R124, 0x2, P0 ;  /* 0x00000061cccc7211 */ /* 0x080fe400000f147c */
[----:B------:R-:W-:Y:S02]  /*103e0*/  LEA.HI.X R206, R206, R97, R127, 0x2, P2 ;  /* 0x00000061cece7211 */ /* 0x000fe400010f147f */
[----:B------:R-:W-:-:S02]  /*103f0*/  SHF.R.S32.HI R124, RZ, 0x1f, R226 ;  /* 0x0000001fff7c7819 */ /* 0x000fc400000114e2 */
[-C--:B------:R-:W-:Y:S02]  /*10400*/  LEA R213, P0, R226, R6.reuse, 0x2 ;  /* 0x00000006e2d57211 */ /* 0x080fe400078010ff */
[----:B------:R-:W-:Y:S02]  /*10410*/  SHF.R.S32.HI R127, RZ, 0x1f, R227 ;  /* 0x0000001fff7f7819 */ /* 0x000fe400000114e3 */
[-C--:B------:R-:W-:Y:S02]  /*10420*/  LEA R215, P2, R227, R6.reuse, 0x2 ;  /* 0x00000006e3d77211 */ /* 0x080fe400078410ff */
[----:B------:R-:W-:Y:S02]  /*10430*/  SHF.R.S32.HI R131, RZ, 0x1f, R228 ;  /* 0x0000001fff837819 */ /* 0x000fe400000114e4 */
[----:B------:R-:W-:Y:S02]  /*10440*/  LEA R217, P3, R228, R6, 0x2 ;  /* 0x00000006e4d97211 */ /* 0x000fe400078610ff */
[----:B------:R-:W-:-:S02]  /*10450*/  LEA.HI.X R212, R226, R97, R124, 0x2, P0 ;  /* 0x00000061e2d47211 */ /* 0x000fc400000f147c */
[-C--:B------:R-:W-:Y:S02]  /*10460*/  LEA.HI.X R214, R227, R97.reuse, R127, 0x2, P2 ;  /* 0x00000061e3d67211 */ /* 0x080fe400010f147f */
[----:B------:R-:W-:Y:S02]  /*10470*/  SHF.R.S32.HI R124, RZ, 0x1f, R229 ;  /* 0x0000001fff7c7819 */ /* 0x000fe400000114e5 */
[-C--:B------:R-:W-:Y:S02]  /*10480*/  LEA R221, P0, R229, R6.reuse, 0x2 ;  /* 0x00000006e5dd7211 */ /* 0x080fe400078010ff */
[----:B------:R-:W-:Y:S02]  /*10490*/  LEA.HI.X R216, R228, R97, R131, 0x2, P3 ;  /* 0x00000061e4d87211 */ /* 0x000fe400018f1483 */
[----:B------:R-:W-:Y:S02]  /*104a0*/  SHF.R.S32.HI R127, RZ, 0x1f, R231 ;  /* 0x0000001fff7f7819 */ /* 0x000fe400000114e7 */
[----:B------:R-:W-:-:S02]  /*104b0*/  LEA R223, P2, R231, R6, 0x2 ;  /* 0x00000006e7df7211 */ /* 0x000fc400078410ff */
[----:B----4-:R-:W-:Y:S02]  /*104c0*/  SHF.R.S32.HI R131, RZ, 0x1f, R233 ;  /* 0x0000001fff837819 */ /* 0x010fe400000114e9 */
[-C--:B------:R-:W-:Y:S02]  /*104d0*/  LEA R225, P3, R233, R6.reuse, 0x2 ;  /* 0x00000006e9e17211 */ /* 0x080fe400078610ff */
[----:B------:R-:W-:Y:S02]  /*104e0*/  SHF.R.S32.HI R132, RZ, 0x1f, R235 ;  /* 0x0000001fff847819 */ /* 0x000fe400000114eb */
[----:B------:R-:W-:Y:S02]  /*104f0*/  LEA R227, P4, R235, R6, 0x2 ;  /* 0x00000006ebe37211 */ /* 0x000fe400078810ff */
[-C--:B------:R-:W-:Y:S02]  /*10500*/  LEA.HI.X R220, R229, R97.reuse, R124, 0x2, P0 ;  /* 0x00000061e5dc7211 */ /* 0x080fe400000f147c */
[----:B------:R-:W-:-:S02]  /*10510*/  LEA.HI.X R222, R231, R97, R127, 0x2, P2 ;  /* 0x00000061e7de7211 */ /* 0x000fc400010f147f */
[----:B------:R-:W-:Y:S02]  /*10520*/  SHF.R.S32.HI R124, RZ, 0x1f, R230 ;  /* 0x0000001fff7c7819 */ /* 0x000fe400000114e6 */
[-C--:B------:R-:W-:Y:S02]  /*10530*/  LEA R229, P0, R230, R6.reuse, 0x2 ;  /* 0x00000006e6e57211 */ /* 0x080fe400078010ff */
[-C--:B------:R-:W-:Y:S02]  /*10540*/  LEA.HI.X R224, R233, R97.reuse, R131, 0x2, P3 ;  /* 0x00000061e9e07211 */ /* 0x080fe400018f1483 */
[----:B------:R-:W-:Y:S02]  /*10550*/  SHF.R.S32.HI R127, RZ, 0x1f, R232 ;  /* 0x0000001fff7f7819 */ /* 0x000fe400000114e8 */
[----:B------:R-:W-:Y:S02]  /*10560*/  LEA R231, P2, R232, R6, 0x2 ;  /* 0x00000006e8e77211 */ /* 0x000fe400078410ff */
[----:B------:R-:W-:-:S02]  /*10570*/  LEA.HI.X R226, R235, R97, R132, 0x2, P4 ;  /* 0x00000061ebe27211 */ /* 0x000fc400020f1484 */
[-C--:B------:R-:W-:Y:S02]  /*10580*/  LEA.HI.X R228, R230, R97.reuse, R124, 0x2, P0 ;  /* 0x00000061e6e47211 */ /* 0x080fe400000f147c */
[----:B------:R-:W-:Y:S02]  /*10590*/  LEA.HI.X R230, R232, R97, R127, 0x2, P2 ;  /* 0x00000061e8e67211 */ /* 0x000fe400010f147f */
[----:B--2---:R-:W-:Y:S02]  /*105a0*/  SHF.R.S32.HI R131, RZ, 0x1f, R234 ;  /* 0x0000001fff837819 */ /* 0x004fe400000114ea */
[-C--:B------:R-:W-:Y:S02]  /*105b0*/  LEA R233, P3, R234, R6.reuse, 0x2 ;  /* 0x00000006eae97211 */ /* 0x080fe400078610ff */
[----:B---3--:R-:W-:Y:S02]  /*105c0*/  SHF.R.S32.HI R132, RZ, 0x1f, R237 ;  /* 0x0000001fff847819 */ /* 0x008fe400000114ed */
[----:B------:R-:W-:-:S02]  /*105d0*/  LEA R235, P4, R237, R6, 0x2 ;  /* 0x00000006edeb7211 */ /* 0x000fc400078810ff */
[-C--:B------:R-:W-:Y:S02]  /*105e0*/  LEA.HI.X R232, R234, R97.reuse, R131, 0x2, P3 ;  /* 0x00000061eae87211 */ /* 0x080fe400018f1483 */
[----:B------:R-:W-:Y:S02]  /*105f0*/  LEA.HI.X R234, R237, R97, R132, 0x2, P4 ;  /* 0x00000061edea7211 */ /* 0x000fe400020f1484 */
[----:B------:R-:W-:Y:S02]  /*10600*/  SHF.R.S32.HI R124, RZ, 0x1f, R236 ;  /* 0x0000001fff7c7819 */ /* 0x000fe400000114ec */
[-C--:B------:R-:W-:Y:S02]  /*10610*/  LEA R237, P0, R236, R6.reuse, 0x2 ;  /* 0x00000006eced7211 */ /* 0x080fe400078010ff */
[----:B------:R-:W-:Y:S02]  /*10620*/  SHF.R.S32.HI R127, RZ, 0x1f, R240 ;  /* 0x0000001fff7f7819 */ /* 0x000fe400000114f0 */
[----:B------:R-:W-:-:S02]  /*10630*/  LEA R239, P2, R240, R6, 0x2 ;  /* 0x00000006f0ef7211 */ /* 0x000fc400078410ff */
[----:B------:R-:W-:Y:S02]  /*10640*/  SHF.R.S32.HI R131, RZ, 0x1f, R242 ;  /* 0x0000001fff837819 */ /* 0x000fe400000114f2 */
[-C--:B------:R-:W-:Y:S02]  /*10650*/  LEA R241, P3, R242, R6.reuse, 0x2 ;  /* 0x00000006f2f17211 */ /* 0x080fe400078610ff */
[----:B------:R-:W-:Y:S02]  /*10660*/  SHF.R.S32.HI R132, RZ, 0x1f, R245 ;  /* 0x0000001fff847819 */ /* 0x000fe400000114f5 */
[----:B------:R-:W-:Y:S02]  /*10670*/  LEA R243, P4, R245, R6, 0x2 ;  /* 0x00000006f5f37211 */ /* 0x000fe400078810ff */
[-C--:B------:R-:W-:Y:S02]  /*10680*/  LEA.HI.X R238, R240, R97.reuse, R127, 0x2, P2 ;  /* 0x00000061f0ee7211 */ /* 0x080fe400010f147f */
[----:B------:R-:W-:-:S02]  /*10690*/  LEA.HI.X R240, R242, R97, R131, 0x2, P3 ;  /* 0x00000061f2f07211 */ /* 0x000fc400018f1483 */
[-C--:B------:R-:W-:Y:S02]  /*106a0*/  LEA.HI.X R236, R236, R97.reuse, R124, 0x2, P0 ;  /* 0x00000061ecec7211 */ /* 0x080fe400000f147c */
[----:B------:R-:W-:Y:S02]  /*106b0*/  LEA.HI.X R242, R245, R97, R132, 0x2, P4 ;  /* 0x00000061f5f27211 */ /* 0x000fe400020f1484 */
[----:B------:R-:W-:Y:S02]  /*106c0*/  SHF.R.S32.HI R124, RZ, 0x1f, R244 ;  /* 0x0000001fff7c7819 */ /* 0x000fe400000114f4 */
[----:B------:R-:W-:Y:S02]  /*106d0*/  SHF.R.S32.HI R127, RZ, 0x1f, R248 ;  /* 0x0000001fff7f7819 */ /* 0x000fe400000114f8 */
[-C--:B------:R-:W-:Y:S02]  /*106e0*/  LEA R245, P0, R244, R6.reuse, 0x2 ;  /* 0x00000006f4f57211 */ /* 0x080fe400078010ff */
[----:B------:R-:W-:-:S02]  /*106f0*/  LEA R247, P2, R248, R6, 0x2 ;  /* 0x00000006f8f77211 */ /* 0x000fc400078410ff */
[----:B------:R-:W-:Y:S02]  /*10700*/  SHF.R.S32.HI R131, RZ, 0x1f, R134 ;  /* 0x0000001fff837819 */ /* 0x000fe40000011486 */
[----:B------:R-:W-:Y:S02]  /*10710*/  SHF.R.S32.HI R132, RZ, 0x1f, R133 ;  /* 0x0000001fff847819 */ /* 0x000fe40000011485 */
[-C--:B------:R-:W-:Y:S02]  /*10720*/  LEA R249, P3, R134, R6.reuse, 0x2 ;  /* 0x0000000686f97211 */ /* 0x080fe400078610ff */
[----:B------:R-:W-:Y:S02]  /*10730*/  LEA R251, P4, R133, R6, 0x2 ;  /* 0x0000000685fb7211 */ /* 0x000fe400078810ff */
[-C--:B------:R-:W-:Y:S02]  /*10740*/  LEA.HI.X R244, R244, R97.reuse, R124, 0x2, P0 ;  /* 0x00000061f4f47211 */ /* 0x080fe400000f147c */
[----:B------:R-:W-:-:S02]  /*10750*/  LEA.HI.X R246, R248, R97, R127, 0x2, P2 ;  /* 0x00000061f8f67211 */ /* 0x000fc400010f147f */
[-C--:B------:R-:W-:Y:S02]  /*10760*/  LEA.HI.X R248, R134, R97.reuse, R131, 0x2, P3 ;  /* 0x0000006186f87211 */ /* 0x080fe400018f1483 */
[----:B------:R-:W-:Y:S02]  /*10770*/  LEA.HI.X R250, R133, R97, R132, 0x2, P4 ;  /* 0x0000006185fa7211 */ /* 0x000fe400020f1484 */
[----:B------:R-:W-:Y:S02]  /*10780*/  SHF.R.S32.HI R124, RZ, 0x1f, R4 ;  /* 0x0000001fff7c7819 */ /* 0x000fe40000011404 */
[----:B------:R-:W-:Y:S02]  /*10790*/  LEA R127, P0, R4, R6, 0x2 ;  /* 0x00000006047f7211 */ /* 0x000fe400078010ff */
[----:B------:R-:W-:Y:S02]  /*107a0*/  SHF.R.S32.HI R132, RZ, 0x1f, R122 ;  /* 0x0000001fff847819 */ /* 0x000fe4000001147a */
[----:B------:R-:W-:-:S02]  /*107b0*/  SHF.R.S32.HI R134, RZ, 0x1f, R135 ;  /* 0x0000001fff867819 */ /* 0x000fc40000011487 */
[-C--:B------:R-:W-:Y:S02]  /*107c0*/  LEA R131, P2, R122, R6.reuse, 0x2 ;  /* 0x000000067a837211 */ /* 0x080fe400078410ff */
[C---:B------:R-:W-:Y:S02]  /*107d0*/  LEA R133, P3, R135.reuse, R6, 0x2 ;  /* 0x0000000687857211 */ /* 0x040fe400078610ff */
[-C--:B------:R-:W-:Y:S02]  /*107e0*/  LEA.HI.X R252, R4, R97.reuse, R124, 0x2, P0 ;  /* 0x0000006104fc7211 */ /* 0x080fe400000f147c */
[-C--:B------:R-:W-:Y:S02]  /*107f0*/  LEA.HI.X R122, R122, R97.reuse, R132, 0x2, P2 ;  /* 0x000000617a7a7211 */ /* 0x080fe400010f1484 */
[----:B------:R-:W-:Y:S02]  /*10800*/  LEA.HI.X R4, R135, R97, R134, 0x2, P3 ;  /* 0x0000006187047211 */ /* 0x000fe400018f1486 */
[----:B------:R-:W-:-:S02]  /*10810*/  SHF.R.S32.HI R124, RZ, 0x1f, R3 ;  /* 0x0000001fff7c7819 */ /* 0x000fc40000011403 */
[----:B------:R-:W-:Y:S02]  /*10820*/  SHF.R.S32.HI R134, RZ, 0x1f, R136 ;  /* 0x0000001fff867819 */ /* 0x000fe40000011488 */
[CC--:B------:R-:W-:Y:S02]  /*10830*/  LEA R132, P0, R3.reuse, R6.reuse, 0x2 ;  /* 0x0000000603847211 */ /* 0x0c0fe400078010ff */
[C---:B------:R-:W-:Y:S02]  /*10840*/  LEA R135, P2, R136.reuse, R6, 0x2 ;  /* 0x0000000688877211 */ /* 0x040fe400078410ff */
[-C--:B------:R-:W-:Y:S02]  /*10850*/  LEA.HI.X R3, R3, R97.reuse, R124, 0x2, P0 ;  /* 0x0000006103037211 */ /* 0x080fe400000f147c */
[----:B------:R-:W-:Y:S02]  /*10860*/  LEA.HI.X R0, R136, R97, R134, 0x2, P2 ;  /* 0x0000006188007211 */ /* 0x000fe400010f1486 */
[----:B------:R-:W-:-:S02]  /*10870*/  SHF.R.S32.HI R124, RZ, 0x1f, R137 ;  /* 0x0000001fff7c7819 */ /* 0x000fc40000011489 */
[----:B------:R-:W-:-:S04]  /*10880*/  LEA R136, P0, R137, R6, 0x2 ;  /* 0x0000000689887211 */ /* 0x000fc800078010ff */
[-C--:B------:R-:W-:Y:S02]  /*10890*/  LEA.HI.X R2, R137, R97.reuse, R124, 0x2, P0 ;  /* 0x0000006189027211 */ /* 0x080fe400000f147c */
[----:B------:R-:W-:Y:S02]  /*108a0*/  SHF.R.S32.HI R124, RZ, 0x1f, R190 ;  /* 0x0000001fff7c7819 */ /* 0x000fe400000114be */
[C---:B------:R-:W-:Y:S01]  /*108b0*/  LEA R137, P0, R190.reuse, R6, 0x2 ;  /* 0x00000006be897211 */ /* 0x040fe200078010ff */
[----:B------:R1:W-:Y:S03]  /*108c0*/  STL [R1+0x24], R2 ;  /* 0x0000240201007387 */ /* 0x0003e60000100800 */
[----:B-1----:R-:W-:Y:S02]  /*108d0*/  LEA.HI.X R2, R190, R97, R124, 0x2, P0 ;  /* 0x00000061be027211 */ /* 0x002fe400000f147c */
[----:B------:R-:W-:-:S02]  /*108e0*/  SHF.R.S32.HI R124, RZ, 0x1f, R191 ;  /* 0x0000001fff7c7819 */ /* 0x000fc400000114bf */
[CC--:B------:R-:W-:Y:S01]  /*108f0*/  LEA R190, P0, R191.reuse, R6.reuse, 0x2 ;  /* 0x00000006bfbe7211 */ /* 0x0c0fe200078010ff */
[----:B------:R1:W-:Y:S03]  /*10900*/  STL [R1+0x54], R2 ;  /* 0x0000540201007387 */ /* 0x0003e60000100800 */
[-C--:B-1----:R-:W-:Y:S02]  /*10910*/  LEA.HI.X R2, R191, R97.reuse, R124, 0x2, P0 ;  /* 0x00000061bf027211 */ /* 0x082fe400000f147c */
[----:B------:R-:W-:Y:S02]  /*10920*/  SHF.R.S32.HI R124, RZ, 0x1f, R123 ;  /* 0x0000001fff7c7819 */ /* 0x000fe4000001147b */
[C---:B------:R-:W-:Y:S01]  /*10930*/  LEA R191, P0, R123.reuse, R6, 0x2 ;  /* 0x000000067bbf7211 */ /* 0x040fe200078010ff */
[----:B------:R1:W-:Y:S03]  /*10940*/  STL [R1+0x34], R2 ;  /* 0x0000340201007387 */ /* 0x0003e60000100800 */
[----:B------:R-:W-:-:S02]  /*10950*/  LEA.HI.X R7, R123, R97, R124, 0x2, P0 ;  /* 0x000000617b077211 */ /* 0x000fc400000f147c */
[----:B------:R-:W-:Y:S02]  /*10960*/  SHF.R.S32.HI R124, RZ, 0x1f, R126 ;  /* 0x0000001fff7c7819 */ /* 0x000fe4000001147e */
[CC--:B-1----:R-:W-:Y:S01]  /*10970*/  LEA R2, P0, R126.reuse, R6.reuse, 0x2 ;  /* 0x000000067e027211 */ /* 0x0c2fe200078010ff */
[----:B------:R-:W-:Y:S03]  /*10980*/  STL [R1+0x3c], R7 ;  /* 0x00003c0701007387 */ /* 0x000fe60000100800 */
[-C--:B------:R-:W-:Y:S01]  /*10990*/  LEA.HI.X R123, R126, R97.reuse, R124, 0x2, P0 ;  /* 0x000000617e7b7211 */ /* 0x080fe200000f147c */
[----:B------:R-:W2:Y:S01]  /*109a0*/  LDL.LU R10, [R1+0x36c] ;  /* 0x00036c00010a7983 */ /* 0x000ea20000300800 */
[----:B------:R-:W-:Y:S02]  /*109b0*/  SHF.R.S32.HI R124, RZ, 0x1f, R121 ;  /* 0x0000001fff7c7819 */ /* 0x000fe40000011479 */
[C---:B------:R-:W-:Y:S01]  /*109c0*/  LEA R126, P0, R121.reuse, R6, 0x2 ;  /* 0x00000006797e7211 */ /* 0x040fe200078010ff */
[----:B------:R1:W-:Y:S04]  /*109d0*/  STL [R1+0x2c], R2 ;  /* 0x00002c0201007387 */ /* 0x0003e80000100800 */
[----:B------:R-:W3:Y:S01]  /*109e0*/  LDL.LU R9, [R1+0x370] ;  /* 0x0003700001097983 */ /* 0x000ee20000300800 */
[----:B-1----:R-:W-:-:S02]  /*109f0*/  LEA.HI.X R2, R121, R97, R124, 0x2, P0 ;  /* 0x0000006179027211 */ /* 0x002fc400000f147c */
[----:B------:R-:W-:Y:S02]  /*10a00*/  LEA R7, P0, R5, R6, 0x2 ;  /* 0x0000000605077211 */ /* 0x000fe400078010ff */
[----:B------:R-:W-:-:S03]  /*10a10*/  SHF.R.S32.HI R6, RZ, 0x1f, R5 ;  /* 0x0000001fff067819 */ /* 0x000fc60000011405 */
[----:B------:R1:W-:Y:S01]  /*10a20*/  STL [R1+0x48], R7 ;  /* 0x0000480701007387 */ /* 0x0003e20000100800 */
[----:B------:R-:W-:-:S03]  /*10a30*/  LEA.HI.X R5, R5, R97, R6, 0x2, P0 ;  /* 0x0000006105057211 */ /* 0x000fc600000f1406 */
[----:B------:R-:W4:Y:S04]  /*10a40*/  LDL.LU R6, [R1+0x388] ;  /* 0x0003880001067983 */ /* 0x000f280000300800 */
[----:B------:R-:W2:Y:S04]  /*10a50*/  LDL.LU R18, [R1+0x374] ;  /* 0x0003740001127983 */ /* 0x000ea80000300800 */
[----:B------:R-:W3:Y:S04]  /*10a60*/  LDL.LU R16, [R1+0x378] ;  /* 0x0003780001107983 */ /* 0x000ee80000300800 */
[----:B------:R-:W3:Y:S04]  /*10a70*/  LDL.LU R14, [R1+0x37c] ;  /* 0x00037c00010e7983 */ /* 0x000ee80000300800 */
[----:B------:R-:W3:Y:S04]  /*10a80*/  LDL.LU R8, [R1+0x380] ;  /* 0x0003800001087983 */ /* 0x000ee80000300800 */
[----:B-1----:R-:W3:Y:S04]  /*10a90*/  LDL.LU R7, [R1+0x384] ;  /* 0x0003840001077983 */ /* 0x002ee80000300800 */
[----:B------:R-:W3:Y:S04]  /*10aa0*/  LDL.LU R121, [R1+0x418] ;  /* 0x0004180001797983 */ /* 0x000ee80000300800 */
[----:B------:R-:W3:Y:S04]  /*10ab0*/  LDL R124, [R1+0x154] ;  /* 0x00015400017c7983 */ /* 0x000ee80000100800 */
[----:B------:R-:W3:Y:S01]  /*10ac0*/  LDL.LU R97, [R1+0x38c] ;  /* 0x00038c0001617983 */ /* 0x000ee20000300800 */
[----:B----4-:R-:W-:-:S04]  /*10ad0*/  SHF.R.S32.HI R134, RZ, 0x1f, R6 ;  /* 0x0000001fff867819 */ /* 0x010fc80000011406 */
[----:B------:R-:W-:Y:S02]  /*10ae0*/  SHF.L.U64.HI R134, R6, 0x2, R134 ;  /* 0x0000000206867819 */ /* 0x000fe40000010286 */
[----:B--2---:R-:W-:-:S04]  /*10af0*/  SHF.R.S32.HI R6, RZ, 0x1f, R10 ;  /* 0x0000001fff067819 */ /* 0x004fc8000001140a */
[----:B------:R-:W-:Y:S02]  /*10b00*/  SHF.L.U64.HI R6, R10, 0x2, R6 ;  /* 0x000000020a067819 */ /* 0x000fe40000010206 */
[----:B------:R-:W2:Y:S04]  /*10b10*/  LDL.LU R10, [R1+0x630] ;  /* 0x00063000010a7983 */ /* 0x000ea80000300800 */
[----:B------:R3:W-:Y:S02]  /*10b20*/  STL [R1+0x7c], R6 ;  /* 0x00007c0601007387 */ /* 0x0007e40000100800 */
[----:B---3--:R-:W-:-:S04]  /*10b30*/  SHF.R.S32.HI R6, RZ, 0x1f, R9 ;  /* 0x0000001fff067819 */ /* 0x008fc80000011409 */
[----:B------:R-:W-:Y:S02]  /*10b40*/  SHF.L.U64.HI R6, R9, 0x2, R6 ;  /* 0x0000000209067819 */ /* 0x000fe40000010206 */
[----:B------:R-:W3:Y:S04]  /*10b50*/  LDL.LU R9, [R1+0x62c] ;  /* 0x00062c0001097983 */ /* 0x000ee80000300800 */
[----:B------:R1:W-:Y:S02]  /*10b60*/  STL [R1+0x78], R6 ;  /* 0x0000780601007387 */ /* 0x0003e40000100800 */
[----:B-1----:R-:W-:-:S04]  /*10b70*/  SHF.R.S32.HI R6, RZ, 0x1f, R18 ;  /* 0x0000001fff067819 */ /* 0x002fc80000011412 */
[----:B------:R-:W-:Y:S02]  /*10b80*/  SHF.L.U64.HI R6, R18, 0x2, R6 ;  /* 0x0000000212067819 */ /* 0x000fe40000010206 */
[----:B------:R-:W4:Y:S04]  /*10b90*/  LDL.LU R18, [R1+0x628] ;  /* 0x0006280001127983 */ /* 0x000f280000300800 */
[----:B------:R1:W-:Y:S02]  /*10ba0*/  STL [R1+0x74], R6 ;  /* 0x0000740601007387 */ /* 0x0003e40000100800 */
[----:B-1----:R-:W-:-:S04]  /*10bb0*/  SHF.R.S32.HI R6, RZ, 0x1f, R16 ;  /* 0x0000001fff067819 */ /* 0x002fc80000011410 */
[----:B------:R-:W-:Y:S02]  /*10bc0*/  SHF.L.U64.HI R6, R16, 0x2, R6 ;  /* 0x0000000210067819 */ /* 0x000fe40000010206 */
[----:B------:R-:W2:Y:S04]  /*10bd0*/  LDL.LU R16, [R1+0x624] ;  /* 0x0006240001107983 */ /* 0x000ea80000300800 */
        /* <DEDUP_REMOVED lines=8> */
[----:B------:R1:W-:Y:S01]  /*10c60*/  STL [R1+0x68], R6 ;  /* 0x0000680601007387 */ /* 0x0003e20000100800 */
[----:B------:R-:W-:Y:S02]  /*10c70*/  LEA R124, P0, R124, R121, 0x3 ;  /* 0x000000797c7c7211 */ /* 0x000fe400078018ff */
[----:B-1----:R-:W-:-:S04]  /*10c80*/  SHF.R.S32.HI R6, RZ, 0x1f, R7 ;  /* 0x0000001fff067819 */ /* 0x002fc80000011407 */
[----:B------:R-:W-:Y:S02]  /*10c90*/  SHF.L.U64.HI R6, R7, 0x2, R6 ;  /* 0x0000000207067819 */ /* 0x000fe40000010206 */
[----:B------:R-:W4:Y:S04]  /*10ca0*/  LDL.LU R7, [R1+0x618] ;  /* 0x0006180001077983 */ /* 0x000f280000300800 */
[----:B------:R1:W-:Y:S04]  /*10cb0*/  STL [R1+0x64], R6 ;  /* 0x0000640601007387 */ /* 0x0003e80000100800 */
[----:B------:R-:W4:Y:S01]  /*10cc0*/  LDL.LU R121, [R1+0x614] ;  /* 0x0006140001797983 */ /* 0x000f220000300800 */
[----:B-1----:R-:W-:-:S04]  /*10cd0*/  SHF.R.S32.HI R6, RZ, 0x1f, R97 ;  /* 0x0000001fff067819 */ /* 0x002fc80000011461 */
[----:B------:R-:W-:Y:S02]  /*10ce0*/  SHF.L.U64.HI R6, R97, 0x2, R6 ;  /* 0x0000000261067819 */ /* 0x000fe40000010206 */
[----:B---3--:R-:W-:-:S04]  /*10cf0*/  IADD3 R9, P5, PT, R9, UR22, RZ ;  /* 0x0000001609097c10 */ /* 0x008fc8000ffbe0ff */
[----:B------:R-:W-:Y:S02]  /*10d00*/  IADD3.X R20, PT, PT, R20, UR23, RZ, P5, !PT ;  /* 0x0000001714147c10 */ /* 0x000fe4000affe4ff */
[----:B------:R-:W-:-:S04]  /*10d10*/  IADD3 R13, P5, PT, R13, UR22, RZ ;  /* 0x000000160d0d7c10 */ /* 0x000fc8000ffbe0ff */
        /* <DEDUP_REMOVED lines=11> */
[----:B------:R-:W-:Y:S02]  /*10dd0*/  IADD3 R61, P5, PT, R61, UR22, RZ ;  /* 0x000000163d3d7c10 */ /* 0x000fe4000ffbe0ff */
[----:B--2---:R-:W-:-:S04]  /*10de0*/  IADD3 R8, P4, PT, R8, UR22, RZ ;  /* 0x0000001608087c10 */ /* 0x004fc8000ff9e0ff */
[----:B----4-:R-:W-:Y:S02]  /*10df0*/  IADD3.X R18, PT, PT, R18, UR23, RZ, P4, !PT ;  /* 0x0000001712127c10 */ /* 0x010fe4000a7fe4ff */
[----:B------:R-:W-:-:S04]  /*10e00*/  IADD3 R11, P4, PT, R11, UR22, RZ ;  /* 0x000000160b0b7c10 */ /* 0x000fc8000ff9e0ff */
[----:B------:R-:W-:Y:S02]  /*10e10*/  IADD3.X R26, PT, PT, R26, UR23, RZ, P4, !PT ;  /* 0x000000171a1a7c10 */ /* 0x000fe4000a7fe4ff */
[----:B------:R-:W-:Y:S02]  /*10e20*/  IADD3 R7, P3, PT, R7, UR22, RZ ;  /* 0x0000001607077c10 */ /* 0x000fe4000ff7e0ff */
[----:B------:R-:W-:Y:S02]  /*10e30*/  IADD3 R121, P6, PT, R121, UR22, RZ ;  /* 0x0000001679797c10 */ /* 0x000fe4000ffde0ff */
[----:B------:R-:W-:Y:S02]  /*10e40*/  IADD3.X R16, PT, PT, R16, UR23, RZ, P3, !PT ;  /* 0x0000001710107c10 */ /* 0x000fe40009ffe4ff */
[----:B------:R-:W-:Y:S02]  /*10e50*/  IADD3.X R14, PT, PT, R14, UR23, RZ, P6, !PT ;  /* 0x000000170e0e7c10 */ /* 0x000fe4000b7fe4ff */
[----:B------:R-:W-:-:S02]  /*10e60*/  IADD3 R10, P6, PT, R10, UR22, RZ ;  /* 0x000000160a0a7c10 */ /* 0x000fc4000ffde0ff */
[----:B------:R-:W-:Y:S02]  /*10e70*/  IADD3 R12, P3, PT, R12, UR22, RZ ;  /* 0x000000160c0c7c10 */ /* 0x000fe4000ff7e0ff */
[----:B------:R-:W-:Y:S02]  /*10e80*/  IADD3.X R22, PT, PT, R22, UR23, RZ, P6, !PT ;  /* 0x0000001716167c10 */ /* 0x000fe4000b7fe4ff */
[----:B------:R-:W-:Y:S02]  /*10e90*/  IADD3 R15, P6, PT, R15, UR22, RZ ;  /* 0x000000160f0f7c10 */ /* 0x000fe4000ffde0ff */
[----:B------:R-:W-:Y:S02]  /*10ea0*/  IADD3.X R24, PT, PT, R24, UR23, RZ, P3, !PT ;  /* 0x0000001718187c10 */ /* 0x000fe40009ffe4ff */
[----:B------:R-:W-:Y:S02]  /*10eb0*/  IADD3 R17, P3, PT, R17, UR22, RZ ;  /* 0x0000001611117c10 */ /* 0x000fe4000ff7e0ff */
[----:B------:R-:W-:-:S02]  /*10ec0*/  IADD3 R19, P4, PT, R19, UR22, RZ ;  /* 0x0000001613137c10 */ /* 0x000fc4000ff9e0ff */
[----:B------:R-:W-:Y:S02]  /*10ed0*/  IADD3.X R30, PT, PT, R30, UR23, RZ, P6, !PT ;  /* 0x000000171e1e7c10 */ /* 0x000fe4000b7fe4ff */
[----:B------:R-:W-:Y:S02]  /*10ee0*/  IADD3 R23, P6, PT, R23, UR22, RZ ;  /* 0x0000001617177c10 */ /* 0x000fe4000ffde0ff */
[----:B------:R-:W-:Y:S02]  /*10ef0*/  IADD3.X R32, PT, PT, R32, UR23, RZ, P3, !PT ;  /* 0x0000001720207c10 */ /* 0x000fe40009ffe4ff */
[----:B------:R-:W-:Y:S02]  /*10f00*/  IADD3 R25, P3, PT, R25, UR22, RZ ;  /* 0x0000001619197c10 */ /* 0x000fe4000ff7e0ff */
[----:B------:R-:W-:Y:S02]  /*10f10*/  IADD3.X R34, PT, PT, R34, UR23, RZ, P4, !PT ;  /* 0x0000001722227c10 */ /* 0x000fe4000a7fe4ff */
        /* <DEDUP_REMOVED lines=76> */
[----:B------:R-:W-:Y:S02]  /*113e0*/  IADD3.X R117, PT, PT, R118, UR23, RZ, P4, !PT ;  /* 0x0000001776757c10 */ /* 0x000fe4000a7fe4ff */
[----:B------:R-:W-:Y:S02]  /*113f0*/  IADD3.X R118, PT, PT, R119, UR23, RZ, P5, !PT ;  /* 0x0000001777767c10 */ /* 0x000fe4000affe4ff */
[----:B------:R-:W-:-:S02]  /*11400*/  IADD3 R139, P5, PT, R139, UR22, RZ ;  /* 0x000000168b8b7c10 */ /* 0x000fc4000ffbe0ff */
[----:B------:R-:W-:Y:S02]  /*11410*/  IADD3.X R119, PT, PT, R120, UR23, RZ, P6, !PT ;  /* 0x0000001778777c10 */ /* 0x000fe4000b7fe4ff */
[----:B------:R-:W-:Y:S02]  /*11420*/  IADD3.X R138, PT, PT, R138, UR23, RZ, P5, !PT ;  /* 0x000000178a8a7c10 */ /* 0x000fe4000affe4ff */
[----:B------:R-:W-:Y:S02]  /*11430*/  IADD3 R147, P5, PT, R147, UR22, RZ ;  /* 0x0000001693937c10 */ /* 0x000fe4000ffbe0ff */
[----:B------:R-:W-:Y:S02]  /*11440*/  IADD3 R141, P6, PT, R141, UR22, RZ ;  /* 0x000000168d8d7c10 */ /* 0x000fe4000ffde0ff */
[----:B------:R-:W-:Y:S02]  /*11450*/  IADD3 R128, P3, PT, R128, UR22, RZ ;  /* 0x0000001680807c10 */ /* 0x000fe4000ff7e0ff */
[----:B------:R-:W-:-:S02]  /*11460*/  IADD3.X R146, PT, PT, R146, UR23, RZ, P5, !PT ;  /* 0x0000001792927c10 */ /* 0x000fc4000affe4ff */
[----:B------:R-:W-:Y:S02]  /*11470*/  IADD3 R130, P4, PT, R130, UR22, RZ ;  /* 0x0000001682827c10 */ /* 0x000fe4000ff9e0ff */
[----:B------:R-:W-:Y:S02]  /*11480*/  IADD3.X R140, PT, PT, R140, UR23, RZ, P6, !PT ;  /* 0x000000178c8c7c10 */ /* 0x000fe4000b7fe4ff */
[----:B------:R-:W-:Y:S02]  /*11490*/  IADD3 R155, P5, PT, R155, UR22, RZ ;  /* 0x000000169b9b7c10 */ /* 0x000fe4000ffbe0ff */
[----:B------:R-:W-:Y:S02]  /*114a0*/  IADD3.X R120, PT, PT, R125, UR23, RZ, P3, !PT ;  /* 0x000000177d787c10 */ /* 0x000fe40009ffe4ff */
[----:B------:R-:W-:Y:S01]  /*114b0*/  IADD3 R149, P6, PT, R149, UR22, RZ ;  /* 0x0000001695957c10 */ /* 0x000fe2000ffde0ff */
[----:B------:R-:W2:Y:S01]  /*114c0*/  LDL.LU R125, [R1+0x2c] ;  /* 0x00002c00017d7983 */ /* 0x000ea20000300800 */
[----:B------:R-:W-:-:S02]  /*114d0*/  IADD3 R143, P3, PT, R143, UR22, RZ ;  /* 0x000000168f8f7c10 */ /* 0x000fc4000ff7e0ff */
[----:B------:R-:W-:Y:S02]  /*114e0*/  IADD3.X R129, PT, PT, R129, UR23, RZ, P4, !PT ;  /* 0x0000001781817c10 */ /* 0x000fe4000a7fe4ff */
[----:B------:R-:W-:Y:S02]  /*114f0*/  IADD3.X R154, PT, PT, R154, UR23, RZ, P5, !PT ;  /* 0x000000179a9a7c10 */ /* 0x000fe4000affe4ff */
[----:B------:R-:W-:Y:S02]  /*11500*/  IADD3 R145, P4, PT, R145, UR22, RZ ;  /* 0x0000001691917c10 */ /* 0x000fe4000ff9e0ff */
[----:B------:R-:W-:Y:S02]  /*11510*/  IADD3.X R148, PT, PT, R148, UR23, RZ, P6, !PT ;  /* 0x0000001794947c10 */ /* 0x000fe4000b7fe4ff */
[----:B------:R-:W-:Y:S02]  /*11520*/  IADD3 R163, P5, PT, R163, UR22, RZ ;  /* 0x00000016a3a37c10 */ /* 0x000fe4000ffbe0ff */
[----:B------:R-:W-:-:S02]  /*11530*/  IADD3.X R142, PT, PT, R142, UR23, RZ, P3, !PT ;  /* 0x000000178e8e7c10 */ /* 0x000fc40009ffe4ff */
[----:B------:R-:W-:Y:S02]  /*11540*/  IADD3 R157, P6, PT, R157, UR22, RZ ;  /* 0x000000169d9d7c10 */ /* 0x000fe4000ffde0ff */
[----:B------:R-:W-:Y:S02]  /*11550*/  IADD3 R151, P3, PT, R151, UR22, RZ ;  /* 0x0000001697977c10 */ /* 0x000fe4000ff7e0ff */
[----:B------:R-:W-:Y:S02]  /*11560*/  IADD3.X R144, PT, PT, R144, UR23, RZ, P4, !PT ;  /* 0x0000001790907c10 */ /* 0x000fe4000a7fe4ff */
[----:B------:R-:W-:Y:S02]  /*11570*/  IADD3.X R162, PT, PT, R162, UR23, RZ, P5, !PT ;  /* 0x00000017a2a27c10 */ /* 0x000fe4000affe4ff */
[----:B------:R-:W-:Y:S02]  /*11580*/  IADD3 R153, P4, PT, R153, UR22, RZ ;  /* 0x0000001699997c10 */ /* 0x000fe4000ff9e0ff */
[----:B------:R-:W-:-:S02]  /*11590*/  IADD3.X R156, PT, PT, R156, UR23, RZ, P6, !PT ;  /* 0x000000179c9c7c10 */ /* 0x000fc4000b7fe4ff */
[----:B------:R-:W-:Y:S02]  /*115a0*/  IADD3 R171, P5, PT, R171, UR22, RZ ;  /* 0x00000016abab7c10 */ /* 0x000fe4000ffbe0ff */
[----:B------:R-:W-:Y:S02]  /*115b0*/  IADD3.X R150, PT, PT, R150, UR23, RZ, P3, !PT ;  /* 0x0000001796967c10 */ /* 0x000fe40009ffe4ff */
[----:B------:R-:W-:Y:S02]  /*115c0*/  IADD3 R165, P6, PT, R165, UR22, RZ ;  /* 0x00000016a5a57c10 */ /* 0x000fe4000ffde0ff */
[----:B------:R-:W-:Y:S02]  /*115d0*/  IADD3 R159, P3, PT, R159, UR22, RZ ;  /* 0x000000169f9f7c10 */ /* 0x000fe4000ff7e0ff */
[----:B------:R-:W-:Y:S02]  /*115e0*/  IADD3.X R152, PT, PT, R152, UR23, RZ, P4, !PT ;  /* 0x0000001798987c10 */ /* 0x000fe4000a7fe4ff */
[----:B------:R-:W-:-:S02]  /*115f0*/  IADD3.X R170, PT, PT, R170, UR23, RZ, P5, !PT ;  /* 0x00000017aaaa7c10 */ /* 0x000fc4000affe4ff */
[----:B------:R-:W-:Y:S02]  /*11600*/  IADD3 R161, P4, PT, R161, UR22, RZ ;  /* 0x00000016a1a17c10 */ /* 0x000fe4000ff9e0ff */
[----:B------:R-:W-:Y:S02]  /*11610*/  IADD3.X R164, PT, PT, R164, UR23, RZ, P6, !PT ;  /* 0x00000017a4a47c10 */ /* 0x000fe4000b7fe4ff */
[----:B------:R-:W-:Y:S02]  /*11620*/  IADD3 R179, P5, PT, R179, UR22, RZ ;  /* 0x00000016b3b37c10 */ /* 0x000fe4000ffbe0ff */
[----:B------:R-:W-:Y:S02]  /*11630*/  IADD3.X R158, PT, PT, R158, UR23, RZ, P3, !PT ;  /* 0x000000179e9e7c10 */ /* 0x000fe40009ffe4ff */
[----:B------:R-:W-:Y:S02]  /*11640*/  IADD3 R173, P6, PT, R173, UR22, RZ ;  /* 0x00000016adad7c10 */ /* 0x000fe4000ffde0ff */
        /* <DEDUP_REMOVED lines=72> */
[----:B------:R-:W-:Y:S01]  /*11ad0*/  IADD3 R241, P3, PT, R241, UR22, RZ ;  /* 0x00000016f1f17c10 */ /* 0x000fe2000ff7e0ff */
[----:B------:R1:W-:Y:S01]  /*11ae0*/  STL [R1], R127 ;  /* 0x0000007f01007387 */ /* 0x0003e20000100800 */
[----:B------:R-:W-:-:S02]  /*11af0*/  IADD3.X R234, PT, PT, R234, UR23, RZ, P4, !PT ;  /* 0x00000017eaea7c10 */ /* 0x000fc4000a7fe4ff */
[----:B------:R-:W-:Y:S02]  /*11b00*/  IADD3 R243, P4, PT, R243, UR22, RZ ;  /* 0x00000016f3f37c10 */ /* 0x000fe4000ff9e0ff */
[----:B------:R-:W-:Y:S02]  /*11b10*/  IADD3.X R246, PT, PT, R246, UR23, RZ, P6, !PT ;  /* 0x00000017f6f67c10 */ /* 0x000fe4000b7fe4ff */
[----:B------:R-:W-:Y:S02]  /*11b20*/  IADD3.X R240, PT, PT, R240, UR23, RZ, P3, !PT ;  /* 0x00000017f0f07c10 */ /* 0x000fe40009ffe4ff */
[----:B------:R-:W-:Y:S02]  /*11b30*/  IADD3 R249, P3, PT, R249, UR22, RZ ;  /* 0x00000016f9f97c10 */ /* 0x000fe4000ff7e0ff */
[----:B-1----:R-:W-:Y:S02]  /*11b40*/  IADD3 R127, P6, PT, R131, UR22, RZ ;  /* 0x00000016837f7c10 */ /* 0x002fe4000ffde0ff */
[----:B------:R-:W-:Y:S01]  /*11b50*/  IADD3.X R242, PT, PT, R242, UR23, RZ, P4, !PT ;  /* 0x00000017f2f27c10 */ /* 0x000fe2000a7fe4ff */
[----:B------:R-:W3:Y:S01]  /*11b60*/  LDL.LU R131, [R1+0x24] ;  /* 0x0000240001837983 */ /* 0x000ee20000300800 */
[----:B------:R-:W-:-:S02]  /*11b70*/  IADD3 R251, P4, PT, R251, UR22, RZ ;  /* 0x00000016fbfb7c10 */ /* 0x000fc4000ff9e0ff */
[----:B------:R-:W-:Y:S01]  /*11b80*/  IADD3.X R248, PT, PT, R248, UR23, RZ, P3, !PT ;  /* 0x00000017f8f87c10 */ /* 0x000fe20009ffe4ff */
[----:B------:R1:W-:Y:S01]  /*11b90*/  STL [R1+0x8], R127 ;  /* 0x0000087f01007387 */ /* 0x0003e20000100800 */
[----:B------:R-:W-:Y:S02]  /*11ba0*/  IADD3.X R250, PT, PT, R250, UR23, RZ, P4, !PT ;  /* 0x00000017fafa7c10 */ /* 0x000fe4000a7fe4ff */
[----:B------:R-:W-:Y:S02]  /*11bb0*/  IADD3 R132, P4, PT, R132, UR22, RZ ;  /* 0x0000001684847c10 */ /* 0x000fe4000ff9e0ff */
[----:B------:R-:W-:Y:S02]  /*11bc0*/  IADD3.X R252, PT, PT, R252, UR23, RZ, P5, !PT ;  /* 0x00000017fcfc7c10 */ /* 0x000fe4000affe4ff */
[----:B-1----:R-:W-:Y:S02]  /*11bd0*/  IADD3 R127, P3, PT, R133, UR22, RZ ;  /* 0x00000016857f7c10 */ /* 0x002fe4000ff7e0ff */
[----:B------:R-:W4:Y:S04]  /*11be0*/  LDL.LU R133, [R1+0x3c] ;  /* 0x00003c0001857983 */ /* 0x000f280000300800 */
[----:B------:R1:W-:Y:S04]  /*11bf0*/  STL [R1+0x10], R127 ;  /* 0x0000107f01007387 */ /* 0x0003e80000100800 */
[----:B------:R1:W-:Y:S02]  /*11c00*/  STL [R1+0x18], R132 ;  /* 0x0000188401007387 */ /* 0x0003e40000100800 */
[----:B-1----:R-:W-:-:S02]  /*11c10*/  IADD3 R127, P5, PT, R135, UR22, RZ ;  /* 0x00000016877f7c10 */ /* 0x002fc4000ffbe0ff */
[----:B------:R-:W4:Y:S04]  /*11c20*/  LDL.LU R135, [R1+0x34] ;  /* 0x0000340001877983 */ /* 0x000f280000300800 */
[----:B------:R-:W4:Y:S04]  /*11c30*/  LDL.LU R132, [R1+0x48] ;  /* 0x0000480001847983 */ /* 0x000f280000300800 */
[----:B------:R1:W-:Y:S02]  /*11c40*/  STL [R1+0x20], R127 ;  /* 0x0000207f01007387 */ /* 0x0003e40000100800 */
[----:B-1----:R-:W-:-:S02]  /*11c50*/  IADD3.X R127, PT, PT, R122, UR23, RZ, P6, !PT ;  /* 0x000000177a7f7c10 */ /* 0x002fc4000b7fe4ff */
[----:B------:R-:W4:Y:S01]  /*11c60*/  LDL.LU R122, [R1+0x610] ;  /* 0x00061000017a7983 */ /* 0x000f220000300800 */
[----:B------:R-:W-:-:S03]  /*11c70*/  IADD3 R136, P6, PT, R136, UR22, RZ ;  /* 0x0000001688887c10 */ /* 0x000fc6000ffde0ff */
[----:B------:R1:W-:Y:S04]  /*11c80*/  STL [R1+0x4], R127 ;  /* 0x0000047f01007387 */ /* 0x0003e80000100800 */
[----:B------:R-:W-:Y:S01]  /*11c90*/  STL [R1+0x28], R136 ;  /* 0x0000288801007387 */ /* 0x000fe20000100800 */
[----:B-1----:R-:W-:Y:S02]  /*11ca0*/  IADD3.X R127, PT, PT, R4, UR23, RZ, P3, !PT ;  /* 0x00000017047f7c10 */ /* 0x002fe40009ffe4ff */
[----:B------:R-:W-:Y:S02]  /*11cb0*/  IADD3 R4, P3, PT, R137, UR22, RZ ;  /* 0x0000001689047c10 */ /* 0x000fe4000ff7e0ff */
[----:B------:R-:W4:Y:S04]  /*11cc0*/  LDL R137, [R1+0x80] ;  /* 0x0000800001897983 */ /* 0x000f280000100800 */
[----:B------:R1:W-:Y:S04]  /*11cd0*/  STL [R1+0xc], R127 ;  /* 0x00000c7f01007387 */ /* 0x0003e80000100800 */
[----:B------:R2:W-:Y:S01]  /*11ce0*/  STL [R1+0x30], R4 ;  /* 0x0000300401007387 */ /* 0x0005e20000100800 */
[----:B-1----:R-:W-:-:S02]  /*11cf0*/  IADD3.X R127, PT, PT, R3, UR23, RZ, P4, !PT ;  /* 0x00000017037f7c10 */ /* 0x002fc4000a7fe4ff */
[----:B------:R-:W-:Y:S02]  /*11d00*/  IADD3.X R3, PT, PT, R0, UR23, RZ, P5, !PT ;  /* 0x0000001700037c10 */ /* 0x000fe4000affe4ff */
[----:B--2---:R-:W-:Y:S01]  /*11d10*/  IADD3 R4, P4, PT, R190, UR22, RZ ;  /* 0x00000016be047c10 */ /* 0x004fe2000ff9e0ff */
[----:B------:R-:W-:Y:S01]  /*11d20*/  STL [R1+0x14], R127 ;  /* 0x0000147f01007387 */ /* 0x000fe20000100800 */
[----:B------:R-:W-:-:S03]  /*11d30*/  IADD3 R0, P5, PT, R191, UR22, RZ ;  /* 0x00000016bf007c10 */ /* 0x000fc6000ffbe0ff */
[----:B------:R1:W-:Y:S04]  /*11d40*/  STL [R1+0x38], R4 ;  /* 0x0000380401007387 */ /* 0x0003e80000100800 */
[----:B------:R2:W-:Y:S04]  /*11d50*/  STL [R1+0x1c], R3 ;  /* 0x00001c0301007387 */ /* 0x0005e80000100800 */
[----:B-1----:R-:W4:Y:S04]  /*11d60*/  LDL R4, [R1+0x150] ;  /* 0x0001500001047983 */ /* 0x002f280000100800 */
[----:B------:R1:W-:Y:S04]  /*11d70*/  STL [R1+0x40], R0 ;  /* 0x0000400001007387 */ /* 0x0003e80000100800 */
[----:B--2---:R-:W2:Y:S04]  /*11d80*/  LDL R3, [R1+0x140] ;  /* 0x0001400001037983 */ /* 0x004ea80000100800 */
[----:B------:R-:W2:Y:S04]  /*11d90*/  LDL R191, [R1+0x148] ;  /* 0x0001480001bf7983 */ /* 0x000ea80000100800 */
[----:B-1----:R-:W2:Y:S01]  /*11da0*/  LDL R0, [R1+0x144] ;  /* 0x0001440001007983 */ /* 0x002ea20000100800 */
[----:B---3--:R-:W-:-:S02]  /*11db0*/  IADD3.X R131, PT, PT, R131, UR23, RZ, P6, !PT ;  /* 0x0000001783837c10 */ /* 0x008fc4000b7fe4ff */
[----:B------:R-:W-:-:S03]  /*11dc0*/  IADD3 R125, P6, PT, R125, UR22, RZ ;  /* 0x000000167d7d7c10 */ /* 0x000fc6000ffde0ff */
[----:B------:R-:W-:Y:S04]  /*11dd0*/  STL [R1+0x24], R131 ;  /* 0x0000248301007387 */ /* 0x000fe80000100800 */
[----:B------:R1:W-:Y:S04]  /*11de0*/  STL [R1+0x44], R125 ;  /* 0x0000447d01007387 */ /* 0x0003e80000100800 */
[----:B------:R-:W3:Y:S01]  /*11df0*/  LDL R190, [R1+0x14c] ;  /* 0x00014c0001be7983 */ /* 0x000ee20000100800 */
[----:B----4-:R-:W-:-:S05]  /*11e00*/  IMAD.SHL.U32 R136, R122, 0x40, RZ ;  /* 0x000000407a887824 */ /* 0x010fca00078e00ff */
[----:B------:R-:W-:-:S04]  /*11e10*/  SHF.R.S32.HI R127, RZ, 0x1f, R136 ;  /* 0x0000001fff7f7819 */ /* 0x000fc80000011488 */
[----:B-1----:R-:W-:Y:S02]  /*11e20*/  LEA.HI.X R125, R136, R134, R127, 0x3, P0 ;  /* 0x00000086887d7211 */ /* 0x002fe400000f1c7f */
[----:B------:R-:W4:Y:S01]  /*11e30*/  LDL.LU R134, [R1+0x54] ;  /* 0x0000540001867983 */ /* 0x000f220000300800 */
[----:B------:R-:W1:Y:S01]  /*11e40*/  S2R R131, SR_TID.X ;  /* 0x0000000000837919 */ /* 0x000e620000002100 */
[----:B------:R-:W-:Y:S02]  /*11e50*/  IADD3.X R133, PT, PT, R133, UR23, RZ, P5, !PT ;  /* 0x0000001785857c10 */ /* 0x000fe4000affe4ff */
[----:B-1----:R-:W-:-:S04]  /*11e60*/  SHF.R.U32.HI R131, RZ, 0x6, R131 ;  /* 0x00000006ff837819 */ /* 0x002fc80000011683 */
[----:B------:R-:W-:-:S04]  /*11e70*/  SGXT.U32 R131, R131, 0x1 ;  /* 0x000000018383781a */ /* 0x000fc80000000000 */
[----:B------:R-:W-:-:S05]  /*11e80*/  LOP3.LUT R131, R131, 0x3e, RZ, 0xfc, !PT ;  /* 0x0000003e83837812 */ /* 0x000fca00078efcff */
[----:B------:R-:W-:Y:S01]  /*11e90*/  IMAD R122, R131, R122, RZ ;  /* 0x0000007a837a7224 */ /* 0x000fe200078e02ff */
[----:B------:R-:W-:Y:S02]  /*11ea0*/  IADD3.X R131, PT, PT, R123, UR5, RZ, P6, !PT ;  /* 0x000000057b837c10 */ /* 0x000fe4000b7fe4ff */
[----:B------:R-:W-:Y:S01]  /*11eb0*/  IADD3 R124, P2, PT, R124, UR20, RZ ;  /* 0x000000147c7c7c10 */ /* 0x000fe2000ff5e0ff */
[----:B------:R-:W1:Y:S03]  /*11ec0*/  LDCU UR20, c[0x0][0x3a8] ;  /* 0x00007500ff1477ac */ /* 0x000e660008000800 */
[----:B------:R-:W-:Y:S02]  /*11ed0*/  IADD3.X R125, PT, PT, R125, UR21, RZ, P2, !PT ;  /* 0x000000157d7d7c10 */ /* 0x000fe400097fe4ff */
[----:B----4-:R-:W-:-:S05]  /*11ee0*/  IADD3.X R134, PT, PT, R134, UR23, RZ, P3, !PT ;  /* 0x0000001786867c10 */ /* 0x010fca0009ffe4ff */
[----:B------:R4:W-:Y:S02]  /*11ef0*/  STL [R1+0x2c], R134 ;  /* 0x00002c8601007387 */ /* 0x0009e40000100800 */
[----:B----4-:R-:W-:-:S05]  /*11f00*/  IADD3.X R134, PT, PT, R135, UR23, RZ, P4, !PT ;  /* 0x0000001787867c10 */ /* 0x010fca000a7fe4ff */
[----:B------:R-:W-:Y:S04]  /*11f10*/  STL [R1+0x34], R134 ;  /* 0x0000348601007387 */ /* 0x000fe80000100800 */
[----:B------:R4:W-:Y:S04]  /*11f20*/  STL [R1+0x3c], R133 ;  /* 0x00003c8501007387 */ /* 0x0009e80000100800 */
[----:B------:R-:W-:Y:S01]  /*11f30*/  STL [R1+0x60], R122 ;  /* 0x0000607a01007387 */ /* 0x000fe20000100800 */
[----:B----4-:R-:W-:-:S03]  /*11f40*/  IADD3 R133, P0, PT, R126, UR4, RZ ;  /* 0x000000047e857c10 */ /* 0x010fc6000ff1e0ff */
[----:B------:R-:W4:Y:S04]  /*11f50*/  LDL.LU R126, [R1+0x60c] ;  /* 0x00060c00017e7983 */ /* 0x000f280000300800 */
[----:B------:R-:W3:Y:S01]  /*11f60*/  LDL.LU R123, [R1+0x608] ;  /* 0x00060800017b7983 */ /* 0x000ee20000300800 */
[----:B------:R-:W-:Y:S02]  /*11f70*/  IADD3 R135, P2, PT, R132, UR6, RZ ;  /* 0x0000000684877c10 */ /* 0x000fe4000ff5e0ff */
[----:B------:R-:W-:Y:S02]  /*11f80*/  IADD3.X R132, PT, PT, R2, UR7, RZ, P0, !PT ;  /* 0x0000000702847c10 */ /* 0x000fe400087fe4ff */
[----:B------:R-:W3:Y:S01]  /*11f90*/  LDL.LU R2, [R1+0x604] ;  /* 0x0006040001027983 */ /* 0x000ee20000300800 */
[----:B------:R-:W-:-:S02]  /*11fa0*/  SHF.L.U64.HI R127, R136, 0x2, R127 ;  /* 0x00000002887f7819 */ /* 0x000fc4000001027f */
[----:B------:R-:W-:Y:S02]  /*11fb0*/  IADD3.X R134, PT, PT, R5, UR15, RZ, P2, !PT ;  /* 0x0000000f05867c10 */ /* 0x000fe400097fe4ff */
[----:B------:R1:W5:Y:S04]  /*11fc0*/  LDL.LU R5, [R1+0x600] ;  /* 0x0006000001057983 */ /* 0x0003680000300800 */
[----:B------:R1:W-:Y:S01]  /*11fd0*/  STL [R1+0x48], R127 ;  /* 0x0000487f01007387 */ /* 0x0003e20000100800 */
[----:B--2---:R-:W-:Y:S02]  /*11fe0*/  SHF.R.S32.HI R136, RZ, 0x1f, R0 ;  /* 0x0000001fff887819 */ /* 0x004fe40000011400 */
[----:B-1----:R-:W-:Y:S02]  /*11ff0*/  SHF.R.S32.HI R127, RZ, 0x1f, R3 ;  /* 0x0000001fff7f7819 */ /* 0x002fe40000011403 */
[----:B------:R-:W-:Y:S01]  /*12000*/  IADD3 R137, P0, PT, R137, UR14, RZ ;  /* 0x0000000e89897c10 */ /* 0x000fe2000ff1e0ff */
[C---:B----4-:R-:W-:Y:S01]  /*12010*/  IMAD.SHL.U32 R122, R126.reuse, 0x4, RZ ;  /* 0x000000047e7a7824 */ /* 0x050fe200078e00ff */
[----:B---3--:R-:W-:-:S02]  /*12020*/  SHF.L.U64.HI R123, R126, 0x2, R123 ;  /* 0x000000027e7b7819 */ /* 0x008fc4000001027b */
[----:B------:R-:W-:-:S04]  /*12030*/  SHF.R.S32.HI R126, RZ, 0x1f, R4 ;  /* 0x0000001fff7e7819 */ /* 0x000fc80000011404 */
[----:B------:R-:W-:Y:S02]  /*12040*/  SHF.L.U64.HI R126, R4, 0x2, R126 ;  /* 0x00000002047e7819 */ /* 0x000fe4000001027e */
[----:B------:R1:W5:Y:S04]  /*12050*/  LDL.LU R4, [R1+0x5fc] ;  /* 0x0005fc0001047983 */ /* 0x0003680000300800 */
[----:B------:R2:W-:Y:S02]  /*12060*/  STL [R1+0x4c], R126 ;  /* 0x00004c7e01007387 */ /* 0x0005e40000100800 */
[----:B--2---:R-:W-:Y:S02]  /*12070*/  SHF.L.U64.HI R126, R3, 0x2, R127 ;  /* 0x00000002037e7819 */ /* 0x004fe4000001027f */
[----:B------:R1:W5:Y:S01]  /*12080*/  LDL.LU R3, [R1+0x5f8] ;  /* 0x0005f80001037983 */ /* 0x0003620000300800 */
[----:B------:R-:W-:-:S03]  /*12090*/  SHF.L.U64.HI R127, R0, 0x2, R136 ;  /* 0x00000002007f7819 */ /* 0x000fc60000010288 */
[----:B------:R1:W5:Y:S04]  /*120a0*/  LDL.LU R0, [R1+0x5f4] ;  /* 0x0005f40001007983 */ /* 0x0003680000300800 */
[----:B------:R2:W-:Y:S02]  /*120b0*/  STL [R1+0x50], R126 ;  /* 0x0000507e01007387 */ /* 0x0005e40000100800 */
[----:B--2---:R-:W-:-:S04]  /*120c0*/  SHF.R.S32.HI R126, RZ, 0x1f, R191 ;  /* 0x0000001fff7e7819 */ /* 0x004fc800000114bf */
[----:B------:R-:W-:Y:S01]  /*120d0*/  SHF.L.U64.HI R136, R191, 0x2, R126 ;  /* 0x00000002bf887819 */ /* 0x000fe2000001027e */
[----:B------:R-:W-:Y:S04]  /*120e0*/  STL [R1+0x54], R127 ;  /* 0x0000547f01007387 */ /* 0x000fe80000100800 */
[----:B------:R2:W-:Y:S02]  /*120f0*/  STL [R1+0x58], R136 ;  /* 0x0000588801007387 */ /* 0x0005e40000100800 */
[----:B--2---:R-:W-:Y:S02]  /*12100*/  IADD3.X R136, PT, PT, R2, UR9, RZ, P0, !PT ;  /* 0x0000000902887c10 */ /* 0x004fe400087fe4ff */
[----:B------:R-:W2:Y:S01]  /*12110*/  S2R R2, SR_TID.X ;  /* 0x0000000000027919 */ /* 0x000ea20000002100 */
[----:B------:R-:W-:-:S04]  /*12120*/  SHF.R.S32.HI R127, RZ, 0x1f, R190 ;  /* 0x0000001fff7f7819 */ /* 0x000fc800000114be */
[----:B------:R-:W-:Y:S02]  /*12130*/  SHF.L.U64.HI R126, R190, 0x2, R127 ;  /* 0x00000002be7e7819 */ /* 0x000fe4000001027f */
[----:B--2---:R-:W-:-:S04]  /*12140*/  SHF.R.U32.HI R2, RZ, 0x6, R2 ;  /* 0x00000006ff027819 */ /* 0x004fc80000011602 */
[----:B------:R-:W-:-:S04]  /*12150*/  SGXT.U32 R2, R2, 0x1 ;  /* 0x000000010202781a */ /* 0x000fc80000000000 */
[C---:B------:R-:W-:Y:S02]  /*12160*/  LOP3.LUT R127, R2.reuse, 0x3c, RZ, 0xfc, !PT ;  /* 0x0000003c027f7812 */ /* 0x040fe400078efcff */
[C---:B------:R-:W-:Y:S02]  /*12170*/  LOP3.LUT R191, R2.reuse, 0x3a, RZ, 0xfc, !PT ;  /* 0x0000003a02bf7812 */ /* 0x040fe400078efcff */
[C---:B------:R-:W-:Y:S01]  /*12180*/  LOP3.LUT R190, R2.reuse, 0x38, RZ, 0xfc, !PT ;  /* 0x0000003802be7812 */ /* 0x040fe200078efcff */
[----:B------:R-:W-:Y:S01]  /*12190*/  IMAD R127, R127, UR13, RZ ;  /* 0x0000000d7f7f7c24 */ /* 0x000fe2000f8e02ff */
[C---:B------:R-:W-:Y:S01]  /*121a0*/  LOP3.LUT R127, R2.reuse, 0x34, RZ, 0xfc, !PT ;  /* 0x00000034027f7812 */ /* 0x040fe200078efcff */
[----:B------:R-:W-:Y:S01]  /*121b0*/  IMAD R191, R191, UR16, RZ ;  /* 0x00000010bfbf7c24 */ /* 0x000fe2000f8e02ff */
[----:B------:R-:W-:Y:S01]  /*121c0*/  LOP3.LUT R191, R2, 0x32, RZ, 0xfc, !PT ;  /* 0x0000003202bf7812 */ /* 0x000fe200078efcff */
[----:B------:R-:W-:Y:S01]  /*121d0*/  IMAD R190, R190, UR17, RZ ;  /* 0x00000011bebe7c24 */ /* 0x000fe2000f8e02ff */
[----:B------:R-:W-:-:S02]  /*121e0*/  LOP3.LUT R190, R2, 0x30, RZ, 0xfc, !PT ;  /* 0x0000003002be7812 */ /* 0x000fc400078efcff */
[----:B------:R-:W2:Y:S02]  /*121f0*/  S2R R2, SR_TID.X ;  /* 0x0000000000027919 */ /* 0x000ea40000002100 */
[----:B--2---:R-:W-:-:S04]  /*12200*/  SHF.R.U32.HI R2, RZ, 0x6, R2 ;  /* 0x00000006ff027819 */ /* 0x004fc80000011602 */
[----:B------:R-:W-:-:S04]  /*12210*/  SGXT.U32 R2, R2, 0x1 ;  /* 0x000000010202781a */ /* 0x000fc80000000000 */
[----:B------:R-:W-:-:S05]  /*12220*/  LOP3.LUT R2, R2, 0x36, RZ, 0xfc, !PT ;  /* 0x0000003602027812 */ /* 0x000fca00078efcff */
[----:B------:R-:W-:-:S06]  /*12230*/  IMAD R2, R2, UR24, RZ ;  /* 0x0000001802027c24 */ /* 0x000fcc000f8e02ff */
[----:B------:R-:W2:Y:S01]  /*12240*/  S2R R2, SR_TID.X ;  /* 0x0000000000027919 */ /* 0x000ea20000002100 */
[----:B------:R-:W-:Y:S02]  /*12250*/  IMAD R127, R127, UR25, RZ ;  /* 0x000000197f7f7c24 */ /* 0x000fe4000f8e02ff */
[----:B------:R-:W-:Y:S02]  /*12260*/  IMAD R191, R191, UR26, RZ ;  /* 0x0000001abfbf7c24 */ /* 0x000fe4000f8e02ff */
[----:B------:R-:W-:Y:S01]  /*12270*/  IMAD R190, R190, UR27, RZ ;  /* 0x0000001bbebe7c24 */ /* 0x000fe2000f8e02ff */
[----:B--2---:R-:W-:-:S04]  /*12280*/  SHF.R.U32.HI R2, RZ, 0x6, R2 ;  /* 0x00000006ff027819 */ /* 0x004fc80000011602 */
[----:B------:R-:W-:-:S04]  /*12290*/  SGXT.U32 R2, R2, 0x1 ;  /* 0x000000010202781a */ /* 0x000fc80000000000 */
[C---:B------:R-:W-:Y:S02]  /*122a0*/  LOP3.LUT R127, R2.reuse, 0x2c, RZ, 0xfc, !PT ;  /* 0x0000002c027f7812 */ /* 0x040fe400078efcff */
[C---:B------:R-:W-:Y:S02]  /*122b0*/  LOP3.LUT R191, R2.reuse, 0x2a, RZ, 0xfc, !PT ;  /* 0x0000002a02bf7812 */ /* 0x040fe400078efcff */
[----:B------:R-:W-:Y:S02]  /*122c0*/  LOP3.LUT R190, R2, 0x28, RZ, 0xfc, !PT ;  /* 0x0000002802be7812 */ /* 0x000fe400078efcff */
        /* <DEDUP_REMOVED lines=34> */
[----:B------:R-:W-:-:S04]  /*124f0*/  USHF.R.S32.HI UR6, URZ, 0x1f, UR8 ;  /* 0x0000001fff067899 */ /* 0x000fc80008011408 */
[----:B------:R-:W-:-:S04]  /*12500*/  ULEA.HI UR6, UR6, UR8, URZ, 0x6 ;  /* 0x0000000806067291 */ /* 0x000fc8000f8f30ff */
[----:B------:R-:W-:-:S04]  /*12510*/  USHF.R.S32.HI UR6, URZ, 0x6, UR6 ;  /* 0x00000006ff067899 */ /* 0x000fc80008011406 */
[----:B------:R-:W-:Y:S01]  /*12520*/  UISETP.LT.AND UP3, UPT, UR6, 0x2, UPT ;  /* 0x000000020600788c */ /* 0x000fe2000bf61270 */
[----:B------:R3:W-:Y:S01]  /*12530*/  STL [R1+0x5c], R126 ;  /* 0x00005c7e01007387 */ /* 0x0007e20000100800 */
[----:B------:R-:W-:Y:S02]  /*12540*/  IMAD R127, R127, UR40, RZ ;  /* 0x000000287f7f7c24 */ /* 0x000fe4000f8e02ff */
[----:B------:R-:W-:Y:S01]  /*12550*/  USEL UR30, UR6, 0x2, !UP3 ;  /* 0x00000002061e7887 */ /* 0x000fe2000d800000 */
[----:B------:R-:W-:Y:S02]  /*12560*/  IMAD R191, R191, UR41, RZ ;  /* 0x00000029bfbf7c24 */ /* 0x000fe4000f8e02ff */
[----:B------:R-:W-:Y:S01]  /*12570*/  IMAD R127, R190, UR20, RZ ;  /* 0x00000014be7f7c24 */ /* 0x000fe2000f8e02ff */
[----:B------:R-:W-:Y:S01]  /*12580*/  UIADD3 UR23, UPT, UPT, UR6, -0x2, URZ ;  /* 0xfffffffe06177890 */ /* 0x000fe2000fffe0ff */
[----:B---3--:R-:W-:Y:S01]  /*12590*/  IMAD.MOV.U32 R126, RZ, RZ, RZ ;  /* 0x000000ffff7e7224 */ /* 0x008fe200078e00ff */
[----:B------:R-:W-:Y:S01]  /*125a0*/  UIADD3 UR18, UPT, UPT, UR18, -0x80, URZ ;  /* 0xffffff8012127890 */ /* 0x000fe2000fffe0ff */
[----:B--2---:R-:W-:Y:S01]  /*125b0*/  SHF.R.U32.HI R2, RZ, 0x6, R2 ;  /* 0x00000006ff027819 */ /* 0x004fe20000011602 */
[----:B------:R-:W-:-:S03]  /*125c0*/  UIADD3 UR19, UPT, UPT, UR10, 0x28000, URZ ;  /* 0x000280000a137890 */ /* 0x000fc6000fffe0ff */
[----:B------:R-:W-:Y:S01]  /*125d0*/  SGXT.U32 R2, R2, 0x1 ;  /* 0x000000010202781a */ /* 0x000fe20000000000 */
[----:B------:R-:W-:Y:S01]  /*125e0*/  UMOV UR22, 0x1 ;  /* 0x0000000100167882 */ /* 0x000fe20000000000 */
[----:B------:R-:W-:Y:S01]  /*125f0*/  UMOV UR4, URZ ;  /* 0x000000ff00047c82 */ /* 0x000fe20008000000 */
[----:B------:R-:W-:Y:S01]  /*12600*/  UMOV UR5, URZ ;  /* 0x000000ff00057c82 */ /* 0x000fe20008000000 */
[----:B------:R-:W-:Y:S01]  /*12610*/  UIADD3 UR30, UPT, UPT, UR30, -0x1, URZ ;  /* 0xffffffff1e1e7890 */ /* 0x000fe2000fffe0ff */
[----:B-1----:R-:W-:-:S11]  /*12620*/  UMOV UR6, URZ ;  /* 0x000000ff00067c82 */ /* 0x002fd60008000000 */
.L_x_10:
[----:B------:R-:W-:-:S04]  /*12630*/  DEPBAR.LE SB0, 0x0 ;  /* 0x000080000000791a */ /* 0x000fc80000000000 */
[----:B------:R-:W-:Y:S01]  /*12640*/  UIADD3 UR4, UPT, UPT, UR4, 0x1, URZ ;  /* 0x0000000104047890 */ /* 0x000fe2000fffe0ff */
[----:B------:R-:W-:Y:S01]  /*12650*/  IMAD.U32 R126, R126, -0x80000000, RZ ;  /* 0x800000007e7e7824 */ /* 0x000fe200078e00ff */
[----:B------:R-:W-:Y:S02]  /*12660*/  ULEA UR13, UR22, UR10, 0x3 ;  /* 0x0000000a160d7291 */ /* 0x000fe4000f8e18ff */
[----:B------:R-:W-:Y:S02]  /*12670*/  UISETP.GT.AND UP3, UPT, UR4, 0x1, UPT ;  /* 0x000000010400788c */ /* 0x000fe4000bf64270 */
[----:B------:R-:W-:Y:S02]  /*12680*/  UIADD3 UR13, UPT, UPT, UR13, 0x28000, URZ ;  /* 0x000280000d0d7890 */ /* 0x000fe4000fffe0ff */
[----:B------:R-:W-:Y:S01]  /*12690*/  USEL UR4, UR4, URZ, !UP3 ;  /* 0x000000ff04047287 */ /* 0x000fe2000d800000 */
[----:B------:R-:W-:Y:S06]  /*126a0*/  BAR.SYNC.DEFER_BLOCKING 0x0 ;  /* 0x0000000000007b1d */ /* 0x000fec0000010000 */
[----:B------:R-:W-:Y:S05]  /*126b0*/  BRA.U UP1, `(.L_x_8) ;  /* 0x0000000501107547 */ /* 0x000fea000b800000 */
[----:B------:R-:W-:Y:S02]  /*126c0*/  ULEA UR20, UR4, UR10, 0xe ;  /* 0x0000000a04147291 */ /* 0x000fe4000f8e70ff */
[----:B------:R-:W-:Y:S02]  /*126d0*/  ULEA UR9, UR4, UR10, 0x10 ;  /* 0x0000000a04097291 */ /* 0x000fe4000f8e80ff */
[----:B------:R-:W-:Y:S02]  /*126e0*/  UIADD3 UR20, UPT, UPT, UR20, 0x20000, URZ ;  /* 0x0002000014147890 */ /* 0x000fe4000fffe0ff */
[----:B------:R-:W-:Y:S02]  /*126f0*/  USHF.R.U32.HI UR9, URZ, 0x4, UR9 ;  /* 0x00000004ff097899 */ /* 0x000fe40008011609 */
[----:B------:R-:W-:Y:S02]  /*12700*/  USHF.R.U32.HI UR28, URZ, 0x4, UR20 ;  /* 0x00000004ff1c7899 */ /* 0x000fe40008011614 */
[----:B------:R-:W-:-:S02]  /*12710*/  USGXT.U32 UR20, UR9, 0xe ;  /* 0x0000000e0914789a */ /* 0x000fc40008000000 */
[----:B------:R-:W-:Y:S01]  /*12720*/  USGXT.U32 UR28, UR28, 0xe ;  /* 0x0000000e1c1c789a */ /* 0x000fe20008000000 */
[----:B------:R-:W-:Y:S01]  /*12730*/  UMOV UR7, URZ ;  /* 0x000000ff00077c82 */ /* 0x000fe20008000000 */
[----:B------:R-:W-:Y:S02]  /*12740*/  UIADD3 UR26, UP4, UPT, UR20, 0x2, URZ ;  /* 0x00000002141a7890 */ /* 0x000fe4000ff9e0ff */
[----:B------:R-:W-:Y:S01]  /*12750*/  UIADD3 UR24, UP3, UPT, UR28, 0x2, URZ ;  /* 0x000000021c187890 */ /* 0x000fe2000ff7e0ff */
[----:B------:R-:W-:Y:S01]  /*12760*/  UMOV UR8, URZ ;  /* 0x000000ff00087c82 */ /* 0x000fe20008000000 */
[----:B------:R-:W-:Y:S02]  /*12770*/  UIADD3 UR56, UP6, UPT, UR26, 0x4, URZ ;  /* 0x000000041a387890 */ /* 0x000fe4000ffde0ff */
[----:B------:R-:W-:Y:S02]  /*12780*/  UIADD3.X UR25, UPT, UPT, UR7, 0x40004040, URZ, UP3, !UPT ;  /* 0x4000404007197890 */ /* 0x000fe40009ffe4ff */
[----:B------:R-:W-:-:S02]  /*12790*/  UIADD3 UR54, UP5, UPT, UR24, 0x2, URZ ;  /* 0x0000000218367890 */ /* 0x000fc4000ffbe0ff */
[----:B------:R-:W-:Y:S02]  /*127a0*/  UIADD3.X UR27, UPT, UPT, UR8, 0x40004040, URZ, UP4, !UPT ;  /* 0x40004040081b7890 */ /* 0x000fe4000a7fe4ff */
[----:B------:R-:W-:Y:S02]  /*127b0*/  UIADD3 UR52, UP4, UPT, UR26, 0x2, URZ ;  /* 0x000000021a347890 */ /* 0x000fe4000ff9e0ff */
[----:B------:R-:W-:Y:S02]  /*127c0*/  UIADD3.X UR55, UPT, UPT, UR25, URZ, URZ, UP5, !UPT ;  /* 0x000000ff19377290 */ /* 0x000fe4000affe4ff */
[----:B------:R-:W-:Y:S02]  /*127d0*/  UIADD3 UR60, UP5, UPT, UR24, 0x4, URZ ;  /* 0x00000004183c7890 */ /* 0x000fe4000ffbe0ff */
[----:B------:R-:W-:Y:S02]  /*127e0*/  UIADD3 UR58, UP3, UPT, UR26, 0x7fe, URZ ;  /* 0x000007fe1a3a7890 */ /* 0x000fe4000ff7e0ff */
[----:B------:R-:W-:-:S02]  /*127f0*/  UIADD3.X UR53, UPT, UPT, UR27, URZ, URZ, UP4, !UPT ;  /* 0x000000ff1b357290 */ /* 0x000fc4000a7fe4ff */
[----:B------:R-:W-:Y:S02]  /*12800*/  UIADD3 UR62, UP4, UPT, UR26, 0x800, URZ ;  /* 0x000008001a3e7890 */ /* 0x000fe4000ff9e0ff */
[----:B------:R-:W-:Y:S02]  /*12810*/  UIADD3.X UR61, UPT, UPT, UR25, URZ, URZ, UP5, !UPT ;  /* 0x000000ff193d7290 */ /* 0x000fe4000affe4ff */
[----:B------:R-:W-:Y:S02]  /*12820*/  UIADD3.X UR57, UPT, UPT, UR27, URZ, URZ, UP6, !UPT ;  /* 0x000000ff1b397290 */ /* 0x000fe4000b7fe4ff */
[----:B------:R-:W-:Y:S02]  /*12830*/  UIADD3 UR64, UP5, UPT, UR24, 0x1fe, URZ ;  /* 0x000001fe18407890 */ /* 0x000fe4000ffbe0ff */
[----:B------:R-:W-:Y:S01]  /*12840*/  UIADD3 UR66, UP6, UPT, UR26, 0x802, URZ ;  /* 0x000008021a427890 */ /* 0x000fe2000ffde0ff */
[----:B------:R-:W-:Y:S01]  /*12850*/  UMOV UR8, UR13 ;  /* 0x0000000d00087c82 */ /* 0x000fe20008000000 */
[----:B------:R-:W-:Y:S01]  /*12860*/  UMOV UR9, URZ ;  /* 0x000000ff00097c82 */ /* 0x000fe20008000000 */
[----:B------:R-:W-:-:S02]  /*12870*/  UIADD3.X UR59, UPT, UPT, UR27, URZ, URZ, UP3, !UPT ;  /* 0x000000ff1b3b7290 */ /* 0x000fc40009ffe4ff */
[----:B------:R-:W-:Y:S02]  /*12880*/  UIADD3 UR32, UP3, UPT, UR24, 0x200, URZ ;  /* 0x0000020018207890 */ /* 0x000fe4000ff7e0ff */
[----:B------:R-:W-:Y:S01]  /*12890*/  UIADD3.X UR63, UPT, UPT, UR27, URZ, URZ, UP4, !UPT ;  /* 0x000000ff1b3f7290 */ /* 0x000fe2000a7fe4ff */
[----:B------:R-:W-:Y:S01]  /*128a0*/  UMOV UR7, UR8 ;  /* 0x0000000800077c82 */ /* 0x000fe20008000000 */
[----:B------:R-:W-:Y:S02]  /*128b0*/  UIADD3.X UR65, UPT, UPT, UR25, URZ, URZ, UP5, !UPT ;  /* 0x000000ff19417290 */ /* 0x000fe4000affe4ff */
[----:B------:R-:W-:Y:S02]  /*128c0*/  UIADD3 UR34, UP4, UPT, UR24, 0x202, URZ ;  /* 0x0000020218227890 */ /* 0x000fe4000ff9e0ff */
[----:B------:R-:W-:Y:S02]  /*128d0*/  UIADD3.X UR67, UPT, UPT, UR27, URZ, URZ, UP6, !UPT ;  /* 0x000000ff1b437290 */ /* 0x000fe4000b7fe4ff */
[----:B------:R-:W-:-:S02]  /*128e0*/  UIADD3 UR8, UP5, UPT, UR26, 0x804, URZ ;  /* 0x000008041a087890 */ /* 0x000fc4000ffbe0ff */
[----:B------:R-:W-:Y:S02]  /*128f0*/  UIADD3 UR36, UP6, UPT, UR24, 0x204, URZ ;  /* 0x0000020418247890 */ /* 0x000fe4000ffde0ff */
[----:B------:R-:W-:Y:S02]  /*12900*/  UIADD3.X UR33, UPT, UPT, UR25, URZ, URZ, UP3, !UPT ;  /* 0x000000ff19217290 */ /* 0x000fe40009ffe4ff */
[----:B------:R-:W-:Y:S01]  /*12910*/  UIADD3.X UR35, UPT, UPT, UR25, URZ, URZ, UP4, !UPT ;  /* 0x000000ff19237290 */ /* 0x000fe2000a7fe4ff */
[----:B------:R-:W-:Y:S01]  /*12920*/  UMOV UR16, 0x0 ;  /* 0x0000000000107882 */ /* 0x000fe20000000000 */
[----:B------:R-:W-:Y:S01]  /*12930*/  UMOV UR17, 0x4400910 ;  /* 0x0440091000117882 */ /* 0x000fe20000000000 */
[----:B------:R-:W-:Y:S01]  /*12940*/  UMOV UR21, 0x40004040 ;  /* 0x4000404000157882 */ /* 0x000fe20000000000 */
[----:B------:R-:W-:Y:S01]  /*12950*/  UMOV UR29, 0x40004040 ;  /* 0x40004040001d7882 */ /* 0x000fe20000000000 */
[----:B------:R-:W-:Y:S01]  /*12960*/  UIADD3.X UR9, UPT, UPT, UR27, URZ, URZ, UP5, !UPT ;  /* 0x000000ff1b097290 */ /* 0x000fe2000affe4ff */
[----:B------:R1:W-:Y:S01]  /*12970*/  UTCHMMA gdesc[UR28], gdesc[UR20], tmem[UR11], tmem[UR16], idesc[UR17], UPT ;  /* 0x00ff10141c0075ea */ /* 0x0003e2000b80000b */
[----:B------:R-:W-:Y:S01]  /*12980*/  UIADD3.X UR37, UPT, UPT, UR25, URZ, URZ, UP6, !UPT ;  /* 0x000000ff19257290 */ /* 0x000fe2000b7fe4ff */
[----:B------:R-:W-:Y:S01]  /*12990*/  UMOV UR14, 0x0 ;  /* 0x00000000000e7882 */ /* 0x000fe20000000000 */
[----:B------:R-:W-:Y:S01]  /*129a0*/  UMOV UR15, 0x4400910 ;  /* 0x04400910000f7882 */ /* 0x000fe20000000000 */
[----:B------:R-:W-:Y:S01]  /*129b0*/  UMOV UR42, 0x0 ;  /* 0x00000000002a7882 */ /* 0x000fe20000000000 */
[----:B------:R-:W-:Y:S01]  /*129c0*/  UMOV UR43, 0x4400910 ;  /* 0x04400910002b7882 */ /* 0x000fe20000000000 */
        /* <DEDUP_REMOVED lines=15> */
[----:B------:R1:W-:Y:S01]  /*12ac0*/  UTCHMMA gdesc[UR34], gdesc[UR66], tmem[UR11], tmem[UR40], idesc[UR41], UPT ;  /* 0x00ff2842220075ea */ /* 0x0003e2000b80000b */
[----:B------:R1:W-:Y:S01]  /*12ad0*/  UTCHMMA gdesc[UR36], gdesc[UR8], tmem[UR11], tmem[UR50], idesc[UR51], UPT ;  /* 0x00ff3208240075ea */ /* 0x0003e2000b80000b */
[----:B------:R1:W-:Y:S01]  /*12ae0*/  UTCBAR [UR7], URZ ;  /* 0x000000ff070073e9 */ /* 0x0003e200080000ff */
[----:B------:R-:W-:Y:S01]  /*12af0*/  NOP ;  /* 0x0000000000007918 */ /* 0x000fe20000000000 */
.L_x_8:
[----:B------:R-:W2:Y:S01]  /*12b00*/  SYNCS.PHASECHK.TRANS64.TRYWAIT P0, [UR19], R126 ;  /* 0x0000007eff0075a7 */ /* 0x000ea20008001113 */
[----:B------:R-:W-:Y:S01]  /*12b10*/  UISETP.GE.AND UP4, UPT, UR6, UR23, UPT ;  /* 0x000000170600728c */ /* 0x000fe2000bf86270 */
[----:B-1----:R-:W-:Y:S01]  /*12b20*/  UMOV UR7, UR5 ;  /* 0x0000000500077c82 */ /* 0x002fe20008000000 */
[----:B--2---:R-:W-:Y:S09]  /*12b30*/  @!P0 BRA `(.L_x_9) ;  /* 0x0000009400888947 */ /* 0x004ff20003800000 */
.L_x_16:
[----:B------:R-:W2:Y:S04]  /*12b40*/  LDL R127, [R1+0x14c] ;  /* 0x00014c00017f7983 */ /* 0x000ea80000100800 */
[----:B------:R-:W3:Y:S01]  /*12b50*/  LDL R190, [R1+0x5c] ;  /* 0x00005c0001be7983 */ /* 0x000ee20000100800 */
[----:B------:R-:W-:Y:S01]  /*12b60*/  ISETP.GE.AND P0, PT, R2, UR18, PT ;  /* 0x0000001202007c0c */ /* 0x000fe2000bf06270 */
[----:B------:R-:W-:Y:S02]  /*12b70*/  UIADD3 UR22, UPT, UPT, UR22, 0x1, URZ ;  /* 0x0000000116167890 */ /* 0x000fe4000fffe0ff */
[----:B-----5:R1:W-:Y:S01]  /*12b80*/  STL [R1+0x5f4], R0 ;  /* 0x0005f40001007387 */ /* 0x0203e20000100800 */
[----:B------:R-:W-:Y:S01]  /*12b90*/  PLOP3.LUT P2, PT, PT, PT, UP4, 0x40, 0x4 ;  /* 0x000000000004781c */ /* 0x000fe20003f4e848 */
[----:B------:R-:W4:Y:S02]  /*12ba0*/  LDCU UR8, c[0x0][0x3a8] ;  /* 0x00007500ff0877ac */ /* 0x000f240008000800 */
[----:B------:R-:W4:Y:S04]  /*12bb0*/  LDL R2, [R1+0x148] ;  /* 0x0001480001027983 */ /* 0x000f280000100800 */
[----:B-1----:R-:W4:Y:S01]  /*12bc0*/  LDL R0, [R1+0x58] ;  /* 0x0000580001007983 */ /* 0x002f220000100800 */
[----:B------:R-:W1:Y:S01]  /*12bd0*/  S2R R191, SR_TID.X ;  /* 0x0000000000bf7919 */ /* 0x000e620000002100 */
[----:B------:R-:W-:Y:S01]  /*12be0*/  SEL R126, RZ, 0x4, P0 ;  /* 0x00000004ff7e7807 */ /* 0x000fe20000000000 */
[----:B------:R-:W-:-:S03]  /*12bf0*/  UISETP.GT.AND UP3, UPT, UR22, 0x1, UPT ;  /* 0x000000011600788c */ /* 0x000fc6000bf64270 */
[----:B------:R-:W-:Y:S01]  /*12c00*/  SEL R126, R126, RZ, P2 ;  /* 0x000000ff7e7e7207 */ /* 0x000fe20001000000 */
[----:B------:R-:W-:Y:S01]  /*12c10*/  USEL UR22, UR22, URZ, !UP3 ;  /* 0x000000ff16167287 */ /* 0x000fe2000d800000 */
[----:B------:R-:W-:Y:S02]  /*12c20*/  BAR.SYNC.DEFER_BLOCKING 0x0 ;  /* 0x0000000000007b1d */ /* 0x000fe40000010000 */
[----:B------:R-:W-:Y:S01]  /*12c30*/  ISETP.NE.U32.AND P0, PT, R126, RZ, PT ;  /* 0x000000ff7e00720c */ /* 0x000fe20003f05070 */
[----:B------:R-:W-:Y:S01]  /*12c40*/  ULEA UR5, UR22, UR10, 0xe ;  /* 0x0000000a16057291 */ /* 0x000fe2000f8e70ff */
[----:B-1----:R-:W-:-:S04]  /*12c50*/  SHF.R.U32.HI R191, RZ, 0x6, R191 ;  /* 0x00000006ffbf7819 */ /* 0x002fc800000116bf */
[----:B------:R-:W-:-:S04]  /*12c60*/  SGXT.U32 R191, R191, 0x1 ;  /* 0x00000001bfbf781a */ /* 0x000fc80000000000 */
[----:B------:R-:W-:Y:S01]  /*12c70*/  LOP3.LUT R191, R191, 0x2, RZ, 0xfc, !PT ;  /* 0x00000002bfbf7812 */ /* 0x000fe200078efcff */
[----:B------:R1:W-:Y:S01]  /*12c80*/  STL [R1+0x5f8], R4 ;  /* 0x0005f80401007387 */ /* 0x0003e20000100800 */
[----:B--2---:R-:W-:-:S05]  /*12c90*/  LEA R126, P2, R127, R124, 0x2 ;  /* 0x0000007c7f7e7211 */ /* 0x004fca00078410ff */
[----:B---3--:R-:W-:Y:S02]  /*12ca0*/  IMAD.X R127, R125, 0x1, R190, P2 ;  /* 0x000000017d7f7824 */ /* 0x008fe400010e06be */
[----:B------:R-:W-:Y:S01]  /*12cb0*/  VIADD R190, R4, UR5 ;  /* 0x0000000504be7c36 */ /* 0x000fe20008000000 */
[----:B------:R-:W-:Y:S01]  /*12cc0*/  PLOP3.LUT P2, PT, PT, PT, UP4, 0x40, 0x4 ;  /* 0x000000000004781c */ /* 0x000fe20003f4e848 */
[----:B-1----:R-:W2:Y:S04]  /*12cd0*/  LDL R4, [R1+0x140] ;  /* 0x0001400001047983 */ /* 0x002ea80000100800 */
[----:B------:R-:W-:Y:S01]  /*12ce0*/  @!PT LDS RZ, [RZ] ;  /* 0x00000000fffff984 */ /* 0x000fe20000000800 */
[----:B------:R-:W-:Y:S01]  /*12cf0*/  @!PT LDS RZ, [RZ] ;  /* 0x00000000fffff984 */ /* 0x000fe20000000800 */
[----:B------:R-:W-:Y:S01]  /*12d00*/  @!PT LDS RZ, [RZ] ;  /* 0x00000000fffff984 */ /* 0x000fe20000000800 */
[----:B------:R1:W-:Y:S01]  /*12d10*/  LDGSTS.E [R190+0x20000], desc[UR38][R126.64], P0 ;  /* 0x200000007ebe7fae */ /* 0x0003e200081a1026 */
[----:B------:R-:W-:Y:S02]  /*12d20*/  ISETP.GE.AND P0, PT, R191, UR18, PT ;  /* 0x00000012bf007c0c */ /* 0x000fe4000bf06270 */
[----:B------:R-:W3:Y:S02]  /*12d30*/  S2R R191, SR_TID.X ;  /* 0x0000000000bf7919 */ /* 0x000ee40000002100 */
[----:B-1----:R-:W-:-:S04]  /*12d40*/  SEL R126, RZ, 0x4, P0 ;  /* 0x00000004ff7e7807 */ /* 0x002fc80000000000 */
[----:B------:R-:W-:-:S04]  /*12d50*/  SEL R126, R126, RZ, P2 ;  /* 0x000000ff7e7e7207 */ /* 0x000fc80001000000 */
[----:B------:R-:W-:Y:S02]  /*12d60*/  ISETP.NE.U32.AND P0, PT, R126, RZ, PT ;  /* 0x000000ff7e00720c */ /* 0x000fe40003f05070 */
[----:B----4-:R-:W-:-:S05]  /*12d70*/  LEA R126, P2, R2, R124, 0x2 ;  /* 0x0000007c027e7211 */ /* 0x010fca00078410ff */
[----:B------:R-:W-:-:S06]  /*12d80*/  IMAD.X R127, R125, 0x1, R0, P2 ;  /* 0x000000017d7f7824 */ /* 0x000fcc00010e0600 */
[----:B------:R1:W-:Y:S01]  /*12d90*/  LDGSTS.E [R190+0x20008], desc[UR38][R126.64], P0 ;  /* 0x200080007ebe7fae */ /* 0x0003e200081a1026 */
[----:B---3--:R-:W-:-:S04]  /*12da0*/  SHF.R.U32.HI R191, RZ, 0x6, R191 ;  /* 0x00000006ffbf7819 */ /* 0x008fc800000116bf */
[----:B------:R-:W-:-:S04]  /*12db0*/  SGXT.U32 R191, R191, 0x1 ;  /* 0x00000001bfbf781a */ /* 0x000fc80000000000 */
[----:B------:R-:W-:-:S04]  /*12dc0*/  LOP3.LUT R191, R191, 0x20, RZ, 0xfc, !PT ;  /* 0x00000020bfbf7812 */ /* 0x000fc800078efcff */
[----:B------:R-:W-:Y:S02]  /*12dd0*/  ISETP.GE.AND P0, PT, R191, UR18, PT ;  /* 0x00000012bf007c0c */ /* 0x000fe4000bf06270 */
[----:B------:R-:W3:Y:S01]  /*12de0*/  S2R R191, SR_TID.X ;  /* 0x0000000000bf7919 */ /* 0x000ee20000002100 */
[----:B------:R-:W-:Y:S02]  /*12df0*/  PLOP3.LUT P2, PT, PT, PT, UP4, 0x40, 0x4 ;  /* 0x000000000004781c */ /* 0x000fe40003f4e848 */
[----:B-1----:R-:W-:-:S04]  /*12e00*/  SEL R126, RZ, 0x4, P0 ;  /* 0x00000004ff7e7807 */ /* 0x002fc80000000000 */
[----:B------:R-:W-:-:S04]  /*12e10*/  SEL R126, R126, RZ, P2 ;  /* 0x000000ff7e7e7207 */ /* 0x000fc80001000000 */
[----:B------:R-:W-:Y:S02]  /*12e20*/  ISETP.NE.U32.AND P0, PT, R126, RZ, PT ;  /* 0x000000ff7e00720c */ /* 0x000fe40003f05070 */
[----:B---3--:R-:W-:-:S04]  /*12e30*/  SHF.R.U32.HI R2, RZ, 0x6, R191 ;  /* 0x00000006ff027819 */ /* 0x008fc800000116bf */
[----:B------:R-:W-:Y:S02]  /*12e40*/  SGXT.U32 R2, R2, 0x1 ;  /* 0x000000010202781a */ /* 0x000fe40000000000 */
[----:B------:R-:W-:Y:S02]  /*12e50*/  SHF.R.U32.HI R0, RZ, 0x6, R191 ;  /* 0x00000006ff007819 */ /* 0x000fe400000116bf */
[----:B------:R-:W-:Y:S01]  /*12e60*/  LOP3.LUT R2, R2, 0x20, RZ, 0xfc, !PT ;  /* 0x0000002002027812 */ /* 0x000fe200078efcff */
[----:B------:R-:W3:Y:S01]  /*12e70*/  LDL R191, [R1+0x438] ;  /* 0x0004380001bf7983 */ /* 0x000ee20000100800 */
[----:B------:R-:W-:-:S03]  /*12e80*/  SGXT.U32 R0, R0, 0x1 ;  /* 0x000000010000781a */ /* 0x000fc60000000000 */
[----:B------:R-:W-:Y:S01]  /*12e90*/  IMAD R2, R2, UR8, RZ ;  /* 0x0000000802027c24 */ /* 0x000fe2000f8e02ff */
[----:B------:R-:W-:Y:S01]  /*12ea0*/  LOP3.LUT R0, R0, 0x22, RZ, 0xfc, !PT ;  /* 0x0000002200007812 */ /* 0x000fe200078efcff */
[----:B------:R-:W1:Y:S02]  /*12eb0*/  LDCU UR8, c[0x0][0x3a8] ;  /* 0x00007500ff0877ac */ /* 0x000e640008000800 */
[----:B------:R-:W-:-:S05]  /*12ec0*/  IMAD.WIDE R126, R2, 0x4, R124 ;  /* 0x00000004027e7825 */ /* 0x000fca00078e027c */
[----:B------:R4:W-:Y:S01]  /*12ed0*/  LDGSTS.E [R190+0x22000], desc[UR38][R126.64], P0 ;  /* 0x220000007ebe7fae */ /* 0x0009e200081a1026 */
[----:B------:R-:W-:Y:S02]  /*12ee0*/  ISETP.GE.AND P0, PT, R0, UR18, PT ;  /* 0x0000001200007c0c */ /* 0x000fe4000bf06270 */
[----:B------:R-:W1:Y:S01]  /*12ef0*/  S2R R0, SR_TID.X ;  /* 0x0000000000007919 */ /* 0x000e620000002100 */
[----:B------:R-:W-:Y:S02]  /*12f00*/  PLOP3.LUT P2, PT, PT, PT, UP4, 0x40, 0x4 ;  /* 0x000000000004781c */ /* 0x000fe40003f4e848 */
[----:B----4-:R-:W-:-:S04]  /*12f10*/  SEL R126, RZ, 0x4, P0 ;  /* 0x00000004ff7e7807 */ /* 0x010fc80000000000 */
[----:B------:R-:W-:-:S04]  /*12f20*/  SEL R126, R126, RZ, P2 ;  /* 0x000000ff7e7e7207 */ /* 0x000fc80001000000 */
[----:B------:R-:W-:Y:S02]  /*12f30*/  ISETP.NE.U32.AND P0, PT, R126, RZ, PT ;  /* 0x000000ff7e00720c */ /* 0x000fe40003f05070 */
[----:B-1----:R-:W-:-:S04]  /*12f40*/  SHF.R.U32.HI R2, RZ, 0x6, R0 ;  /* 0x00000006ff027819 */ /* 0x002fc80000011600 */
[----:B------:R-:W-:-:S04]  /*12f50*/  SGXT.U32 R2, R2, 0x1 ;  /* 0x000000010202781a */ /* 0x000fc80000000000 */
[----:B------:R-:W-:-:S05]  /*12f60*/  LOP3.LUT R2, R2, 0x22, RZ, 0xfc, !PT ;  /* 0x0000002202027812 */ /* 0x000fca00078efcff */
[----:B------:R-:W-:Y:S01]  /*12f70*/  IMAD R2, R2, UR8, RZ ;  /* 0x0000000802027c24 */ /* 0x000fe2000f8e02ff */
[----:B------:R-:W-:Y:S01]  /*12f80*/  SHF.R.U32.HI R0, RZ, 0x6, R0 ;  /* 0x00000006ff007819 */ /* 0x000fe20000011600 */
[----:B------:R-:W1:Y:S02]  /*12f90*/  LDCU UR8, c[0x0][0x3a8] ;  /* 0x00007500ff0877ac */ /* 0x000e640008000800 */
[----:B------:R-:W-:Y:S02]  /*12fa0*/  IMAD.WIDE R126, R2, 0x4, R124 ;  /* 0x00000004027e7825 */ /* 0x000fe400078e027c */
[----:B------:R-:W4:Y:S04]  /*12fb0*/  LDL R2, [R1+0x50] ;  /* 0x0000500001027983 */ /* 0x000f280000100800 */
[----:B------:R1:W-:Y:S04]  /*12fc0*/  LDGSTS.E [R190+0x22008], desc[UR38][R126.64], P0 ;  /* 0x220080007ebe7fae */ /* 0x0003e800081a1026 */
[----:B------:R-:W2:Y:S04]  /*12fd0*/  LDL R127, [R1+0x144] ;  /* 0x00014400017f7983 */ /* 0x000ea80000100800 */
[----:B------:R-:W3:Y:S01]  /*12fe0*/  LDL R190, [R1+0x54] ;  /* 0x0000540001be7983 */ /* 0x000ee20000100800 */
[----:B------:R-:W-:-:S04]  /*12ff0*/  SGXT.U32 R0, R0, 0x1 ;  /* 0x000000010000781a */ /* 0x000fc80000000000 */
[----:B------:R-:W-:-:S04]  /*13000*/  LOP3.LUT R0, R0, 0x4, RZ, 0xfc, !PT ;  /* 0x0000000400007812 */ /* 0x000fc800078efcff */
[----:B------:R-:W-:Y:S02]  /*13010*/  ISETP.GE.AND P0, PT, R0, UR18, PT ;  /* 0x0000001200007c0c */ /* 0x000fe4000bf06270 */
[----:B------:R-:W1:Y:S01]  /*13020*/  S2R R0, SR_TID.X ;  /* 0x0000000000007919 */ /* 0x000e620000002100 */
[----:B------:R-:W-:Y:S02]  /*13030*/  PLOP3.LUT P2, PT, PT, PT, UP4, 0x40, 0x4 ;  /* 0x000000000004781c */ /* 0x000fe40003f4e848 */
[----:B-1----:R-:W-:-:S04]  /*13040*/  SEL R126, RZ, 0x4, P0 ;  /* 0x00000004ff7e7807 */ /* 0x002fc80000000000 */
[----:B------:R-:W-:-:S04]  /*13050*/  SEL R126, R126, RZ, P2 ;  /* 0x000000ff7e7e7207 */ /* 0x000fc80001000000 */
[----:B------:R-:W-:Y:S02]  /*13060*/  ISETP.NE.U32.AND P0, PT, R126, RZ, PT ;  /* 0x000000ff7e00720c */ /* 0x000fe40003f05070 */
[----:B------:R-:W-:-:S04]  /*13070*/  SHF.R.U32.HI R0, RZ, 0x6, R0 ;  /* 0x00000006ff007819 */ /* 0x000fc80000011600 */
[----:B------:R-:W-:-:S04]  /*13080*/  SGXT.U32 R0, R0, 0x1 ;  /* 0x000000010000781a */ /* 0x000fc80000000000 */
[----:B------:R-:W-:Y:S02]  /*13090*/  LOP3.LUT R0, R0, 0x6, RZ, 0xfc, !PT ;  /* 0x0000000600007812 */ /* 0x000fe400078efcff */
[----:B--2---:R-:W-:-:S05]  /*130a0*/  LEA R126, P2, R127, R124, 0x2 ;  /* 0x0000007c7f7e7211 */ /* 0x004fca00078410ff */
[----:B---3--:R-:W-:Y:S02]  /*130b0*/  IMAD.X R127, R125, 0x1, R190, P2 ;  /* 0x000000017d7f7824 */ /* 0x008fe400010e06be */
[----:B------:R-:W-:Y:S02]  /*130c0*/  VIADD R190, R191, UR5 ;  /* 0x00000005bfbe7c36 */ /* 0x000fe40008000000 */
[----:B------:R-:W1:Y:S03]  /*130d0*/  S2R R191, SR_TID.X ;  /* 0x0000000000bf7919 */ /* 0x000e660000002100 */
[----:B------:R2:W-:Y:S01]  /*130e0*/  LDGSTS.E [R190+0x20000], desc[UR38][R126.64], P0 ;  /* 0x200000007ebe7fae */ /* 0x0005e200081a1026 */
[----:B------:R-:W-:Y:S02]  /*130f0*/  ISETP.GE.AND P0, PT, R0, UR18, PT ;  /* 0x0000001200007c0c */ /* 0x000fe4000bf06270 */
[----:B------:R-:W-:-:S02]  /*13100*/  PLOP3.LUT P2, PT, PT, PT, UP4, 0x40, 0x4 ;  /* 0x000000000004781c */ /* 0x000fc40003f4e848 */
[----:B--2---:R-:W-:-:S04]  /*13110*/  SEL R126, RZ, 0x4, P0 ;  /* 0x00000004ff7e7807 */ /* 0x004fc80000000000 */
[----:B------:R-:W-:-:S04]  /*13120*/  SEL R126, R126, RZ, P2 ;  /* 0x000000ff7e7e7207 */ /* 0x000fc80001000000 */
[----:B------:R-:W-:Y:S02]  /*13130*/  ISETP.NE.U32.AND P0, PT, R126, RZ, PT ;  /* 0x000000ff7e00720c */ /* 0x000fe40003f05070 */
[----:B------:R-:W-:Y:S02]  /*13140*/  LEA R126, P2, R4, R124, 0x2 ;  /* 0x0000007c047e7211 */ /* 0x000fe400078410ff */
[----:B------:R-:W2:Y:S01]  /*13150*/  LDL R4, [R1+0x170] ;  /* 0x0001700001047983 */ /* 0x000ea20000100800 */
[----:B-1----:R-:W-:Y:S02]  /*13160*/  SHF.R.U32.HI R0, RZ, 0x6, R191 ;  /* 0x00000006ff007819 */ /* 0x002fe400000116bf */
[----:B----4-:R-:W-:Y:S02]  /*13170*/  IMAD.X R127, R125, 0x1, R2, P2 ;  /* 0x000000017d7f7824 */ /* 0x010fe400010e0602 */
[----:B------:R-:W-:-:S04]  /*13180*/  SGXT.U32 R0, R0, 0x1 ;  /* 0x000000010000781a */ /* 0x000fc80000000000 */
[----:B------:R1:W-:Y:S01]  /*13190*/  LDGSTS.E [R190+0x20008], desc[UR38][R126.64], P0 ;  /* 0x200080007ebe7fae */ /* 0x0003e200081a1026 */
[----:B------:R-:W-:-:S04]  /*131a0*/  LOP3.LUT R0, R0, 0x24, RZ, 0xfc, !PT ;  /* 0x0000002400007812 */ /* 0x000fc800078efcff */
[----:B------:R-:W-:Y:S02]  /*131b0*/  ISETP.GE.AND P0, PT, R0, UR18, PT ;  /* 0x0000001200007c0c */ /* 0x000fe4000bf06270 */
[----:B------:R-:W-:Y:S02]  /*131c0*/  SHF.R.U32.HI R2, RZ, 0x6, R191 ;  /* 0x00000006ff027819 */ /* 0x000fe400000116bf */
[----:B------:R-:W-:Y:S02]  /*131d0*/  PLOP3.LUT P2, PT, PT, PT, UP4, 0x40, 0x4 ;  /* 0x000000000004781c */ /* 0x000fe40003f4e848 */
[----:B-1----:R-:W-:Y:S02]  /*131e0*/  SEL R126, RZ, 0x4, P0 ;  /* 0x00000004ff7e7807 */ /* 0x002fe40000000000 */
[----:B------:R-:W-:Y:S02]  /*131f0*/  SGXT.U32 R2, R2, 0x1 ;  /* 0x000000010202781a */ /* 0x000fe40000000000 */
[----:B------:R-:W-:-:S02]  /*13200*/  SEL R126, R126, RZ, P2 ;  /* 0x000000ff7e7e7207 */ /* 0x000fc40001000000 */
[----:B------:R-:W-:Y:S02]  /*13210*/  LOP3.LUT R2, R2, 0x24, RZ, 0xfc, !PT ;  /* 0x0000002402027812 */ /* 0x000fe400078efcff */
[----:B------:R-:W-:Y:S02]  /*13220*/  ISETP.NE.U32.AND P0, PT, R126, RZ, PT ;  /* 0x000000ff7e00720c */ /* 0x000fe40003f05070 */
[----:B------:R-:W-:Y:S01]  /*13230*/  SHF.R.U32.HI R0, RZ, 0x6, R191 ;  /* 0x00000006ff007819 */ /* 0x000fe200000116bf */
[----:B------:R-:W-:Y:S01]  /*13240*/  IMAD R2, R2, UR8, RZ ;  /* 0x0000000802027c24 */ /* 0x000fe2000f8e02ff */
[----:B------:R-:W1:Y:S01]  /*13250*/  LDCU UR8, c[0x0][0x3a8] ;  /* 0x00007500ff0877ac */ /* 0x000e620008000800 */
[----:B------:R-:W-:Y:S01]  /*13260*/  PLOP3.LUT P2, PT, PT, PT, UP4, 0x40, 0x4 ;  /* 0x000000000004781c */ /* 0x000fe20003f4e848 */
[----:B------:R-:W3:Y:S01]  /*13270*/  LDL R191, [R1+0x434] ;  /* 0x0004340001bf7983 */ /* 0x000ee20000100800 */
[----:B------:R-:W-:Y:S01]  /*13280*/  SGXT.U32 R0, R0, 0x1 ;  /* 0x000000010000781a */ /* 0x000fe20000000000 */
[----:B------:R-:W-:-:S03]  /*13290*/  IMAD.WIDE R126, R2, 0x4, R124 ;  /* 0x00000004027e7825 */ /* 0x000fc600078e027c */
[----:B------:R-:W-:Y:S02]  /*132a0*/  LOP3.LUT R0, R0, 0x26, RZ, 0xfc, !PT ;  /* 0x0000002600007812 */ /* 0x000fe400078efcff */
[----:B------:R4:W-:Y:S02]  /*132b0*/  LDGSTS.E [R190+0x22000], desc[UR38][R126.64], P0 ;  /* 0x220000007ebe7fae */ /* 0x0009e400081a1026 */
[----:B------:R-:W-:Y:S02]  /*132c0*/  ISETP.GE.AND P0, PT, R0, UR18, PT ;  /* 0x0000001200007c0c */ /* 0x000fe4000bf06270 */
[----:B------:R-:W1:Y:S02]  /*132d0*/  S2R R0, SR_TID.X ;  /* 0x0000000000007919 */ /* 0x000e640000002100 */
        /* <DEDUP_REMOVED lines=35> */
[----:B------:R-:W-:Y:S02]  /*13510*/  IADD3 R126, P2, PT, R4, R124, RZ ;  /* 0x0000007c047e7210 */ /* 0x000fe40007f5e0ff */
        /* <DEDUP_REMOVED lines=50> */
[----:B--2---:R-:W-:-:S05]  /*13840*/  IADD3 R126, P2, PT, R127, R124, RZ ;  /* 0x0000007c7f7e7210 */ /* 0x004fca0007f5e0ff */
        /* <DEDUP_REMOVED lines=105> */
[----:B------:R-:W-:Y:S01]  /*13ee0*/  IMAD.WIDE R126, R2, 0x4, R124 ;  /* 0x00000004027e7825 */ /* 0x000fe200078e027c */
[----:B------:R-:W-:Y:S01]  /*13ef0*/  SGXT.U32 R0, R0, 0x1 ;  /* 0x000000010000781a */ /* 0x000fe20000000000 */
[----:B------:R-:W4:Y:S04]  /*13f00*/  LDL R2, [R1+0x64] ;  /* 0x0000640001027983 */ /* 0x000f280000100800 */
[----:B------:R1:W-:Y:S04]  /*13f10*/  LDGSTS.E [R190+0x22008], desc[UR38][R126.64], P0 ;  /* 0x220080007ebe7fae */ /* 0x0003e800081a1026 */
[----:B------:R-:W2:Y:S04]  /*13f20*/  LDL R127, [R1+0x15c] ;  /* 0x00015c00017f7983 */ /* 0x000ea80000100800 */
[----:B------:R-:W3:Y:S01]  /*13f30*/  LDL R190, [R1+0x68] ;  /* 0x0000680001be7983 */ /* 0x000ee20000100800 */
        /* <DEDUP_REMOVED lines=12> */
[----:B------:R-:W-:-:S05]  /*14000*/  VIADD R190, R191, UR5 ;  /* 0x00000005bfbe7c36 */ /* 0x000fca0008000000 */
[----:B------:R1:W-:Y:S01]  /*14010*/  LDGSTS.E [R190+0x20000], desc[UR38][R126.64], P0 ;  /* 0x200000007ebe7fae */ /* 0x0003e200081a1026 */
[----:B------:R-:W-:Y:S02]  /*14020*/  ISETP.GE.AND P0, PT, R0, UR18, PT ;  /* 0x0000001200007c0c */ /* 0x000fe4000bf06270 */
[----:B------:R-:W-:Y:S02]  /*14030*/  PLOP3.LUT P2, PT, PT, PT, UP4, 0x40, 0x4 ;  /* 0x000000000004781c */ /* 0x000fe40003f4e848 */
[----:B-1----:R-:W-:-:S04]  /*14040*/  SEL R126, RZ, 0x4, P0 ;  /* 0x00000004ff7e7807 */ /* 0x002fc80000000000 */
[----:B------:R-:W-:-:S04]  /*14050*/  SEL R126, R126, RZ, P2 ;  /* 0x000000ff7e7e7207 */ /* 0x000fc80001000000 */
[----:B------:R-:W-:Y:S02]  /*14060*/  ISETP.NE.U32.AND P0, PT, R126, RZ, PT ;  /* 0x000000ff7e00720c */ /* 0x000fe40003f05070 */
[----:B------:R-:W-:Y:S02]  /*14070*/  IADD3 R126, P2, PT, R4, R124, RZ ;  /* 0x0000007c047e7210 */ /* 0x000fe40007f5e0ff */
[----:B------:R-:W2:Y:S01]  /*14080*/  LDL R4, [R1+0x424] ;  /* 0x0004240001047983 */ /* 0x000ea20000100800 */
[----:B------:R-:W1:Y:S02]  /*14090*/  S2R R191, SR_TID.X ;  /* 0x0000000000bf7919 */ /* 0x000e640000002100 */
[----:B----4-:R-:W-:-:S06]  /*140a0*/  IMAD.X R127, R125, 0x1, R2, P2 ;  /* 0x000000017d7f7824 */ /* 0x010fcc00010e0602 */
[----:B------:R3:W-:Y:S01]  /*140b0*/  LDGSTS.E [R190+0x20008], desc[UR38][R126.64], P0 ;  /* 0x200080007ebe7fae */ /* 0x0007e200081a1026 */
[----:B------:R-:W-:Y:S02]  /*140c0*/  PLOP3.LUT P2, PT, PT, PT, UP4, 0x40, 0x4 ;  /* 0x000000000004781c */ /* 0x000fe40003f4e848 */
[----:B-1----:R-:W-:-:S04]  /*140d0*/  SHF.R.U32.HI R0, RZ, 0x6, R191 ;  /* 0x00000006ff007819 */ /* 0x002fc800000116bf */
[----:B------:R-:W-:-:S04]  /*140e0*/  SGXT.U32 R0, R0, 0x1 ;  /* 0x000000010000781a */ /* 0x000fc80000000000 */
[----:B------:R-:W-:-:S04]  /*140f0*/  LOP3.LUT R0, R0, 0x34, RZ, 0xfc, !PT ;  /* 0x0000003400007812 */ /* 0x000fc800078efcff */
[----:B------:R-:W-:Y:S02]  /*14100*/  ISETP.GE.AND P0, PT, R0, UR18, PT ;  /* 0x0000001200007c0c */ /* 0x000fe4000bf06270 */
[----:B------:R-:W-:Y:S02]  /*14110*/  SHF.R.U32.HI R2, RZ, 0x6, R191 ;  /* 0x00000006ff027819 */ /* 0x000fe400000116bf */
[----:B---3--:R-:W-:Y:S02]  /*14120*/  SEL R126, RZ, 0x4, P0 ;  /* 0x00000004ff7e7807 */ /* 0x008fe40000000000 */
[----:B------:R-:W-:Y:S02]  /*14130*/  SGXT.U32 R2, R2, 0x1 ;  /* 0x000000010202781a */ /* 0x000fe40000000000 */
[----:B------:R-:W-:Y:S02]  /*14140*/  SEL R126, R126, RZ, P2 ;  /* 0x000000ff7e7e7207 */ /* 0x000fe40001000000 */
[----:B------:R-:W-:-:S02]  /*14150*/  LOP3.LUT R2, R2, 0x34, RZ, 0xfc, !PT ;  /* 0x0000003402027812 */ /* 0x000fc400078efcff */
[----:B------:R-:W-:Y:S02]  /*14160*/  ISETP.NE.U32.AND P0, PT, R126, RZ, PT ;  /* 0x000000ff7e00720c */ /* 0x000fe40003f05070 */
[----:B------:R-:W-:Y:S01]  /*14170*/  SHF.R.U32.HI R0, RZ, 0x6, R191 ;  /* 0x00000006ff007819 */ /* 0x000fe200000116bf */
[----:B------:R-:W-:Y:S01]  /*14180*/  IMAD R2, R2, UR8, RZ ;  /* 0x0000000802027c24 */ /* 0x000fe2000f8e02ff */
[----:B------:R-:W1:Y:S02]  /*14190*/  LDCU UR8, c[0x0][0x3a8] ;  /* 0x00007500ff0877ac */ /* 0x000e640008000800 */
[----:B------:R-:W-:Y:S01]  /*141a0*/  SGXT.U32 R0, R0, 0x1 ;  /* 0x000000010000781a */ /* 0x000fe20000000000 */
[----:B------:R-:W-:-:S03]  /*141b0*/  IMAD.WIDE R126, R2, 0x4, R124 ;  /* 0x00000004027e7825 */ /* 0x000fc600078e027c */
[----:B------:R-:W-:-:S03]  /*141c0*/  LOP3.LUT R0, R0, 0x36, RZ, 0xfc, !PT ;  /* 0x0000003600007812 */ /* 0x000fc600078efcff */
[----:B------:R3:W-:Y:S01]  /*141d0*/  LDGSTS.E [R190+0x22000], desc[UR38][R126.64], P0 ;  /* 0x220000007ebe7fae */ /* 0x0007e200081a1026 */
[----:B------:R-:W-:Y:S02]  /*141e0*/  ISETP.GE.AND P0, PT, R0, UR18, PT ;  /* 0x0000001200007c0c */ /* 0x000fe4000bf06270 */
[----:B------:R-:W-:Y:S02]  /*141f0*/  SHF.R.U32.HI R2, RZ, 0x6, R191 ;  /* 0x00000006ff027819 */ /* 0x000fe400000116bf */
[----:B------:R-:W-:Y:S02]  /*14200*/  PLOP3.LUT P2, PT, PT, PT, UP4, 0x40, 0x4 ;  /* 0x000000000004781c */ /* 0x000fe40003f4e848 */
[----:B------:R-:W-:Y:S02]  /*14210*/  SGXT.U32 R2, R2, 0x1 ;  /* 0x000000010202781a */ /* 0x000fe40000000000 */
[----:B---3--:R-:W-:-:S04]  /*14220*/  SEL R126, RZ, 0x4, P0 ;  /* 0x00000004ff7e7807 */ /* 0x008fc80000000000 */
[----:B------:R-:W-:Y:S02]  /*14230*/  SEL R126, R126, RZ, P2 ;  /* 0x000000ff7e7e7207 */ /* 0x000fe40001000000 */
[----:B------:R-:W-:Y:S02]  /*14240*/  LOP3.LUT R2, R2, 0x36, RZ, 0xfc, !PT ;  /* 0x0000003602027812 */ /* 0x000fe400078efcff */
[----:B------:R-:W-:-:S03]  /*14250*/  ISETP.NE.U32.AND P0, PT, R126, RZ, PT ;  /* 0x000000ff7e00720c */ /* 0x000fc60003f05070 */
[----:B-1----:R-:W-:Y:S01]  /*14260*/  IMAD R2, R2, UR8, RZ ;  /* 0x0000000802027c24 */ /* 0x002fe2000f8e02ff */
[----:B------:R-:W-:Y:S01]  /*14270*/  SHF.R.U32.HI R0, RZ, 0x6, R191 ;  /* 0x00000006ff007819 */ /* 0x000fe200000116bf */
[----:B------:R-:W1:Y:S02]  /*14280*/  LDCU UR8, c[0x0][0x3a8] ;  /* 0x00007500ff0877ac */ /* 0x000e640008000800 */
[----:B------:R-:W-:-:S06]  /*14290*/  IMAD.WIDE R126, R2, 0x4, R124 ;  /* 0x00000004027e7825 */ /* 0x000fcc00078e027c */
[----:B------:R2:W-:Y:S01]  /*142a0*/  LDGSTS.E [R190+0x22008], desc[UR38][R126.64], P0 ;  /* 0x220080007ebe7fae */ /* 0x0005e200081a1026 */
[----:B------:R-:W-:Y:S01]  /*142b0*/  SGXT.U32 R0, R0, 0x1 ;  /* 0x000000010000781a */ /* 0x000fe20000000000 */
[----:B--2---:R-:W-:Y:S02]  /*142c0*/  VIADD R190, R4, UR5 ;  /* 0x0000000504be7c36 */ /* 0x004fe40008000000 */
[----:B------:R-:W2:Y:S01]  /*142d0*/  LDL R4, [R1+0x3f8] ;  /* 0x0003f80001047983 */ /* 0x000ea20000100800 */
[----:B------:R-:W-:-:S04]  /*142e0*/  LOP3.LUT R0, R0, 0x18, RZ, 0xfc, !PT ;  /* 0x0000001800007812 */ /* 0x000fc800078efcff */
[----:B------:R-:W-:Y:S02]  /*142f0*/  ISETP.GE.AND P0, PT, R0, UR18, PT ;  /* 0x0000001200007c0c */ /* 0x000fe4000bf06270 */
[----:B------:R-:W-:Y:S02]  /*14300*/  SHF.R.U32.HI R2, RZ, 0x6, R191 ;  /* 0x00000006ff027819 */ /* 0x000fe400000116bf */
[----:B------:R-:W-:Y:S02]  /*14310*/  PLOP3.LUT P2, PT, PT, PT, UP4, 0x40, 0x4 ;  /* 0x000000000004781c */ /* 0x000fe40003f4e848 */
[----:B------:R-:W-:Y:S02]  /*14320*/  SEL R126, RZ, 0x4, P0 ;  /* 0x00000004ff7e7807 */ /* 0x000fe40000000000 */
[----:B------:R-:W-:Y:S02]  /*14330*/  SGXT.U32 R2, R2, 0x1 ;  /* 0x000000010202781a */ /* 0x000fe40000000000 */
[----:B------:R-:W-:-:S02]  /*14340*/  SEL R126, R126, RZ, P2 ;  /* 0x000000ff7e7e7207 */ /* 0x000fc40001000000 */
[----:B------:R-:W-:Y:S02]  /*14350*/  LOP3.LUT R2, R2, 0x18, RZ, 0xfc, !PT ;  /* 0x0000001802027812 */ /* 0x000fe400078efcff */
[----:B------:R-:W-:Y:S02]  /*14360*/  ISETP.NE.U32.AND P0, PT, R126, RZ, PT ;  /* 0x000000ff7e00720c */ /* 0x000fe40003f05070 */
[----:B------:R-:W-:Y:S01]  /*14370*/  SHF.R.U32.HI R0, RZ, 0x6, R191 ;  /* 0x00000006ff007819 */ /* 0x000fe200000116bf */
[----:B-1----:R-:W-:Y:S01]  /*14380*/  IMAD R2, R2, UR8, RZ ;  /* 0x0000000802027c24 */ /* 0x002fe2000f8e02ff */
        /* <DEDUP_REMOVED lines=47> */
[----:B------:R2:W-:Y:S02]  /*14680*/  LDGSTS.E [R190+0x22008], desc[UR38][R126.64], P0 ;  /* 0x220080007ebe7fae */ /* 0x0005e400081a1026 */
[----:B--2---:R-:W-:Y:S01]  /*14690*/  VIADD R190, R4, UR5 ;  /* 0x0000000504be7c36 */ /* 0x004fe20008000000 */
[----:B------:R-:W-:Y:S01]  /*146a0*/  SGXT.U32 R0, R0, 0x1 ;  /* 0x000000010000781a */ /* 0x000fe20000000000 */
[----:B------:R-:W2:Y:S01]  /*146b0*/  LDL R4, [R1+0x60] ;  /* 0x0000600001047983 */ /* 0x000ea20000100800 */
[----:B------:R-:W-:Y:S01]  /*146c0*/  SHF.R.U32.HI R2, RZ, 0x6, R191 ;  /* 0x00000006ff027819 */ /* 0x000fe200000116bf */
[----:B------:R-:W3:Y:S01]  /*146d0*/  LDCU UR5, c[0x0][0x3a8] ;  /* 0x00007500ff0577ac */ /* 0x000ee20008000800 */
[----:B------:R-:W-:-:S04]  /*146e0*/  LOP3.LUT R0, R0, 0x1c, RZ, 0xfc, !PT ;  /* 0x0000001c00007812 */ /* 0x000fc800078efcff */
[----:B------:R-:W-:Y:S02]  /*146f0*/  ISETP.GE.AND P0, PT, R0, UR18, PT ;  /* 0x0000001200007c0c */ /* 0x000fe4000bf06270 */
[----:B------:R-:W-:Y:S02]  /*14700*/  PLOP3.LUT P2, PT, PT, PT, UP4, 0x40, 0x4 ;  /* 0x000000000004781c */ /* 0x000fe40003f4e848 */
[----:B------:R-:W-:Y:S02]  /*14710*/  SEL R126, RZ, 0x4, P0 ;  /* 0x00000004ff7e7807 */ /* 0x000fe40000000000 */
[----:B------:R-:W-:Y:S02]  /*14720*/  SGXT.U32 R2, R2, 0x1 ;  /* 0x000000010202781a */ /* 0x000fe40000000000 */
[----:B------:R-:W-:Y:S02]  /*14730*/  SEL R126, R126, RZ, P2 ;  /* 0x000000ff7e7e7207 */ /* 0x000fe40001000000 */
[----:B------:R-:W-:-:S02]  /*14740*/  LOP3.LUT R2, R2, 0x1c, RZ, 0xfc, !PT ;  /* 0x0000001c02027812 */ /* 0x000fc400078efcff */
        /* <DEDUP_REMOVED lines=12> */
[----:B----4-:R-:W-:-:S04]  /*14810*/  SEL R126, RZ, 0x4, P0 ;  /* 0x00000004ff7e7807 */ /* 0x010fc80000000000 */
[----:B------:R-:W-:Y:S02]  /*14820*/  SEL R126, R126, RZ, P2 ;  /* 0x000000ff7e7e7207 */ /* 0x000fe40001000000 */
[----:B------:R-:W-:Y:S02]  /*14830*/  LOP3.LUT R2, R2, 0x1e, RZ, 0xfc, !PT ;  /* 0x0000001e02027812 */ /* 0x000fe400078efcff */
[----:B------:R-:W-:Y:S02]  /*14840*/  ISETP.NE.U32.AND P0, PT, R126, RZ, PT ;  /* 0x000000ff7e00720c */ /* 0x000fe40003f05070 */
[----:B------:R-:W-:Y:S01]  /*14850*/  SHF.R.U32.HI R0, RZ, 0x6, R191 ;  /* 0x00000006ff007819 */ /* 0x000fe200000116bf */
[----:B-1----:R-:W-:-:S03]  /*14860*/  IMAD R2, R2, UR8, RZ ;  /* 0x0000000802027c24 */ /* 0x002fc6000f8e02ff */
        /* <DEDUP_REMOVED lines=8> */
[----:B-1----:R-:W-:-:S04]  /*148f0*/  SEL R126, RZ, 0x4, P0 ;  /* 0x00000004ff7e7807 */ /* 0x002fc80000000000 */
[----:B------:R-:W-:Y:S02]  /*14900*/  SEL R126, R126, RZ, P2 ;  /* 0x000000ff7e7e7207 */ /* 0x000fe40001000000 */
[----:B------:R-:W-:Y:S02]  /*14910*/  LOP3.LUT R2, R2, 0x3c, RZ, 0xfc, !PT ;  /* 0x0000003c02027812 */ /* 0x000fe400078efcff */
[----:B------:R-:W-:Y:S02]  /*14920*/  ISETP.NE.U32.AND P0, PT, R126, RZ, PT ;  /* 0x000000ff7e00720c */ /* 0x000fe40003f05070 */
[----:B------:R-:W-:Y:S01]  /*14930*/  SHF.R.U32.HI R0, RZ, 0x6, R191 ;  /* 0x00000006ff007819 */ /* 0x000fe200000116bf */
[----:B---3--:R-:W-:-:S03]  /*14940*/  IMAD R2, R2, UR5, RZ ;  /* 0x0000000502027c24 */ /* 0x008fc6000f8e02ff */
[----:B------:R-:W-:Y:S01]  /*14950*/  SGXT.U32 R0, R0, 0x1 ;  /* 0x000000010000781a */ /* 0x000fe20000000000 */
[----:B------:R-:W-:Y:S01]  /*14960*/  IMAD.WIDE R126, R2, 0x4, R124 ;  /* 0x00000004027e7825 */ /* 0x000fe200078e027c */
[----:B------:R-:W-:Y:S01]  /*14970*/  PLOP3.LUT P2, PT, PT, PT, UP4, 0x40, 0x4 ;  /* 0x000000000004781c */ /* 0x000fe20003f4e848 */
[----:B------:R-:W3:Y:S01]  /*14980*/  LDL.LU R2, [R1+0x3c] ;  /* 0x00003c0001027983 */ /* 0x000ee20000300800 */
[----:B------:R-:W-:-:S03]  /*14990*/  LOP3.LUT R0, R0, 0x3e, RZ, 0xfc, !PT ;  /* 0x0000003e00007812 */ /* 0x000fc600078efcff */
[----:B------:R1:W-:Y:S01]  /*149a0*/  LDGSTS.E [R190+0x22000], desc[UR38][R126.64], P0 ;  /* 0x220000007ebe7fae */ /* 0x0003e200081a1026 */
[----:B------:R-:W-:-:S04]  /*149b0*/  ISETP.GE.AND P0, PT, R0, UR18, PT ;  /* 0x0000001200007c0c */ /* 0x000fc8000bf06270 */
[----:B-1----:R-:W-:-:S04]  /*149c0*/  SEL R126, RZ, 0x4, P0 ;  /* 0x00000004ff7e7807 */ /* 0x002fc80000000000 */
[----:B------:R-:W-:-:S04]  /*149d0*/  SEL R126, R126, RZ, P2 ;  /* 0x000000ff7e7e7207 */ /* 0x000fc80001000000 */
[----:B------:R-:W-:Y:S02]  /*149e0*/  ISETP.NE.U32.AND P0, PT, R126, RZ, PT ;  /* 0x000000ff7e00720c */ /* 0x000fe40003f05070 */
[----:B------:R-:W-:Y:S02]  /*149f0*/  LOP3.LUT R0, R191, 0x3f, RZ, 0xc0, !PT ;  /* 0x0000003fbf007812 */ /* 0x000fe400078ec0ff */
[----:B------:R-:W-:Y:S01]  /*14a00*/  PLOP3.LUT P2, PT, PT, PT, UP4, 0x40, 0x4 ;  /* 0x000000000004781c */ /* 0x000fe20003f4e848 */
[----:B------:R-:W4:Y:S01]  /*14a10*/  LDL R191, [R1+0x20] ;  /* 0x0000200001bf7983 */ /* 0x000f220000100800 */
[----:B--2---:R-:W-:-:S03]  /*14a20*/  IMAD.WIDE R126, R4, 0x4, R124 ;  /* 0x00000004047e7825 */ /* 0x004fc600078e027c */
[----:B------:R-:W2:Y:S04]  /*14a30*/  LDL R4, [R1] ;  /* 0x0000000001047983 */ /* 0x000ea80000100800 */
[----:B------:R1:W-:Y:S01]  /*14a40*/  LDGSTS.E [R190+0x22008], desc[UR38][R126.64], P0 ;  /* 0x220080007ebe7fae */ /* 0x0003e200081a1026 */
[----:B------:R-:W-:-:S03]  /*14a50*/  ISETP.GE.AND P0, PT, R0, UR18, PT ;  /* 0x0000001200007c0c */ /* 0x000fc6000bf06270 */
[----:B------:R-:W2:Y:S01]  /*14a60*/  LDL.LU R0, [R1+0x34] ;  /* 0x0000340001007983 */ /* 0x000ea20000300800 */
[----:B------:R-:W-:-:S03]  /*14a70*/  ULEA UR5, UR22, UR10, 0x10 ;  /* 0x0000000a16057291 */ /* 0x000fc6000f8e80ff */
[----:B------:R-:W0:Y:S01]  /*14a80*/  LDGDEPBAR ;  /* 0x00000000000079af */ /* 0x000e220000000000 */
[----:B-1----:R-:W-:-:S04]  /*14a90*/  SEL R126, RZ, 0x4, P0 ;  /* 0x00000004ff7e7807 */ /* 0x002fc80000000000 */
[----:B------:R-:W-:Y:S01]  /*14aa0*/  SEL R126, R126, RZ, P2 ;  /* 0x000000ff7e7e7207 */ /* 0x000fe20001000000 */
[----:B------:R1:W-:Y:S03]  /*14ab0*/  STL [R1+0x600], R137 ;  /* 0x0006008901007387 */ /* 0x0003e60000100800 */
[----:B------:R-:W-:Y:S02]  /*14ac0*/  ISETP.NE.U32.AND P0, PT, R126, RZ, PT ;  /* 0x000000ff7e00720c */ /* 0x000fe40003f05070 */
[----:B------:R-:W-:Y:S02]  /*14ad0*/  IADD3 R126, P2, PT, R3, R137, RZ ;  /* 0x00000089037e7210 */ /* 0x000fe40007f5e0ff */
[----:B-1----:R-:W2:Y:S03]  /*14ae0*/  LDL R137, [R1+0x40] ;  /* 0x0000400001897983 */ /* 0x002ea60000100800 */
[----:B------:R-:W-:Y:S01]  /*14af0*/  IMAD.X R127, R136, 0x1, R6, P2 ;  /* 0x00000001887f7824 */ /* 0x000fe200010e0606 */
[----:B------:R1:W-:Y:S04]  /*14b00*/  STL [R1+0x5fc], R136 ;  /* 0x0005fc8801007387 */ /* 0x0003e80000100800 */
[----:B-1----:R-:W4:Y:S01]  /*14b10*/  LDL.LU R136, [R1+0x1c] ;  /* 0x00001c0001887983 */ /* 0x002f220000300800 */
[----:B------:R-:W-:-:S05]  /*14b20*/  VIADD R190, R5, UR5 ;  /* 0x0000000505be7c36 */ /* 0x000fca0008000000 */
[----:B------:R2:W-:Y:S04]  /*14b30*/  LDGSTS.E [R190], desc[UR38][R126.64], P0 ;  /* 0x000000007ebe7fae */ /* 0x0005e800081a1026 */
[----:B------:R1:W-:Y:S04]  /*14b40*/  STL [R1+0x604], R5 ;  /* 0x0006040501007387 */ /* 0x0003e80000100800 */
[----:B-1----:R-:W4:Y:S04]  /*14b50*/  LDL.LU R5, [R1+0x14] ;  /* 0x0000140001057983 */ /* 0x002f280000300800 */
[----:B---3--:R-:W-:Y:S01]  /*14b60*/  STL [R1+0x608], R2 ;  /* 0x0006080201007387 */ /* 0x008fe20000100800 */
[----:B--2---:R-:W-:-:S05]  /*14b70*/  IADD3 R126, P2, PT, R3, R137, RZ ;  /* 0x00000089037e7210 */ /* 0x004fca0007f5e0ff */
[----:B------:R-:W-:-:S05]  /*14b80*/  IMAD.X R127, R2, 0x1, R6, P2 ;  /* 0x00000001027f7824 */ /* 0x000fca00010e0606 */
[----:B------:R4:W-:Y:S02]  /*14b90*/  LDGSTS.E [R190+0x400], desc[UR38][R126.64], P0 ;  /* 0x004000007ebe7fae */ /* 0x0009e400081a1026 */
[----:B----4-:R-:W-:-:S05]  /*14ba0*/  IADD3 R126, P2, PT, R3, R191, RZ ;  /* 0x000000bf037e7210 */ /* 0x010fca0007f5e0ff */
[----:B------:R-:W-:-:S05]  /*14bb0*/  IMAD.X R127, R136, 0x1, R6, P2 ;  /* 0x00000001887f7824 */ /* 0x000fca00010e0606 */
[----:B------:R1:W-:Y:S02]  /*14bc0*/  LDGSTS.E [R190+0x800], desc[UR38][R126.64], P0 ;  /* 0x008000007ebe7fae */ /* 0x0003e400081a1026 */
[----:B-1----:R-:W-:-:S05]  /*14bd0*/  IADD3 R126, P2, PT, R3, R4, RZ ;  /* 0x00000004037e7210 */ /* 0x002fca0007f5e0ff */
[----:B------:R-:W-:-:S05]  /*14be0*/  IMAD.X R127, R252, 0x1, R6, P2 ;  /* 0x00000001fc7f7824 */ /* 0x000fca00010e0606 */
[----:B------:R1:W-:Y:S02]  /*14bf0*/  LDGSTS.E [R190+0xc00], desc[UR38][R126.64], P0 ;  /* 0x00c000007ebe7fae */ /* 0x0003e400081a1026 */
[----:B-1----:R-:W-:-:S05]  /*14c00*/  IADD3 R126, P2, PT, R3, R245, RZ ;  /* 0x000000f5037e7210 */ /* 0x002fca0007f5e0ff */
[----:B------:R-:W-:Y:S01]  /*14c10*/  IMAD.X R127, R244, 0x1, R6, P2 ;  /* 0x00000001f47f7824 */ /* 0x000fe200010e0606 */
[----:B------:R1:W-:Y:S04]  /*14c20*/  STL [R1+0x60c], R136 ;  /* 0x00060c8801007387 */ /* 0x0003e80000100800 */
[----:B------:R2:W-:Y:S04]  /*14c30*/  LDGSTS.E [R190+0x1000], desc[UR38][R126.64], P0 ;  /* 0x010000007ebe7fae */ /* 0x0005e800081a1026 */
[----:B-1----:R-:W3:Y:S04]  /*14c40*/  LDL.LU R136, [R1+0x38] ;  /* 0x0000380001887983 */ /* 0x002ee80000300800 */
[----:B------:R-:W4:Y:S01]  /*14c50*/  LDL R2, [R1+0x5ec] ;  /* 0x0005ec0001027983 */ /* 0x000f220000100800 */
[----:B--2---:R-:W-:-:S03]  /*14c60*/  IADD3 R126, P2, PT, R3, R237, RZ ;  /* 0x000000ed037e7210 */ /* 0x004fc60007f5e0ff */
[----:B------:R-:W2:Y:S02]  /*14c70*/  LDL R137, [R1+0x18] ;  /* 0x0000180001897983 */ /* 0x000ea40000100800 */
[----:B------:R-:W-:-:S05]  /*14c80*/  IMAD.X R127, R236, 0x1, R6, P2 ;  /* 0x00000001ec7f7824 */ /* 0x000fca00010e0606 */
[----:B------:R1:W-:Y:S02]  /*14c90*/  LDGSTS.E [R190+0x1400], desc[UR38][R126.64], P0 ;  /* 0x014000007ebe7fae */ /* 0x0003e400081a1026 */
[----:B-1----:R-:W-:-:S05]  /*14ca0*/  IADD3 R126, P2, PT, R3, R229, RZ ;  /* 0x000000e5037e7210 */ /* 0x002fca0007f5e0ff */
        /* <DEDUP_REMOVED lines=76> */
[----:B------:R1:W-:Y:S01]  /*15170*/  LDGSTS.E [R190+0x7c00], desc[UR38][R126.64], P0 ;  /* 0x07c000007ebe7fae */ /* 0x0003e200081a1026 */
[----:B----4-:R-:W-:Y:S01]  /*15180*/  VIADD R191, R2, UR5 ;  /* 0x0000000502bf7c36 */ /* 0x010fe20008000000 */
[----:B-1----:R-:W-:-:S05]  /*15190*/  IADD3 R126, P2, PT, R3, R135, RZ ;  /* 0x00000087037e7210 */ /* 0x002fca0007f5e0ff */
[----:B------:R-:W-:-:S05]  /*151a0*/  IMAD.X R127, R134, 0x1, R6, P2 ;  /* 0x00000001867f7824 */ /* 0x000fca00010e0606 */
[----:B------:R3:W-:Y:S02]  /*151b0*/  LDGSTS.E [R191+0x100], desc[UR38][R126.64], P0 ;  /* 0x001000007ebf7fae */ /* 0x0007e400081a1026 */
[----:B---3--:R-:W-:-:S05]  /*151c0*/  IADD3 R126, P2, PT, R3, R136, RZ ;  /* 0x00000088037e7210 */ /* 0x008fca0007f5e0ff */
[----:B------:R-:W-:-:S05]  /*151d0*/  IMAD.X R127, R0, 0x1, R6, P2 ;  /* 0x00000001007f7824 */ /* 0x000fca00010e0606 */
[----:B------:R2:W-:Y:S02]  /*151e0*/  LDGSTS.E [R191+0x500], desc[UR38][R126.64], P0 ;  /* 0x005000007ebf7fae */ /* 0x0005e400081a1026 */
[----:B--2---:R-:W-:-:S05]  /*151f0*/  IADD3 R126, P2, PT, R3, R137, RZ ;  /* 0x00000089037e7210 */ /* 0x004fca0007f5e0ff */
[----:B------:R-:W-:-:S05]  /*15200*/  IMAD.X R127, R5, 0x1, R6, P2 ;  /* 0x00000001057f7824 */ /* 0x000fca00010e0606 */
[----:B------:R1:W-:Y:S02]  /*15210*/  LDGSTS.E [R191+0x900], desc[UR38][R126.64], P0 ;  /* 0x009000007ebf7fae */ /* 0x0003e400081a1026 */
[----:B-1----:R-:W-:-:S05]  /*15220*/  IADD3 R126, P2, PT, R3, R251, RZ ;  /* 0x000000fb037e7210 */ /* 0x002fca0007f5e0ff */
[----:B------:R-:W-:-:S05]  /*15230*/  IMAD.X R127, R250, 0x1, R6, P2 ;  /* 0x00000001fa7f7824 */ /* 0x000fca00010e0606 */
[----:B------:R1:W-:Y:S04]  /*15240*/  LDGSTS.E [R191+0xd00], desc[UR38][R126.64], P0 ;  /* 0x00d000007ebf7fae */ /* 0x0003e800081a1026 */
[----:B------:R-:W-:Y:S01]  /*15250*/  STL [R1+0x61c], R252 ;  /* 0x00061cfc01007387 */ /* 0x000fe20000100800 */
[----:B-1----:R-:W-:-:S03]  /*15260*/  IADD3 R126, P2, PT, R3, R243, RZ ;  /* 0x000000f3037e7210 */ /* 0x002fc60007f5e0ff */
[----:B------:R-:W-:Y:S02]  /*15270*/  STL [R1+0x620], R244 ;  /* 0x000620f401007387 */ /* 0x000fe40000100800 */
[----:B------:R-:W-:Y:S02]  /*15280*/  IMAD.X R127, R242, 0x1, R6, P2 ;  /* 0x00000001f27f7824 */ /* 0x000fe400010e0606 */
[----:B------:R-:W-:Y:S04]  /*15290*/  STL [R1+0x610], R135 ;  /* 0x0006108701007387 */ /* 0x000fe80000100800 */
[----:B------:R1:W-:Y:S04]  /*152a0*/  STL [R1+0x614], R134 ;  /* 0x0006148601007387 */ /* 0x0003e80000100800 */
[----:B------:R2:W-:Y:S04]  /*152b0*/  LDGSTS.E [R191+0x1100], desc[UR38][R126.64], P0 ;  /* 0x011000007ebf7fae */ /* 0x0005e800081a1026 */
[----:B-1----:R-:W3:Y:S04]  /*152c0*/  LDL.LU R134, [R1+0x30] ;  /* 0x0000300001867983 */ /* 0x002ee80000300800 */
[----:B------:R-:W4:Y:S01]  /*152d0*/  LDL.LU R2, [R1+0xc] ;  /* 0x00000c0001027983 */ /* 0x000f220000300800 */
[----:B--2---:R-:W-:-:S03]  /*152e0*/  IADD3 R126, P2, PT, R3, R235, RZ ;  /* 0x000000eb037e7210 */ /* 0x004fc60007f5e0ff */
[----:B------:R-:W2:Y:S04]  /*152f0*/  LDL.LU R4, [R1+0x2c] ;  /* 0x00002c0001047983 */ /* 0x000ea80000300800 */
[----:B------:R-:W-:Y:S04]  /*15300*/  STL [R1+0x624], R136 ;  /* 0x0006248801007387 */ /* 0x000fe80000100800 */
[----:B------:R1:W-:Y:S01]  /*15310*/  STL [R1+0x618], R0 ;  /* 0x0006180001007387 */ /* 0x0003e20000100800 */
[----:B------:R-:W-:-:S05]  /*15320*/  IMAD.X R127, R234, 0x1, R6, P2 ;  /* 0x00000001ea7f7824 */ /* 0x000fca00010e0606 */
[----:B------:R1:W-:Y:S04]  /*15330*/  LDGSTS.E [R191+0x1500], desc[UR38][R126.64], P0 ;  /* 0x015000007ebf7fae */ /* 0x0003e800081a1026 */
[----:B-1----:R-:W2:Y:S04]  /*15340*/  LDL R0, [R1+0x5e8] ;  /* 0x0005e80001007983 */ /* 0x002ea80000100800 */
[----:B------:R-:W2:Y:S01]  /*15350*/  LDL.LU R252, [R1+0x10] ;  /* 0x0000100001fc7983 */ /* 0x000ea20000300800 */
[----:B------:R-:W-:-:S03]  /*15360*/  IADD3 R126, P2, PT, R3, R227, RZ ;  /* 0x000000e3037e7210 */ /* 0x000fc60007f5e0ff */
[----:B------:R-:W2:Y:S02]  /*15370*/  LDL R136, [R1+0x5b8] ;  /* 0x0005b80001887983 */ /* 0x000ea40000100800 */
[----:B------:R-:W-:Y:S02]  /*15380*/  IMAD.X R127, R226, 0x1, R6, P2 ;  /* 0x00000001e27f7824 */ /* 0x000fe400010e0606 */
[----:B------:R-:W2:Y:S04]  /*15390*/  LDL.LU R244, [R1+0x8] ;  /* 0x0000080001f47983 */ /* 0x000ea80000300800 */
        /* <DEDUP_REMOVED lines=76> */
[----:B--2---:R-:W-:-:S03]  /*15860*/  VIADD R190, R0, UR5 ;  /* 0x0000000500be7c36 */ /* 0x004fc60008000000 */
[----:B------:R-:W2:Y:S04]  /*15870*/  LDL.LU R0, [R1+0x28] ;  /* 0x0000280001007983 */ /* 0x000ea80000300800 */
[----:B------:R-:W2:Y:S01]  /*15880*/  LDL.LU R135, [R1+0x4] ;  /* 0x0000040001877983 */ /* 0x000ea20000300800 */
[----:B-1----:R-:W-:-:S03]  /*15890*/  IADD3 R126, P2, PT, R3, R133, RZ ;  /* 0x00000085037e7210 */ /* 0x002fc60007f5e0ff */
[----:B------:R-:W2:Y:S02]  /*158a0*/  LDL.LU R137, [R1+0x44] ;  /* 0x0000440001897983 */ /* 0x000ea40000300800 */
[----:B------:R-:W-:-:S05]  /*158b0*/  IMAD.X R127, R132, 0x1, R6, P2 ;  /* 0x00000001847f7824 */ /* 0x000fca00010e0606 */
[----:B------:R3:W-:Y:S02]  /*158c0*/  LDGSTS.E [R190+0x200], desc[UR38][R126.64], P0 ;  /* 0x002000007ebe7fae */ /* 0x0007e400081a1026 */
[----:B---3--:R-:W-:-:S05]  /*158d0*/  IADD3 R126, P2, PT, R3, R134, RZ ;  /* 0x00000086037e7210 */ /* 0x008fca0007f5e0ff */
[----:B------:R-:W-:-:S05]  /*158e0*/  IMAD.X R127, R4, 0x1, R6, P2 ;  /* 0x00000001047f7824 */ /* 0x000fca00010e0606 */
[----:B------:R1:W-:Y:S02]  /*158f0*/  LDGSTS.E [R190+0x600], desc[UR38][R126.64], P0 ;  /* 0x006000007ebe7fae */ /* 0x0003e400081a1026 */
[----:B-1----:R-:W-:-:S05]  /*15900*/  IADD3 R126, P2, PT, R3, R252, RZ ;  /* 0x000000fc037e7210 */ /* 0x002fca0007f5e0ff */
[----:B----4-:R-:W-:-:S05]  /*15910*/  IMAD.X R127, R2, 0x1, R6, P2 ;  /* 0x00000001027f7824 */ /* 0x010fca00010e0606 */
        /* <DEDUP_REMOVED lines=87> */
[----:B------:R2:W-:Y:S04]  /*15e90*/  LDGSTS.E [R190+0x7e00], desc[UR38][R126.64], P0 ;  /* 0x07e000007ebe7fae */ /* 0x0005e800081a1026 */
[----:B------:R-:W3:Y:S01]  /*15ea0*/  LDL.LU R190, [R1+0x24] ;  /* 0x0000240001be7983 */ /* 0x000ee20000300800 */
[----:B--2---:R-:W-:Y:S01]  /*15eb0*/  IADD3 R126, P2, PT, R3, R137, RZ ;  /* 0x00000089037e7210 */ /* 0x004fe20007f5e0ff */
[----:B------:R-:W-:Y:S02]  /*15ec0*/  VIADD R191, R136, UR5 ;  /* 0x0000000588bf7c36 */ /* 0x000fe40008000000 */
[----:B------:R-:W2:Y:S02]  /*15ed0*/  LDL R136, [R1+0x48] ;  /* 0x0000480001887983 */ /* 0x000ea40000100800 */
[----:B------:R-:W-:-:S05]  /*15ee0*/  IMAD.X R127, R131, 0x1, R6, P2 ;  /* 0x00000001837f7824 */ /* 0x000fca00010e0606 */
[----:B------:R1:W-:Y:S02]  /*15ef0*/  LDGSTS.E [R191+0x300], desc[UR38][R126.64], P0 ;  /* 0x003000007ebf7fae */ /* 0x0003e400081a1026 */
[----:B-1----:R-:W-:-:S05]  /*15f00*/  IADD3 R126, P2, PT, R3, R0, RZ ;  /* 0x00000000037e7210 */ /* 0x002fca0007f5e0ff */
[----:B---3--:R-:W-:-:S05]  /*15f10*/  IMAD.X R127, R190, 0x1, R6, P2 ;  /* 0x00000001be7f7824 */ /* 0x008fca00010e0606 */
        /* <DEDUP_REMOVED lines=91> */
[-C--:B------:R-:W-:Y:S02]  /*164d0*/  IADD3 R8, P2, PT, R8, R122.reuse, RZ ;  /* 0x0000007a08087210 */ /* 0x080fe40007f5e0ff */
[-C--:B------:R-:W-:Y:S01]  /*164e0*/  IADD3 R9, P3, PT, R9, R122.reuse, RZ ;  /* 0x0000007a09097210 */ /* 0x080fe20007f7e0ff */
[----:B------:R-:W0:Y:S04]  /*164f0*/  LDGDEPBAR ;  /* 0x00000000000079af */ /* 0x000e280000000000 */
[----:B------:R-:W3:Y:S01]  /*16500*/  LDL R127, [R1+0x154] ;  /* 0x00015400017f7983 */ /* 0x000ee20000100800 */
[----:B------:R-:W-:Y:S01]  /*16510*/  IMAD.X R18, R18, 0x1, R123, P2 ;  /* 0x0000000112127824 */ /* 0x000fe200010e067b */
[----:B------:R-:W-:-:S05]  /*16520*/  IADD3 R15, P2, PT, R15, R122, RZ ;  /* 0x0000007a0f0f7210 */ /* 0x000fca0007f5e0ff */
        /* <DEDUP_REMOVED lines=15> */
[----:B------:R-:W-:Y:S02]  /*16620*/  IADD3 R111, P2, PT, R111, R122, RZ ;  /* 0x0000007a6f6f7210 */ /* 0x000fe40007f5e0ff */
[----:B---3--:R-:W-:-:S05]  /*16630*/  LEA R124, P0, R127, R124, 0x2 ;  /* 0x0000007c7f7c7211 */ /* 0x008fca00078010ff */
[----:B--2---:R-:W-:Y:S02]  /*16640*/  IMAD.X R125, R125, 0x1, R136, P0 ;  /* 0x000000017d7d7824 */ /* 0x004fe400000e0688 */
[----:B------:R-:W2:Y:S01]  /*16650*/  LDL.LU R136, [R1] ;  /* 0x0000000001887983 */ /* 0x000ea20000300800 */
[-C--:B------:R-:W-:Y:S01]  /*16660*/  IADD3 R7, P0, PT, R7, R122.reuse, RZ ;  /* 0x0000007a07077210 */ /* 0x080fe20007f1e0ff */
[--C-:B------:R-:W-:Y:S02]  /*16670*/  IMAD.X R119, R119, 0x1, R123.reuse, P2 ;  /* 0x0000000177777824 */ /* 0x100fe400010e067b */
[----:B------:R-:W1:Y:S02]  /*16680*/  LDL.LU R191, [R1+0x18] ;  /* 0x0000180001bf7983 */ /* 0x000e640000300800 */
[--C-:B------:R-:W-:Y:S01]  /*16690*/  IMAD.X R16, R16, 0x1, R123.reuse, P0 ;  /* 0x0000000110107824 */ /* 0x100fe200000e067b */
[-C--:B------:R-:W-:Y:S01]  /*166a0*/  IADD3 R13, P0, PT, R13, R122.reuse, RZ ;  /* 0x0000007a0d0d7210 */ /* 0x080fe20007f1e0ff */
[----:B------:R-:W3:Y:S04]  /*166b0*/  LDL.LU R126, [R1+0x20] ;  /* 0x00002000017e7983 */ /* 0x000ee80000300800 */
[--C-:B------:R-:W-:Y:S01]  /*166c0*/  IMAD.X R28, R28, 0x1, R123.reuse, P0 ;  /* 0x000000011c1c7824 */ /* 0x100fe200000e067b */
[-C--:B------:R-:W-:Y:S01]  /*166d0*/  IADD3 R25, P0, PT, R25, R122.reuse, RZ ;  /* 0x0000007a19197210 */ /* 0x080fe20007f1e0ff */
[----:B------:R-:W4:Y:S04]  /*166e0*/  LDL.LU R127, [R1+0x40] ;  /* 0x00004000017f7983 */ /* 0x000f280000300800 */
        /* <DEDUP_REMOVED lines=13> */
[-C--:B------:R-:W-:Y:S02]  /*167c0*/  IADD3 R109, P0, PT, R109, R122.reuse, RZ ;  /* 0x0000007a6d6d7210 */ /* 0x080fe40007f1e0ff */
[----:B------:R-:W-:-:S03]  /*167d0*/  IADD3 R145, P2, PT, R145, R122, RZ ;  /* 0x0000007a91917210 */ /* 0x000fc60007f5e0ff */
[--C-:B------:R-:W-:Y:S01]  /*167e0*/  IMAD.X R118, R118, 0x1, R123.reuse, P0 ;  /* 0x0000000176767824 */ /* 0x100fe200000e067b */
[-C--:B------:R-:W-:Y:S01]  /*167f0*/  IADD3 R143, P0, PT, R143, R122.reuse, RZ ;  /* 0x0000007a8f8f7210 */ /* 0x080fe20007f1e0ff */
[----:B------:R-:W-:Y:S01]  /*16800*/  IMAD.X R144, R144, 0x1, R123, P2 ;  /* 0x0000000190907824 */ /* 0x000fe200010e067b */
        /* <DEDUP_REMOVED lines=33> */
[----:B------:R-:W-:Y:S01]  /*16a20*/  IMAD.X R240, R240, 0x1, R123, P0 ;  /* 0x00000001f0f07824 */ /* 0x000fe200000e067b */
[----:B--2---:R-:W-:-:S05]  /*16a30*/  IADD3 R136, P0, PT, R136, R122, RZ ;  /* 0x0000007a88887210 */ /* 0x004fca0007f1e0ff */
[----:B------:R2:W-:Y:S04]  /*16a40*/  STL [R1], R136 ;  /* 0x0000008801007387 */ /* 0x0005e80000100800 */
[----:B--2---:R-:W2:Y:S04]  /*16a50*/  LDL.LU R136, [R1+0x624] ;  /* 0x0006240001887983 */ /* 0x004ea80000300800 */
[----:B------:R1:W-:Y:S04]  /*16a60*/  STL [R1+0x8], R244 ;  /* 0x000008f401007387 */ /* 0x0003e80000100800 */
[----:B-1----:R-:W2:Y:S01]  /*16a70*/  LDL.LU R244, [R1+0x620] ;  /* 0x0006200001f47983 */ /* 0x002ea20000300800 */
        /* <DEDUP_REMOVED lines=34> */
[--C-:B------:R-:W-:Y:S01]  /*16ca0*/  IMAD.X R232, R232, 0x1, R123.reuse, P3 ;  /* 0x00000001e8e87824 */ /* 0x100fe200018e067b */
[-C--:B------:R-:W-:Y:S02]  /*16cb0*/  IADD3 R245, P3, PT, R245, R122.reuse, RZ ;  /* 0x0000007af5f57210 */ /* 0x080fe40007f7e0ff */
[-C--:B------:R-:W-:Y:S02]  /*16cc0*/  IADD3 R121, P6, PT, R121, R122.reuse, RZ ;  /* 0x0000007a79797210 */ /* 0x080fe40007fde0ff */
[-C--:B------:R-:W-:Y:S01]  /*16cd0*/  IADD3 R10, P4, PT, R10, R122.reuse, RZ ;  /* 0x0000007a0a0a7210 */ /* 0x080fe20007f9e0ff */
[----:B--2---:R-:W-:Y:S01]  /*16ce0*/  IMAD.X R244, R244, 0x1, R123, P3 ;  /* 0x00000001f4f47824 */ /* 0x004fe200018e067b */
[----:B------:R-:W-:-:S05]  /*16cf0*/  IADD3 R252, P3, PT, R252, R122, RZ ;  /* 0x0000007afcfc7210 */ /* 0x000fca0007f7e0ff */
[----:B------:R1:W-:Y:S04]  /*16d00*/  STL [R1+0x10], R252 ;  /* 0x000010fc01007387 */ /* 0x0003e80000100800 */
[----:B-1----:R-:W2:Y:S01]  /*16d10*/  LDL.LU R252, [R1+0x61c] ;  /* 0x00061c0001fc7983 */ /* 0x002ea20000300800 */
[--C-:B------:R-:W-:Y:S01]  /*16d20*/  IMAD.X R14, R14, 0x1, R123.reuse, P6 ;  /* 0x000000010e0e7824 */ /* 0x100fe200030e067b */
[-C--:B------:R-:W-:Y:S02]  /*16d30*/  IADD3 R11, P6, PT, R11, R122.reuse, RZ ;  /* 0x0000007a0b0b7210 */ /* 0x080fe40007fde0ff */
[-C--:B------:R-:W-:Y:S01]  /*16d40*/  IADD3 R12, P5, PT, R12, R122.reuse, RZ ;  /* 0x0000007a0c0c7210 */ /* 0x080fe20007fbe0ff */
[--C-:B------:R-:W-:Y:S01]  /*16d50*/  IMAD.X R22, R22, 0x1, R123.reuse, P4 ;  /* 0x0000000116167824 */ /* 0x100fe200020e067b */
        /* <DEDUP_REMOVED lines=112> */
[-C--:B---3--:R-:W-:Y:S01]  /*17460*/  IADD3 R126, P5, PT, R126, R122.reuse, RZ ;  /* 0x0000007a7e7e7210 */ /* 0x088fe20007fbe0ff */
[----:B------:R-:W-:Y:S01]  /*17470*/  STL [R1+0x18], R191 ;  /* 0x000018bf01007387 */ /* 0x000fe20000100800 */
[----:B------:R-:W-:Y:S01]  /*17480*/  IMAD.X R135, R135, 0x1, R123, P2 ;  /* 0x0000000187877824 */ /* 0x000fe200010e067b */
[----:B------:R-:W-:-:S02]  /*17490*/  IADD3 R136, P2, PT, R136, R122, RZ ;  /* 0x0000007a88887210 */ /* 0x000fc40007f5e0ff */
[----:B------:R1:W-:Y:S04]  /*174a0*/  STL [R1+0x28], R0 ;  /* 0x0000280001007387 */ /* 0x0003e80000100800 */
[----:B------:R-:W-:Y:S04]  /*174b0*/  STL [R1+0x20], R126 ;  /* 0x0000207e01007387 */ /* 0x000fe80000100800 */
[----:B-1----:R-:W3:Y:S01]  /*174c0*/  LDL.LU R0, [R1+0x618] ;  /* 0x0006180001007983 */ /* 0x002ee20000300800 */
[----:B--2---:R-:W-:Y:S01]  /*174d0*/  IMAD.X R252, R252, 0x1, R123, P0 ;  /* 0x00000001fcfc7824 */ /* 0x004fe200000e067b */
[----:B------:R-:W-:-:S05]  /*174e0*/  IADD3 R134, P0, PT, R134, R122, RZ ;  /* 0x0000007a86867210 */ /* 0x000fca0007f1e0ff */
[----:B------:R1:W-:Y:S04]  /*174f0*/  STL [R1+0x30], R134 ;  /* 0x0000308601007387 */ /* 0x0003e80000100800 */
[----:B-1----:R-:W2:Y:S04]  /*17500*/  LDL.LU R134, [R1+0x614] ;  /* 0x0006140001867983 */ /* 0x002ea80000300800 */
[----:B------:R1:W-:Y:S04]  /*17510*/  STL [R1+0x4], R135 ;  /* 0x0000048701007387 */ /* 0x0003e80000100800 */
[----:B-1----:R-:W2:Y:S04]  /*17520*/  LDL.LU R135, [R1+0x610] ;  /* 0x0006100001877983 */ /* 0x002ea80000300800 */
[----:B------:R1:W-:Y:S04]  /*17530*/  STL [R1+0x38], R136 ;  /* 0x0000388801007387 */ /* 0x0003e80000100800 */
[----:B-1----:R-:W2:Y:S01]  /*17540*/  LDL.LU R136, [R1+0x60c] ;  /* 0x00060c0001887983 */ /* 0x002ea20000300800 */
[----:B------:R-:W-:-:S05]  /*17550*/  IMAD.X R2, R2, 0x1, R123, P3 ;  /* 0x0000000102027824 */ /* 0x000fca00018e067b */
[----:B------:R1:W-:Y:S04]  /*17560*/  STL [R1+0xc], R2 ;  /* 0x00000c0201007387 */ /* 0x0003e80000100800 */
[----:B-1----:R-:W3:Y:S01]  /*17570*/  LDL.LU R2, [R1+0x608] ;  /* 0x0006080001027983 */ /* 0x002ee20000300800 */
[--C-:B------:R-:W-:Y:S01]  /*17580*/  IMAD.X R5, R5, 0x1, R123.reuse, P4 ;  /* 0x0000000105057824 */ /* 0x100fe200020e067b */
[-C--:B----4-:R-:W-:Y:S02]  /*17590*/  IADD3 R127, P3, PT, R127, R122.reuse, RZ ;  /* 0x0000007a7f7f7210 */ /* 0x090fe40007f7e0ff */
[----:B------:R-:W-:Y:S02]  /*175a0*/  IADD3 R137, P4, PT, R137, R122, RZ ;  /* 0x0000007a89897210 */ /* 0x000fe40007f9e0ff */
[----:B------:R1:W-:Y:S04]  /*175b0*/  STL [R1+0x14], R5 ;  /* 0x0000140501007387 */ /* 0x0003e80000100800 */
[----:B------:R-:W-:Y:S04]  /*175c0*/  STL [R1+0x40], R127 ;  /* 0x0000407f01007387 */ /* 0x000fe80000100800 */
[----:B-1----:R1:W5:Y:S04]  /*175d0*/  LDL.LU R5, [R1+0x604] ;  /* 0x0006040001057983 */ /* 0x0023680000300800 */
[----:B------:R4:W-:Y:S04]  /*175e0*/  STL [R1+0x44], R137 ;  /* 0x0000448901007387 */ /* 0x0009e80000100800 */
[----:B----4-:R-:W4:Y:S01]  /*175f0*/  LDL.LU R137, [R1+0x600] ;  /* 0x0006000001897983 */ /* 0x010f220000300800 */
[----:B--2---:R-:W-:-:S05]  /*17600*/  IMAD.X R136, R136, 0x1, R123, P5 ;  /* 0x0000000188887824 */ /* 0x004fca00028e067b */
[----:B------:R2:W-:Y:S04]  /*17610*/  STL [R1+0x1c], R136 ;  /* 0x00001c8801007387 */ /* 0x0005e80000100800 */
[----:B--2---:R-:W2:Y:S01]  /*17620*/  LDL.LU R136, [R1+0x5fc] ;  /* 0x0005fc0001887983 */ /* 0x004ea20000300800 */
[--C-:B------:R-:W-:Y:S02]  /*17630*/  IMAD.X R190, R190, 0x1, R123.reuse, P6 ;  /* 0x00000001bebe7824 */ /* 0x100fe400030e067b */
[--C-:B------:R-:W-:Y:S02]  /*17640*/  IMAD.X R4, R4, 0x1, R123.reuse, P0 ;  /* 0x0000000104047824 */ /* 0x100fe400000e067b */
[--C-:B---3--:R-:W-:Y:S01]  /*17650*/  IMAD.X R0, R0, 0x1, R123.reuse, P2 ;  /* 0x0000000100007824 */ /* 0x108fe200010e067b */
[----:B------:R-:W-:Y:S01]  /*17660*/  STL [R1+0x24], R190 ;  /* 0x000024be01007387 */ /* 0x000fe20000100800 */
[----:B------:R-:W-:-:S03]  /*17670*/  IMAD.X R2, R2, 0x1, R123, P3 ;  /* 0x0000000102027824 */ /* 0x000fc600018e067b */
[----:B------:R3:W-:Y:S04]  /*17680*/  STL [R1+0x2c], R4 ;  /* 0x00002c0401007387 */ /* 0x0007e80000100800 */
[----:B---3--:R1:W5:Y:S04]  /*17690*/  LDL.LU R4, [R1+0x5f8] ;  /* 0x0005f80001047983 */ /* 0x0083680000300800 */
[----:B------:R3:W-:Y:S04]  /*176a0*/  STL [R1+0x34], R0 ;  /* 0x0000340001007387 */ /* 0x0007e80000100800 */
[----:B---3--:R1:W5:Y:S04]  /*176b0*/  LDL.LU R0, [R1+0x5f4] ;  /* 0x0005f40001007983 */ /* 0x0083680000300800 */
[----:B------:R3:W-:Y:S02]  /*176c0*/  STL [R1+0x3c], R2 ;  /* 0x00003c0201007387 */ /* 0x0007e40000100800 */
[----:B---3--:R-:W3:Y:S01]  /*176d0*/  S2R R2, SR_TID.X ;  /* 0x0000000000027919 */ /* 0x008ee20000002100 */
[----:B------:R-:W-:-:S04]  /*176e0*/  UIADD3 UR6, UPT, UPT, UR6, 0x1, URZ ;  /* 0x0000000106067890 */ /* 0x000fc8000fffe0ff */
[----:B------:R-:W-:Y:S01]  /*176f0*/  UISETP.NE.U32.AND UP4, UPT, UR30, UR6, UPT ;  /* 0x000000061e00728c */ /* 0x000fe2000bf85070 */
[-C--:B------:R-:W-:Y:S02]  /*17700*/  IADD3 R133, P5, PT, R133, R122.reuse, RZ ;  /* 0x0000007a85857210 */ /* 0x080fe40007fbe0ff */
[-C--:B------:R-:W-:Y:S02]  /*17710*/  IADD3 R135, P6, PT, R135, R122.reuse, RZ ;  /* 0x0000007a87877210 */ /* 0x080fe40007fde0ff */
[----:B----4-:R-:W-:Y:S01]  /*17720*/  IADD3 R137, P0, PT, R137, R122, RZ ;  /* 0x0000007a89897210 */ /* 0x010fe20007f1e0ff */
[----:B------:R-:W-:Y:S01]  /*17730*/  USEL UR5, URZ, 0x1, !UP3 ;  /* 0x00000001ff057887 */ /* 0x000fe2000d800000 */
[--C-:B------:R-:W-:Y:S02]  /*17740*/  IMAD.X R131, R131, 0x1, R123.reuse, P4 ;  /* 0x0000000183837824 */ /* 0x100fe400020e067b */
[--C-:B------:R-:W-:Y:S02]  /*17750*/  IMAD.X R132, R132, 0x1, R123.reuse, P5 ;  /* 0x0000000184847824 */ /* 0x100fe400028e067b */
[----:B------:R-:W-:-:S02]  /*17760*/  IMAD.X R134, R134, 0x1, R123, P6 ;  /* 0x0000000186867824 */ /* 0x000fc400030e067b */
[----:B------:R-:W-:Y:S01]  /*17770*/  IMAD.U32 R126, RZ, RZ, UR7 ;  /* 0x00000007ff7e7e24 */ /* 0x000fe2000f8e00ff */
[----:B------:R-:W-:Y:S01]  /*17780*/  UMOV UR19, UR13 ;  /* 0x0000000d00137c82 */ /* 0x000fe20008000000 */
[----:B------:R-:W-:Y:S02]  /*17790*/  UIADD3 UR18, UPT, UPT, UR18, -0x40, URZ ;  /* 0xffffffc012127890 */ /* 0x000fe4000fffe0ff */
[----:B------:R-:W-:Y:S01]  /*177a0*/  ULOP3.LUT UR5, UR7, UR5, URZ, 0x3c, !UPT ;  /* 0x0000000507057292 */ /* 0x000fe2000f8e3cff */
[----:B---3--:R-:W-:-:S04]  /*177b0*/  SHF.R.U32.HI R2, RZ, 0x6, R2 ;  /* 0x00000006ff027819 */ /* 0x008fc80000011602 */
[----:B------:R-:W-:Y:S01]  /*177c0*/  SGXT.U32 R2, R2, 0x1 ;  /* 0x000000010202781a */ /* 0x000fe20000000000 */
[----:B--2---:R-:W-:Y:S01]  /*177d0*/  IMAD.X R136, R136, 0x1, R123, P0 ;  /* 0x0000000188887824 */ /* 0x004fe200000e067b */
[----:B-1----:R-:W-:Y:S06]  /*177e0*/  BRA.U UP4, `(.L_x_10) ;  /* 0xffffffad04907547 */ /* 0x002fec000b83ffff */
.L_x_7:
[----:B------:R-:W-:Y:S05]  /*177f0*/  BRA.U !UP2, `(.L_x_11) ;  /* 0x000000010a107547 */ /* 0x000fea000b800000 */
[----:B------:R-:W-:-:S06]  /*17800*/  USHF.L.U32 UR7, UR7, 0x1f, URZ ;  /* 0x0000001f07077899 */ /* 0x000fcc00080006ff */
[----:B------:R-:W-:-:S04]  /*17810*/  IMAD.U32 R2, RZ, RZ, UR7 ;  /* 0x00000007ff027e24 */ /* 0x000fc8000f8e00ff */
[----:B------:R-:W1:Y:S02]  /*17820*/  SYNCS.PHASECHK.TRANS64.TRYWAIT P0, [UR13], R2 ;  /* 0x00000002ff0075a7 */ /* 0x000e64000800110d */
[----:B-1----:R-:W-:Y:S05]  /*17830*/  @!P0 BRA `(.L_x_12) ;  /* 0x0000004800548947 */ /* 0x002fea0003800000 */
.L_x_11:
[----:B------:R-:W-:-:S04]  /*17840*/  DEPBAR.LE SB0, 0x0 ;  /* 0x000080000000791a */ /* 0x000fc80000000000 */
[----:B------:R-:W-:Y:S08]  /*17850*/  BAR.SYNC.DEFER_BLOCKING 0x0 ;  /* 0x0000000000007b1d */ /* 0x000ff00000010000 */
[----:B------:R-:W1:Y:S01]  /*17860*/  LDC R136, c[0x0][0x3b8] ;  /* 0x0000ee00ff887b82 */ /* 0x000e620000000800 */
[----:B------:R-:W2:Y:S01]  /*17870*/  LDCU UR4, c[0x0][0x3b4] ;  /* 0x00007680ff0477ac */ /* 0x000ea20008000800 */
[----:B------:R-:W3:Y:S01]  /*17880*/  S2R R132, SR_TID.X ;  /* 0x0000000000847919 */ /* 0x000ee20000002100 */
[----:B------:R-:W4:Y:S01]  /*17890*/  LDCU UR5, c[0x0][0x39c] ;  /* 0x00007380ff0577ac */ /* 0x000f220008000800 */
[----:B------:R-:W2:Y:S01]  /*178a0*/  LDL.LU R137, [R1+0x400] ;  /* 0x0004000001897983 */ /* 0x000ea20000300800 */
[----:B------:R-:W1:Y:S03]  /*178b0*/  LDCU UR6, c[0x0][0x39c] ;  /* 0x00007380ff0677ac */ /* 0x000e660008000800 */
[----:B------:R-:W2:Y:S01]  /*178c0*/  LDL.LU R142, [R1+0x414] ;  /* 0x00041400018e7983 */ /* 0x000ea20000300800 */
[----:B------:R-:W1:Y:S03]  /*178d0*/  LDCU UR7, c[0x0][0x39c] ;  /* 0x00007380ff0777ac */ /* 0x000e660008000800 */
[----:B------:R-:W2:Y:S01]  /*178e0*/  LDL.LU R141, [R1+0x410] ;  /* 0x00041000018d7983 */ /* 0x000ea20000300800 */
[----:B------:R-:W3:Y:S02]  /*178f0*/  @!P1 SYNCS.CCTL.IV [UR10+0x28000] ;  /* 0x02800000ff0099b1 */ /* 0x000ee4000800000a */
[----:B---3--:R-:W-:Y:S06]  /*17900*/  BAR.SYNC.DEFER_BLOCKING 0x0 ;  /* 0x0000000000007b1d */ /* 0x008fec0000010000 */
[----:B-----5:R-:W-:Y:S01]  /*17910*/  LDTM.16dp32bit_t0_t15.x128 R4, tmem[UR12] ;  /* 0x0000000c000479ee */ /* 0x020fe20008b80000 */
[----:B------:R-:W3:Y:S01]  /*17920*/  LDTM.16dp32bit_t16_t31.x128 R4, tmem[UR12+0x80] ;  /* 0x0000800c000479ee */ /* 0x000ee20008ba0000 */
[----:B------:R-:W2:Y:S01]  /*17930*/  LDL.LU R140, [R1+0x40c] ;  /* 0x00040c00018c7983 */ /* 0x000ea20000300800 */
[----:B------:R-:W2:Y:S03]  /*17940*/  LDCU.128 UR12, c[0x0][0x390] ;  /* 0x00007200ff0c77ac */ /* 0x000ea60008000c00 */
[----:B------:R-:W2:Y:S01]  /*17950*/  LDL.LU R146, [R1+0x3ac] ;  /* 0x0003ac0001927983 */ /* 0x000ea20000300800 */
[----:B------:R-:W-:-:S02]  /*17960*/  IMAD.SHL.U32 R2, R132, 0x80, RZ ;  /* 0x0000008084027824 */ /* 0x000fc400078e00ff */
[C---:B------:R-:W-:Y:S01]  /*17970*/  IMAD.SHL.U32 R3, R132.reuse, 0x10, RZ ;  /* 0x0000001084037824 */ /* 0x040fe200078e00ff */
[----:B------:R-:W2:Y:S01]  /*17980*/  LDL.LU R157, [R1+0x3a8] ;  /* 0x0003a800019d7983 */ /* 0x000ea20000300800 */
[----:B------:R-:W-:Y:S01]  /*17990*/  IMAD.SHL.U32 R133, R132, 0x8, RZ ;  /* 0x0000000884857824 */ /* 0x000fe200078e00ff */
[----:B------:R-:W-:Y:S02]  /*179a0*/  LOP3.LUT R2, R2, 0x800, RZ, 0xc0, !PT ;  /* 0x0000080002027812 */ /* 0x000fe400078ec0ff */
[----:B------:R-:W-:Y:S01]  /*179b0*/  LOP3.LUT R132, R3, 0xf0, RZ, 0xc0, !PT ;  /* 0x000000f003847812 */ /* 0x000fe200078ec0ff */
[----:B------:R-:W2:Y:S01]  /*179c0*/  LDL.LU R156, [R1+0x3a4] ;  /* 0x0003a400019c7983 */ /* 0x000ea20000300800 */
[----:B------:R-:W-:Y:S01]  /*179d0*/  LOP3.LUT R133, R133, 0x300, RZ, 0xc0, !PT ;  /* 0x0000030085857812 */ /* 0x000fe200078ec0ff */
[----:B------:R-:W1:Y:S01]  /*179e0*/  @!P1 SYNCS.CCTL.IV [UR10+0x28008] ;  /* 0x02800800ff0099b1 */ /* 0x000e62000800000a */
[----:B------:R-:W-:Y:S01]  /*179f0*/  IADD3 R2, PT, PT, R132, UR10, R2 ;  /* 0x0000000a84027c10 */ /* 0x000fe2000fffe002 */
[----:B------:R-:W-:Y:S01]  /*17a00*/  NOP ;  /* 0x0000000000007918 */ /* 0x000fe20000000000 */
[----:B---3--:R-:W-:-:S02]  /*17a10*/  IMAD.MOV.U32 R134, RZ, RZ, R8 ;  /* 0x000000ffff867224 */ /* 0x008fc400078e0008 */
[----:B------:R-:W-:Y:S01]  /*17a20*/  IMAD.MOV.U32 R135, RZ, RZ, R10 ;  /* 0x000000ffff877224 */ /* 0x000fe200078e000a */
[----:B------:R-:W-:Y:S01]  /*17a30*/  LOP3.LUT R3, R3, 0x7f0, RZ, 0xc0, !PT ;  /* 0x000007f003037812 */ /* 0x000fe200078ec0ff */
[----:B------:R-:W-:Y:S01]  /*17a40*/  IMAD.MOV.U32 R132, RZ, RZ, R4 ;  /* 0x000000ffff847224 */ /* 0x000fe200078e0004 */
[----:B------:R-:W3:Y:S01]  /*17a50*/  LDL.LU R155, [R1+0x3a0] ;  /* 0x0003a000019b7983 */ /* 0x000ee20000300800 */
[----:B------:R-:W-:Y:S02]  /*17a60*/  IMAD.IADD R2, R133, 0x1, R2 ;  /* 0x0000000185027824 */ /* 0x000fe400078e0202 */
[----:B------:R-:W-:Y:S01]  /*17a70*/  IMAD.MOV.U32 R4, RZ, RZ, R5 ;  /* 0x000000ffff047224 */ /* 0x000fe200078e0005 */
[----:B------:R-:W2:Y:S01]  /*17a80*/  LDL.LU R154, [R1+0x39c] ;  /* 0x00039c00019a7983 */ /* 0x000ea20000300800 */
[----:B------:R-:W-:Y:S02]  /*17a90*/  IMAD.MOV.U32 R133, RZ, RZ, R6 ;  /* 0x000000ffff857224 */ /* 0x000fe400078e0006 */
[----:B------:R-:W-:Y:S01]  /*17aa0*/  IMAD.MOV.U32 R5, RZ, RZ, R7 ;  /* 0x000000ffff057224 */ /* 0x000fe200078e0007 */
[----:B------:R-:W2:Y:S01]  /*17ab0*/  LDL.LU R153, [R1+0x398] ;  /* 0x0003980001997983 */ /* 0x000ea20000300800 */
[----:B------:R-:W-:-:S02]  /*17ac0*/  IMAD.MOV.U32 R6, RZ, RZ, R9 ;  /* 0x000000ffff067224 */ /* 0x000fc400078e0009 */
[----:B------:R-:W-:Y:S01]  /*17ad0*/  IMAD.MOV.U32 R7, RZ, RZ, R11 ;  /* 0x000000ffff077224 */ /* 0x000fe200078e000b */
[----:B-1----:R1:W-:Y:S04]  /*17ae0*/  STS.128 [R2], R132 ;  /* 0x0000008402007388 */ /* 0x0023e80000000c00 */
[----:B------:R-:W-:Y:S01]  /*17af0*/  STS.128 [R2+0x400], R4 ;  /* 0x0004000402007388 */ /* 0x000fe20000000c00 */
[----:B------:R-:W-:Y:S01]  /*17b00*/  BAR.SYNC.DEFER_BLOCKING 0x0 ;  /* 0x0000000000007b1d */ /* 0x000fe20000010000 */
[----:B------:R-:W-:Y:S02]  /*17b10*/  IMAD.MOV.U32 R8, RZ, RZ, R12 ;  /* 0x000000ffff087224 */ /* 0x000fe400078e000c */
[----:B------:R-:W-:Y:S02]  /*17b20*/  IMAD.MOV.U32 R12, RZ, RZ, R13 ;  /* 0x000000ffff0c7224 */ /* 0x000fe400078e000d */
[----:B------:R-:W-:-:S02]  /*17b30*/  IMAD.MOV.U32 R9, RZ, RZ, R14 ;  /* 0x000000ffff097224 */ /* 0x000fc400078e000e */
[----:B------:R-:W-:Y:S01]  /*17b40*/  IMAD.MOV.U32 R13, RZ, RZ, R15 ;  /* 0x000000ffff0d7224 */ /* 0x000fe200078e000f */
[----:B------:R-:W2:Y:S01]  /*17b50*/  LDL.LU R152, [R1+0x394] ;  /* 0x0003940001987983 */ /* 0x000ea20000300800 */
[----:B------:R-:W-:Y:S02]  /*17b60*/  IMAD.MOV.U32 R10, RZ, RZ, R16 ;  /* 0x000000ffff0a7224 */ /* 0x000fe400078e0010 */
[----:B------:R-:W-:Y:S01]  /*17b70*/  IMAD.MOV.U32 R11, RZ, RZ, R18 ;  /* 0x000000ffff0b7224 */ /* 0x000fe200078e0012 */
[----:B------:R-:W2:Y:S01]  /*17b80*/  LDL.LU R151, [R1+0x390] ;  /* 0x0003900001977983 */ /* 0x000ea20000300800 */
[----:B------:R-:W-:Y:S02]  /*17b90*/  IMAD.MOV.U32 R14, RZ, RZ, R17 ;  /* 0x000000ffff0e7224 */ /* 0x000fe400078e0011 */
[----:B------:R-:W-:Y:S01]  /*17ba0*/  IMAD.MOV.U32 R15, RZ, RZ, R19 ;  /* 0x000000ffff0f7224 */ /* 0x000fe200078e0013 */
[----:B------:R-:W2:Y:S01]  /*17bb0*/  LDL.LU R158, [R1+0x478] ;  /* 0x00047800019e7983 */ /* 0x000ea20000300800 */
[----:B-1----:R-:W-:-:S03]  /*17bc0*/  IMAD.MOV.U32 R132, RZ, RZ, R20 ;  /* 0x000000ffff847224 */ /* 0x002fc600078e0014 */
[----:B------:R-:W1:Y:S04]  /*17bd0*/  LDS.128 R16, [R3+UR10] ;  /* 0x0000000a03107984 */ /* 0x000e680008000c00 */
[----:B------:R-:W-:Y:S01]  /*17be0*/  LDS.128 R4, [R3+UR10+0x800] ;  /* 0x0008000a03047984 */ /* 0x000fe20008000c00 */
[----:B------:R-:W-:Y:S01]  /*17bf0*/  BAR.SYNC.DEFER_BLOCKING 0x0 ;  /* 0x0000000000007b1d */ /* 0x000fe20000010000 */
[----:B------:R-:W-:Y:S02]  /*17c00*/  IMAD.MOV.U32 R133, RZ, RZ, R22 ;  /* 0x000000ffff857224 */ /* 0x000fe400078e0016 */
[----:B------:R-:W-:Y:S02]  /*17c10*/  IMAD.MOV.U32 R134, RZ, RZ, R24 ;  /* 0x000000ffff867224 */ /* 0x000fe400078e0018 */
[----:B------:R-:W-:-:S02]  /*17c20*/  IMAD.MOV.U32 R135, RZ, RZ, R26 ;  /* 0x000000ffff877224 */ /* 0x000fc400078e001a */
[----:B------:R-:W-:Y:S01]  /*17c30*/  IMAD R139, R0, R136, RZ ;  /* 0x00000088008b7224 */ /* 0x000fe200078e02ff */
[----:B------:R-:W2:Y:S04]  /*17c40*/  LDL.LU R150, [R1+0x408] ;  /* 0x0004080001967983 */ /* 0x000ea80000300800 */
[----:B------:R-:W-:Y:S04]  /*17c50*/  STS.128 [R2], R8 ;  /* 0x0000000802007388 */ /* 0x000fe80000000c00 */
[----:B------:R-:W-:Y:S01]  /*17c60*/  STS.128 [R2+0x400], R12 ;  /* 0x0004000c02007388 */ /* 0x000fe20000000c00 */
[----:B------:R-:W-:Y:S01]  /*17c70*/  BAR.SYNC.DEFER_BLOCKING 0x0 ;  /* 0x0000000000007b1d */ /* 0x000fe20000010000 */
[----:B------:R-:W-:-:S02]  /*17c80*/  IMAD.MOV.U32 R20, RZ, RZ, R21 ;  /* 0x000000ffff147224 */ /* 0x000fc400078e0015 */
[----:B------:R-:W-:Y:S02]  /*17c90*/  IMAD.MOV.U32 R21, RZ, RZ, R23 ;  /* 0x000000ffff157224 */ /* 0x000fe400078e0017 */
[----:B------:R-:W-:Y:S02]  /*17ca0*/  IMAD.MOV.U32 R22, RZ, RZ, R25 ;  /* 0x000000ffff167224 */ /* 0x000fe400078e0019 */
[----:B------:R-:W-:Y:S01]  /*17cb0*/  IMAD.MOV.U32 R24, RZ, RZ, R28 ;  /* 0x000000ffff187224 */ /* 0x000fe200078e001c */
[----:B------:R-:W2:Y:S04]  /*17cc0*/  LDL.LU R149, [R1+0x404] ;  /* 0x0004040001957983 */ /* 0x000ea80000300800 */
[----:B------:R-:W1:Y:S04]  /*17cd0*/  LDS.128 R12, [R3+UR10] ;  /* 0x0000000a030c7984 */ /* 0x000e680008000c00 */
[----:B------:R-:W-:Y:S01]  /*17ce0*/  LDS.128 R8, [R3+UR10+0x800] ;  /* 0x0008000a03087984 */ /* 0x000fe20008000c00 */
[----:B------:R-:W-:Y:S01]  /*17cf0*/  BAR.SYNC.DEFER_BLOCKING 0x0 ;  /* 0x0000000000007b1d */ /* 0x000fe20000010000 */
[----:B------:R-:W-:-:S02]  /*17d00*/  IMAD.MOV.U32 R23, RZ, RZ, R27 ;  /* 0x000000ffff177224 */ /* 0x000fc400078e001b */
[----:B------:R-:W-:Y:S02]  /*17d10*/  IMAD.MOV.U32 R28, RZ, RZ, R29 ;  /* 0x000000ffff1c7224 */ /* 0x000fe400078e001d */
[----:B------:R-:W-:Y:S02]  /*17d20*/  IMAD.MOV.U32 R25, RZ, RZ, R30 ;  /* 0x000000ffff197224 */ /* 0x000fe400078e001e */
[----:B------:R-:W-:Y:S01]  /*17d30*/  IMAD.MOV.U32 R26, RZ, RZ, R32 ;  /* 0x000000ffff1a7224 */ /* 0x000fe200078e0020 */
[----:B------:R-:W2:Y:S04]  /*17d40*/  LDL.LU R148, [R1+0x3fc] ;  /* 0x0003fc0001947983 */ /* 0x000ea80000300800 */
[----:B------:R1:W-:Y:S04]  /*17d50*/  STS.128 [R2], R132 ;  /* 0x0000008402007388 */ /* 0x0003e80000000c00 */
[----:B------:R-:W-:Y:S01]  /*17d60*/  STS.128 [R2+0x400], R20 ;  /* 0x0004001402007388 */ /* 0x000fe20000000c00 */
[----:B------:R-:W-:Y:S01]  /*17d70*/  BAR.SYNC.DEFER_BLOCKING 0x0 ;  /* 0x0000000000007b1d */ /* 0x000fe20000010000 */
[----:B------:R-:W-:-:S02]  /*17d80*/  IMAD.MOV.U32 R29, RZ, RZ, R31 ;  /* 0x000000ffff1d7224 */ /* 0x000fc400078e001f */
[----:B------:R-:W-:Y:S02]  /*17d90*/  IMAD.MOV.U32 R27, RZ, RZ, R34 ;  /* 0x000000ffff1b7224 */ /* 0x000fe400078e0022 */
[----:B------:R-:W-:Y:S02]  /*17da0*/  IMAD.MOV.U32 R30, RZ, RZ, R33 ;  /* 0x000000ffff1e7224 */ /* 0x000fe400078e0021 */
[----:B------:R-:W-:Y:S02]  /*17db0*/  IMAD.MOV.U32 R31, RZ, RZ, R35 ;  /* 0x000000ffff1f7224 */ /* 0x000fe400078e0023 */
[----:B------:R-:W2:Y:S04]  /*17dc0*/  LDS.128 R32, [R3+UR10] ;  /* 0x0000000a03207984 */ /* 0x000ea80008000c00 */
[----:B------:R-:W-:Y:S01]  /*17dd0*/  LDS.128 R20, [R3+UR10+0x800] ;  /* 0x0008000a03147984 */ /* 0x000fe20008000c00 */
[----:B------:R-:W-:Y:S06]  /*17de0*/  BAR.SYNC.DEFER_BLOCKING 0x0 ;  /* 0x0000000000007b1d */ /* 0x000fec0000010000 */
[----:B------:R-:W-:Y:S04]  /*17df0*/  STS.128 [R2], R24 ;  /* 0x0000001802007388 */ /* 0x000fe80000000c00 */
[----:B------:R-:W-:Y:S01]  /*17e00*/  STS.128 [R2+0x400], R28 ;  /* 0x0004001c02007388 */ /* 0x000fe20000000c00 */
[----:B------:R-:W-:Y:S01]  /*17e10*/  BAR.SYNC.DEFER_BLOCKING 0x0 ;  /* 0x0000000000007b1d */ /* 0x000fe20000010000 */
[----:B-1----:R-:W-:-:S02]  /*17e20*/  IMAD.MOV.U32 R132, RZ, RZ, R36 ;  /* 0x000000ffff847224 */ /* 0x002fc400078e0024 */
[----:B------:R-:W-:Y:S02]  /*17e30*/  IMAD.MOV.U32 R36, RZ, RZ, R37 ;  /* 0x000000ffff247224 */ /* 0x000fe400078e0025 */
[----:B------:R-:W-:Y:S01]  /*17e40*/  IMAD.MOV.U32 R133, RZ, RZ, R38 ;  /* 0x000000ffff857224 */ /* 0x000fe200078e0026 */
[----:B------:R-:W1:Y:S04]  /*17e50*/  LDS.128 R28, [R3+UR10] ;  /* 0x0000000a031c7984 */ /* 0x000e680008000c00 */
[----:B------:R-:W-:Y:S01]  /*17e60*/  LDS.128 R24, [R3+UR10+0x800] ;  /* 0x0008000a03187984 */ /* 0x000fe20008000c00 */
[----:B------:R-:W-:Y:S02]  /*17e70*/  IMAD.MOV.U32 R37, RZ, RZ, R39 ;  /* 0x000000ffff257224 */ /* 0x000fe400078e0027 */
[----:B------:R-:W-:-:S02]  /*17e80*/  IMAD.MOV.U32 R134, RZ, RZ, R40 ;  /* 0x000000ffff867224 */ /* 0x000fc400078e0028 */
[----:B------:R-:W-:Y:S01]  /*17e90*/  IMAD.MOV.U32 R135, RZ, RZ, R42 ;  /* 0x000000ffff877224 */ /* 0x000fe200078e002a */
[----:B------:R-:W-:Y:S01]  /*17ea0*/  BAR.SYNC.DEFER_BLOCKING 0x0 ;  /* 0x0000000000007b1d */ /* 0x000fe20000010000 */
[----:B------:R-:W-:Y:S02]  /*17eb0*/  IMAD.MOV.U32 R38, RZ, RZ, R41 ;  /* 0x000000ffff267224 */ /* 0x000fe400078e0029 */
[----:B------:R-:W-:-:S03]  /*17ec0*/  IMAD.MOV.U32 R39, RZ, RZ, R43 ;  /* 0x000000ffff277224 */ /* 0x000fc600078e002b */
[----:B------:R1:W-:Y:S04]  /*17ed0*/  STS.128 [R2], R132 ;  /* 0x0000008402007388 */ /* 0x0003e80000000c00 */
[----:B------:R-:W-:Y:S01]  /*17ee0*/  STS.128 [R2+0x400], R36 ;  /* 0x0004002402007388 */ /* 0x000fe20000000c00 */
[----:B------:R-:W-:Y:S01]  /*17ef0*/  BAR.SYNC.DEFER_BLOCKING 0x0 ;  /* 0x0000000000007b1d */ /* 0x000fe20000010000 */
[----:B------:R-:W-:Y:S02]  /*17f00*/  IMAD.MOV.U32 R40, RZ, RZ, R44 ;  /* 0x000000ffff287224 */ /* 0x000fe400078e002c */
[----:B------:R-:W-:Y:S02]  /*17f10*/  IMAD.MOV.U32 R44, RZ, RZ, R45 ;  /* 0x000000ffff2c7224 */ /* 0x000fe400078e002d */
[----:B------:R-:W-:-:S02]  /*17f20*/  IMAD.MOV.U32 R41, RZ, RZ, R46 ;  /* 0x000000ffff297224 */ /* 0x000fc400078e002e */
[----:B------:R-:W-:Y:S02]  /*17f30*/  IMAD.MOV.U32 R45, RZ, RZ, R47 ;  /* 0x000000ffff2d7224 */ /* 0x000fe400078e002f */
[----:B------:R-:W-:Y:S02]  /*17f40*/  IMAD.MOV.U32 R42, RZ, RZ, R48 ;  /* 0x000000ffff2a7224 */ /* 0x000fe400078e0030 */
        /* <DEDUP_REMOVED lines=86> */
[----:B------:R-:W-:Y:S01]  /*184b0*/  IMAD.MOV.U32 R95, RZ, RZ, R99 ;  /* 0x000000ffff5f7224 */ /* 0x000fe200078e0063 */
        /* <DEDUP_REMOVED lines=17> */
[----:B------:R-:W-:Y:S04]  /*185d0*/  STS.128 [R2], R132 ;  /* 0x0000008402007388 */ /* 0x000fe80000000c00 */
[----:B------:R2:W-:Y:S01]  /*185e0*/  STS.128 [R2+0x400], R100 ;  /* 0x0004006402007388 */ /* 0x0005e20000000c00 */
[----:B------:R-:W-:Y:S02]  /*185f0*/  IMAD.MOV.U32 R104, RZ, RZ, R108 ;  /* 0x000000ffff687224 */ /* 0x000fe400078e006c */
[----:B------:R-:W-:Y:S02]  /*18600*/  IMAD.MOV.U32 R105, RZ, RZ, R110 ;  /* 0x000000ffff697224 */ /* 0x000fe400078e006e */
[----:B------:R-:W-:Y:S02]  /*18610*/  IMAD.MOV.U32 R106, RZ, RZ, R112 ;  /* 0x000000ffff6a7224 */ /* 0x000fe400078e0070 */
[----:B------:R-:W-:Y:S01]  /*18620*/  IMAD.MOV.U32 R107, RZ, RZ, R114 ;  /* 0x000000ffff6b7224 */ /* 0x000fe200078e0072 */
[----:B------:R-:W-:Y:S01]  /*18630*/  BAR.SYNC.DEFER_BLOCKING 0x0 ;  /* 0x0000000000007b1d */ /* 0x000fe20000010000 */
[----:B--2---:R-:W-:-:S02]  /*18640*/  IMAD.MOV.U32 R100, RZ, RZ, R109 ;  /* 0x000000ffff647224 */ /* 0x004fc400078e006d */
        /* <DEDUP_REMOVED lines=9> */
[----:B------:R-:W-:-:S02]  /*186e0*/  IMAD.MOV.U32 R132, RZ, RZ, R116 ;  /* 0x000000ffff847224 */ /* 0x000fc400078e0074 */
        /* <DEDUP_REMOVED lines=21> */
[----:B------:R-:W1:Y:S04]  /*18840*/  LDS.128 R116, [R3+UR10] ;  /* 0x0000000a03747984 */ /* 0x000e680008000c00 */
[----:B------:R-:W-:Y:S01]  /*18850*/  LDS.128 R128, [R3+UR10+0x800] ;  /* 0x0008000a03807984 */ /* 0x000fe20008000c00 */
[----:B------:R-:W-:Y:S01]  /*18860*/  BAR.SYNC.DEFER_BLOCKING 0x0 ;  /* 0x0000000000007b1d */ /* 0x000fe20000010000 */
[C---:B------:R-:W-:Y:S01]  /*18870*/  ISETP.GE.AND P0, PT, R137.reuse, UR14, PT ;  /* 0x0000000e89007c0c */ /* 0x040fe2000bf06270 */
[----:B------:R-:W-:-:S03]  /*18880*/  IMAD R137, R137, UR4, RZ ;  /* 0x0000000489897c24 */ /* 0x000fc6000f8e02ff */
[----:B------:R-:W-:Y:S01]  /*18890*/  ISETP.LT.AND P1, PT, R0, UR15, !P0 ;  /* 0x0000000f00007c0c */ /* 0x000fe2000c721270 */
[----:B------:R-:W1:Y:S01]  /*188a0*/  LDCU UR4, c[0x0][0x39c] ;  /* 0x00007380ff0477ac */ /* 0x000e620008000800 */
[C---:B------:R-:W-:Y:S01]  /*188b0*/  LEA R0, P2, R137.reuse, UR12, 0x2 ;  /* 0x0000000c89007c11 */ /* 0x040fe2000f8410ff */
[----:B------:R-:W-:Y:S04]  /*188c0*/  STS.128 [R2], R120 ;  /* 0x0000007802007388 */ /* 0x000fe80000000c00 */
[----:B------:R2:W-:Y:S01]  /*188d0*/  STS.128 [R2+0x400], R124 ;  /* 0x0004007c02007388 */ /* 0x0005e20000000c00 */
[----:B------:R-:W-:Y:S02]  /*188e0*/  LEA.HI.X.SX32 R137, R137, UR13, 0x2, P2 ;  /* 0x0000000d89897c11 */ /* 0x000fe400090f16ff */
[----:B------:R-:W-:-:S04]  /*188f0*/  LEA R138, P2, R139, R0, 0x2 ;  /* 0x000000008b8a7211 */ /* 0x000fc800078410ff */
[----:B------:R-:W-:Y:S01]  /*18900*/  LEA.HI.X.SX32 R139, R139, R137, 0x2, P2 ;  /* 0x000000898b8b7211 */ /* 0x000fe200010f16ff */
[----:B------:R-:W-:Y:S01]  /*18910*/  BAR.SYNC.DEFER_BLOCKING 0x0 ;  /* 0x0000000000007b1d */ /* 0x000fe20000010000 */
[C---:B------:R-:W-:Y:S01]  /*18920*/  ISETP.LT.AND P3, PT, R142.reuse, UR15, !P0 ;  /* 0x0000000f8e007c0c */ /* 0x040fe2000c761270 */
[-C--:B--2---:R-:W-:Y:S02]  /*18930*/  IMAD R125, R142, R136.reuse, RZ ;  /* 0x000000888e7d7224 */ /* 0x084fe400078e02ff */
[-C--:B------:R-:W-:Y:S02]  /*18940*/  IMAD R124, R140, R136.reuse, RZ ;  /* 0x000000888c7c7224 */ /* 0x080fe400078e02ff */
[----:B------:R-:W-:Y:S01]  /*18950*/  IMAD R123, R146, R136, RZ ;  /* 0x00000088927b7224 */ /* 0x000fe200078e02ff */
[----:B------:R-:W-:Y:S01]  /*18960*/  ISETP.LT.AND P5, PT, R140, UR15, !P0 ;  /* 0x0000000f8c007c0c */ /* 0x000fe2000c7a1270 */
[----:B------:R2:W-:Y:S01]  /*18970*/  @P1 STG.E desc[UR38][R138.64], R16 ;  /* 0x000000108a001986 */ /* 0x0005e2000c101926 */
[----:B------:R-:W-:Y:S01]  /*18980*/  LEA R144, P1, R125, R0, 0x2 ;  /* 0x000000007d907211 */ /* 0x000fe200078210ff */
[----:B------:R-:W-:-:S02]  /*18990*/  IMAD R122, R157, R136, RZ ;  /* 0x000000889d7a7224 */ /* 0x000fc400078e02ff */
[----:B--2---:R-:W-:Y:S01]  /*189a0*/  IMAD R16, R141, R136, RZ ;  /* 0x000000888d107224 */ /* 0x004fe200078e02ff */
[----:B------:R-:W-:-:S04]  /*189b0*/  LEA.HI.X.SX32 R145, R125, R137, 0x2, P1 ;  /* 0x000000897d917211 */ /* 0x000fc800008f16ff */
[----:B------:R-:W-:Y:S01]  /*189c0*/  LEA R142, P4, R16, R0, 0x2 ;  /* 0x00000000108e7211 */ /* 0x000fe200078810ff */
[----:B------:R-:W-:Y:S01]  /*189d0*/  IMAD R2, R156, R136, RZ ;  /* 0x000000889c027224 */ /* 0x000fe200078e02ff */
[-C--:B------:R-:W-:Y:S02]  /*189e0*/  LEA R140, P1, R124, R0.reuse, 0x2 ;  /* 0x000000007c8c7211 */ /* 0x080fe400078210ff */
[-C--:B------:R-:W-:Y:S02]  /*189f0*/  LEA.HI.X.SX32 R143, R16, R137.reuse, 0x2, P4 ;  /* 0x00000089108f7211 */ /* 0x080fe400020f16ff */
[----:B------:R-:W-:Y:S02]  /*18a00*/  LEA R138, P4, R123, R0, 0x2 ;  /* 0x000000007b8a7211 */ /* 0x000fe400078810ff */
[----:B------:R-:W-:Y:S01]  /*18a10*/  ISETP.LT.AND P2, PT, R141, UR15, !P0 ;  /* 0x0000000f8d007c0c */ /* 0x000fe2000c741270 */
[----:B------:R-:W-:Y:S01]  /*18a20*/  IMAD R121, R154, R136, RZ ;  /* 0x000000889a797224 */ /* 0x000fe200078e02ff */
[----:B------:R-:W-:-:S02]  /*18a30*/  LEA.HI.X.SX32 R141, R124, R137, 0x2, P1 ;  /* 0x000000897c8d7211 */ /* 0x000fc400008f16ff */
[-C--:B------:R-:W-:Y:S02]  /*18a40*/  LEA.HI.X.SX32 R139, R123, R137.reuse, 0x2, P4 ;  /* 0x000000897b8b7211 */ /* 0x080fe400020f16ff */
[-C--:B------:R-:W-:Y:S02]  /*18a50*/  LEA R134, P1, R122, R0.reuse, 0x2 ;  /* 0x000000007a867211 */ /* 0x080fe400078210ff */
[----:B------:R-:W-:Y:S01]  /*18a60*/  LEA R132, P4, R2, R0, 0x2 ;  /* 0x0000000002847211 */ /* 0x000fe200078810ff */
[----:B------:R-:W-:Y:S01]  /*18a70*/  IMAD R125, R152, R136, RZ ;  /* 0x00000088987d7224 */ /* 0x000fe200078e02ff */
[-C--:B------:R-:W-:Y:S02]  /*18a80*/  LEA.HI.X.SX32 R135, R122, R137.reuse, 0x2, P1 ;  /* 0x000000897a877211 */ /* 0x080fe400008f16ff */
[----:B------:R-:W-:Y:S02]  /*18a90*/  LEA.HI.X.SX32 R133, R2, R137, 0x2, P4 ;  /* 0x0000008902857211 */ /* 0x000fe400020f16ff */
[----:B------:R-:W-:-:S04]  /*18aa0*/  LEA R122, P4, R121, R0, 0x2 ;  /* 0x00000000797a7211 */ /* 0x000fc800078810ff */
[-C--:B------:R-:W-:Y:S02]  /*18ab0*/  LEA.HI.X.SX32 R123, R121, R137.reuse, 0x2, P4 ;  /* 0x00000089797b7211 */ /* 0x080fe400020f16ff */
[C---:B------:R-:W-:Y:S01]  /*18ac0*/  LEA R124, P4, R125.reuse, R0, 0x2 ;  /* 0x000000007d7c7211 */ /* 0x040fe200078810ff */
[----:B------:R-:W-:Y:S01]  /*18ad0*/  @P3 STG.E desc[UR38][R144.64], R17 ;  /* 0x0000001190003986 */ /* 0x000fe2000c101926 */
[----:B------:R-:W-:Y:S02]  /*18ae0*/  ISETP.LT.AND P6, PT, R146, UR15, !P0 ;  /* 0x0000000f92007c0c */ /* 0x000fe4000c7c1270 */
[----:B------:R-:W-:Y:S02]  /*18af0*/  LEA.HI.X.SX32 R125, R125, R137, 0x2, P4 ;  /* 0x000000897d7d7211 */ /* 0x000fe400020f16ff */
[----:B------:R-:W-:Y:S02]  /*18b00*/  ISETP.LT.AND P4, PT, R157, UR15, !P0 ;  /* 0x0000000f9d007c0c */ /* 0x000fe4000c781270 */
[----:B------:R-:W-:Y:S01]  /*18b10*/  ISETP.LT.AND P3, PT, R156, UR15, !P0 ;  /* 0x0000000f9c007c0c */ /* 0x000fe2000c761270 */
[----:B------:R-:W-:Y:S04]  /*18b20*/  @P2 STG.E desc[UR38][R142.64], R18 ;  /* 0x000000128e002986 */ /* 0x000fe8000c101926 */
[----:B------:R2:W-:Y:S04]  /*18b30*/  @P5 STG.E desc[UR38][R140.64], R19 ;  /* 0x000000138c005986 */ /* 0x0005e8000c101926 */
[----:B------:R-:W-:Y:S04]  /*18b40*/  @P6 STG.E desc[UR38][R138.64], R12 ;  /* 0x0000000c8a006986 */ /* 0x000fe8000c101926 */
[----:B--2---:R-:W2:Y:S04]  /*18b50*/  LDL.LU R141, [R1+0x3f4] ;  /* 0x0003f400018d7983 */ /* 0x004ea80000300800 */
[----:B------:R-:W4:Y:S04]  /*18b60*/  LDL.LU R140, [R1+0x4fc] ;  /* 0x0004fc00018c7983 */ /* 0x000f280000300800 */
[----:B------:R-:W-:Y:S04]  /*18b70*/  @P4 STG.E desc[UR38][R134.64], R13 ;  /* 0x0000000d86004986 */ /* 0x000fe8000c101926 */
[----:B------:R1:W-:Y:S04]  /*18b80*/  @P3 STG.E desc[UR38][R132.64], R14 ;  /* 0x0000000e84003986 */ /* 0x0003e8000c101926 */
[----:B-1----:R-:W4:Y:S04]  /*18b90*/  LDL.LU R132, [R1+0x3f0] ;  /* 0x0003f00001847983 */ /* 0x002f280000300800 */
[----:B------:R-:W4:Y:S04]  /*18ba0*/  LDL.LU R18, [R1+0x3ec] ;  /* 0x0003ec0001127983 */ /* 0x000f280000300800 */
[----:B------:R-:W4:Y:S01]  /*18bb0*/  LDL.LU R19, [R1+0x3e8] ;  /* 0x0003e80001137983 */ /* 0x000f220000300800 */
[----:B---3--:R-:W-:-:S02]  /*18bc0*/  IMAD R120, R155, R136, RZ ;  /* 0x000000889b787224 */ /* 0x008fc400078e02ff */
[----:B------:R-:W-:-:S03]  /*18bd0*/  IMAD R16, R153, R136, RZ ;  /* 0x0000008899107224 */ /* 0x000fc600078e02ff */
[----:B------:R-:W-:Y:S01]  /*18be0*/  LEA R126, P1, R120, R0, 0x2 ;  /* 0x00000000787e7211 */ /* 0x000fe200078210ff */
[----:B------:R-:W-:-:S03]  /*18bf0*/  IMAD R2, R151, R136, RZ ;  /* 0x0000008897027224 */ /* 0x000fc600078e02ff */
[-C--:B------:R-:W-:Y:S02]  /*18c00*/  LEA.HI.X.SX32 R127, R120, R137.reuse, 0x2, P1 ;  /* 0x00000089787f7211 */ /* 0x080fe400008f16ff */
[CC--:B------:R-:W-:Y:S02]  /*18c10*/  LEA R120, P1, R16.reuse, R0.reuse, 0x2 ;  /* 0x0000000010787211 */ /* 0x0c0fe400078210ff */
[----:B------:R-:W-:Y:S02]  /*18c20*/  ISETP.LT.AND P2, PT, R155, UR15, !P0 ;  /* 0x0000000f9b007c0c */ /* 0x000fe4000c741270 */
[----:B------:R-:W-:Y:S02]  /*18c30*/  LEA.HI.X.SX32 R121, R16, R137, 0x2, P1 ;  /* 0x0000008910797211 */ /* 0x000fe400008f16ff */
[----:B------:R-:W-:Y:S02]  /*18c40*/  LEA R146, P1, R2, R0, 0x2 ;  /* 0x0000000002927211 */ /* 0x000fe400078210ff */
[----:B------:R-:W-:-:S02]  /*18c50*/  ISETP.LT.AND P5, PT, R154, UR15, !P0 ;  /* 0x0000000f9a007c0c */ /* 0x000fc4000c7a1270 */
[----:B------:R-:W-:Y:S02]  /*18c60*/  LEA.HI.X.SX32 R147, R2, R137, 0x2, P1 ;  /* 0x0000008902937211 */ /* 0x000fe400008f16ff */
[----:B------:R-:W-:Y:S01]  /*18c70*/  ISETP.LT.AND P1, PT, R158, UR4, !P0 ;  /* 0x000000049e007c0c */ /* 0x000fe2000c721270 */
[----:B------:R-:W4:Y:S01]  /*18c80*/  LDCU UR4, c[0x0][0x39c] ;  /* 0x00007380ff0477ac */ /* 0x000f220008000800 */
[----:B------:R-:W-:Y:S02]  /*18c90*/  ISETP.LT.AND P6, PT, R153, UR15, !P0 ;  /* 0x0000000f99007c0c */ /* 0x000fe4000c7c1270 */
[----:B------:R-:W-:Y:S01]  /*18ca0*/  ISETP.LT.AND P4, PT, R152, UR15, !P0 ;  /* 0x0000000f98007c0c */ /* 0x000fe2000c781270 */
[CC--:B------:R-:W-:Y:S01]  /*18cb0*/  IMAD R2, R150.reuse, R136.reuse, RZ ;  /* 0x0000008896027224 */ /* 0x0c0fe200078e02ff */
[----:B------:R-:W-:Y:S01]  /*18cc0*/  ISETP.LT.AND P3, PT, R151, UR15, !P0 ;  /* 0x0000000f97007c0c */ /* 0x000fe2000c761270 */
[----:B------:R1:W-:Y:S01]  /*18cd0*/  @P2 STG.E desc[UR38][R126.64], R15 ;  /* 0x0000000f7e002986 */ /* 0x0003e2000c101926 */
[----:B------:R-:W-:Y:S01]  /*18ce0*/  ISETP.LT.AND P2, PT, R150, UR15, !P0 ;  /* 0x0000000f96007c0c */ /* 0x000fe2000c741270 */
[----:B------:R-:W-:-:S02]  /*18cf0*/  IMAD R16, R149, R136, RZ ;  /* 0x0000008895107224 */ /* 0x000fc400078e02ff */
[----:B------:R-:W-:Y:S01]  /*18d00*/  @P5 STG.E desc[UR38][R122.64], R32 ;  /* 0x000000207a005986 */ /* 0x000fe2000c101926 */
[----:B------:R-:W-:Y:S01]  /*18d10*/  LEA R12, P5, R2, R0, 0x2 ;  /* 0x00000000020c7211 */ /* 0x000fe200078a10ff */
[----:B------:R-:W-:Y:S02]  /*18d20*/  IMAD R17, R148, R136, RZ ;  /* 0x0000008894117224 */ /* 0x000fe400078e02ff */
[----:B------:R-:W-:Y:S01]  /*18d30*/  @P6 STG.E desc[UR38][R120.64], R33 ;  /* 0x0000002178006986 */ /* 0x000fe2000c101926 */
[-C--:B------:R-:W-:Y:S02]  /*18d40*/  LEA.HI.X.SX32 R13, R2, R137.reuse, 0x2, P5 ;  /* 0x00000089020d7211 */ /* 0x080fe400028f16ff */
[----:B------:R-:W-:Y:S01]  /*18d50*/  LEA R14, P6, R16, R0, 0x2 ;  /* 0x00000000100e7211 */ /* 0x000fe200078c10ff */
[----:B------:R3:W-:Y:S01]  /*18d60*/  @P4 STG.E desc[UR38][R124.64], R34 ;  /* 0x000000227c004986 */ /* 0x0007e2000c101926 */
[----:B------:R-:W-:Y:S02]  /*18d70*/  ISETP.LT.AND P5, PT, R149, UR15, !P0 ;  /* 0x0000000f95007c0c */ /* 0x000fe4000c7a1270 */
[----:B------:R-:W-:Y:S01]  /*18d80*/  ISETP.LT.AND P4, PT, R148, UR15, !P0 ;  /* 0x0000000f94007c0c */ /* 0x000fe2000c781270 */
[----:B------:R-:W-:Y:S01]  /*18d90*/  @P3 STG.E desc[UR38][R146.64], R35 ;  /* 0x0000002392003986 */ /* 0x000fe2000c101926 */
[----:B-1----:R-:W-:-:S02]  /*18da0*/  LEA.HI.X.SX32 R15, R16, R137, 0x2, P6 ;  /* 0x00000089100f7211 */ /* 0x002fc400030f16ff */
[C---:B------:R-:W-:Y:S01]  /*18db0*/  LEA R16, P6, R17.reuse, R0, 0x2 ;  /* 0x0000000011107211 */ /* 0x040fe200078c10ff */
[----:B---3--:R-:W3:Y:S04]  /*18dc0*/  LDL.LU R34, [R1+0x3e4] ;  /* 0x0003e40001227983 */ /* 0x008ee80000300800 */
[----:B------:R-:W3:Y:S01]  /*18dd0*/  LDL.LU R33, [R1+0x3e0] ;  /* 0x0003e00001217983 */ /* 0x000ee20000300800 */
[----:B------:R-:W-:-:S03]  /*18de0*/  LEA.HI.X.SX32 R17, R17, R137, 0x2, P6 ;  /* 0x0000008911117211 */ /* 0x000fc600030f16ff */
[----:B------:R-:W-:Y:S04]  /*18df0*/  @P2 STG.E desc[UR38][R12.64], R28 ;  /* 0x0000001c0c002986 */ /* 0x000fe8000c101926 */
[----:B------:R-:W3:Y:S04]  /*18e00*/  LDL.LU R32, [R1+0x3dc] ;  /* 0x0003dc0001207983 */ /* 0x000ee80000300800 */
[----:B------:R-:W-:Y:S04]  /*18e10*/  @P5 STG.E desc[UR38][R14.64], R29 ;  /* 0x0000001d0e005986 */ /* 0x000fe8000c101926 */
[----:B------:R1:W-:Y:S04]  /*18e20*/  @P4 STG.E desc[UR38][R16.64], R30 ;  /* 0x0000001e10004986 */ /* 0x0003e8000c101926 */
[----:B-1----:R-:W3:Y:S01]  /*18e30*/  LDL.LU R17, [R1+0x3d8] ;  /* 0x0003d80001117983 */ /* 0x002ee20000300800 */
[----:B--2---:R-:W-:Y:S01]  /*18e40*/  IMAD R2, R141, R136, RZ ;  /* 0x000000888d027224 */ /* 0x004fe200078e02ff */
[----:B----4-:R-:W-:Y:S01]  /*18e50*/  ISETP.LT.AND P3, PT, R140, UR4, !P0 ;  /* 0x000000048c007c0c */ /* 0x010fe2000c761270 */
[----:B------:R-:W1:Y:S03]  /*18e60*/  LDCU UR4, c[0x0][0x39c] ;  /* 0x00007380ff0477ac */ /* 0x000e660008000800 */
[----:B------:R-:W-:-:S04]  /*18e70*/  LEA R12, P2, R2, R0, 0x2 ;  /* 0x00000000020c7211 */ /* 0x000fc800078410ff */
[----:B------:R-:W-:Y:S02]  /*18e80*/  LEA.HI.X.SX32 R13, R2, R137, 0x2, P2 ;  /* 0x00000089020d7211 */ /* 0x000fe400010f16ff */
[----:B------:R-:W-:Y:S01]  /*18e90*/  ISETP.LT.AND P6, PT, R141, UR15, !P0 ;  /* 0x0000000f8d007c0c */ /* 0x000fe2000c7c1270 */
[----:B------:R-:W-:-:S05]  /*18ea0*/  IMAD R2, R132, R136, RZ ;  /* 0x0000008884027224 */ /* 0x000fca00078e02ff */
[----:B------:R-:W-:-:S04]  /*18eb0*/  LEA R14, P4, R2, R0, 0x2 ;  /* 0x00000000020e7211 */ /* 0x000fc800078810ff */
[----:B------:R-:W-:Y:S01]  /*18ec0*/  LEA.HI.X.SX32 R15, R2, R137, 0x2, P4 ;  /* 0x00000089020f7211 */ /* 0x000fe200020f16ff */
[CC--:B------:R-:W-:Y:S01]  /*18ed0*/  IMAD R2, R19.reuse, R136.reuse, RZ ;  /* 0x0000008813027224 */ /* 0x0c0fe200078e02ff */
[----:B-1----:R-:W-:Y:S02]  /*18ee0*/  ISETP.LT.AND P4, PT, R19, UR4, !P0 ;  /* 0x0000000413007c0c */ /* 0x002fe4000c781270 */
[----:B------:R-:W-:Y:S01]  /*18ef0*/  ISETP.LT.AND P2, PT, R18, UR15, !P0 ;  /* 0x0000000f12007c0c */ /* 0x000fe2000c741270 */
[----:B------:R-:W2:Y:S01]  /*18f00*/  LDL.LU R19, [R1+0x3d4] ;  /* 0x0003d40001137983 */ /* 0x000ea20000300800 */
[----:B------:R-:W-:Y:S01]  /*18f10*/  ISETP.LT.AND P5, PT, R132, UR15, !P0 ;  /* 0x0000000f84007c0c */ /* 0x000fe2000c7a1270 */
[----:B------:R-:W1:Y:S02]  /*18f20*/  LDCU UR4, c[0x0][0x39c] ;  /* 0x00007380ff0477ac */ /* 0x000e640008000800 */
[----:B------:R-:W4:Y:S01]  /*18f30*/  LDL.LU R28, [R1+0x3d0] ;  /* 0x0003d000011c7983 */ /* 0x000f220000300800 */
[----:B------:R-:W-:-:S03]  /*18f40*/  IMAD R18, R18, R136, RZ ;  /* 0x0000008812127224 */ /* 0x000fc600078e02ff */
[----:B------:R-:W4:Y:S04]  /*18f50*/  LDL.LU R29, [R1+0x3cc] ;  /* 0x0003cc00011d7983 */ /* 0x000f280000300800 */
[----:B------:R1:W-:Y:S02]  /*18f60*/  @P6 STG.E desc[UR38][R12.64], R31 ;  /* 0x0000001f0c006986 */ /* 0x0003e4000c101926 */
[----:B-1----:R-:W-:-:S04]  /*18f70*/  LEA R12, P6, R18, R0, 0x2 ;  /* 0x00000000120c7211 */ /* 0x002fc800078c10ff */
[-C--:B------:R-:W-:Y:S02]  /*18f80*/  LEA.HI.X.SX32 R13, R18, R137.reuse, 0x2, P6 ;  /* 0x00000089120d7211 */ /* 0x080fe400030f16ff */
[----:B------:R-:W4:Y:S04]  /*18f90*/  LDL.LU R18, [R1+0x3c8] ;  /* 0x0003c80001127983 */ /* 0x000f280000300800 */
[----:B------:R1:W-:Y:S04]  /*18fa0*/  @P5 STG.E desc[UR38][R14.64], R48 ;  /* 0x000000300e005986 */ /* 0x0003e8000c101926 */
[----:B------:R3:W-:Y:S01]  /*18fb0*/  @P2 STG.E desc[UR38][R12.64], R49 ;  /* 0x000000310c002986 */ /* 0x0007e2000c101926 */
[----:B-1----:R-:W-:Y:S01]  /*18fc0*/  LEA R14, P6, R2, R0, 0x2 ;  /* 0x00000000020e7211 */ /* 0x002fe200078c10ff */
[CC--:B---3--:R-:W-:Y:S01]  /*18fd0*/  IMAD R16, R34.reuse, R136.reuse, RZ ;  /* 0x0000008822107224 */ /* 0x0c8fe200078e02ff */
[----:B------:R-:W-:Y:S01]  /*18fe0*/  ISETP.LT.AND P5, PT, R34, UR5, !P0 ;  /* 0x0000000522007c0c */ /* 0x000fe2000c7a1270 */
[----:B------:R-:W2:Y:S01]  /*18ff0*/  LDCU UR5, c[0x0][0x39c] ;  /* 0x00007380ff0577ac */ /* 0x000ea20008000800 */
[----:B------:R-:W-:Y:S01]  /*19000*/  LEA.HI.X.SX32 R15, R2, R137, 0x2, P6 ;  /* 0x00000089020f7211 */ /* 0x000fe200030f16ff */
[----:B------:R-:W-:Y:S01]  /*19010*/  IMAD R2, R33, R136, RZ ;  /* 0x0000008821027224 */ /* 0x000fe200078e02ff */
[----:B------:R-:W-:-:S02]  /*19020*/  LEA R12, P6, R16, R0, 0x2 ;  /* 0x00000000100c7211 */ /* 0x000fc400078c10ff */
[----:B------:R-:W-:Y:S01]  /*19030*/  ISETP.LT.AND P2, PT, R33, UR6, !P0 ;  /* 0x0000000621007c0c */ /* 0x000fe2000c741270 */
[----:B------:R-:W4:Y:S01]  /*19040*/  LDCU UR6, c[0x0][0x39c] ;  /* 0x00007380ff0677ac */ /* 0x000f220008000800 */
[----:B------:R1:W-:Y:S01]  /*19050*/  @P4 STG.E desc[UR38][R14.64], R50 ;  /* 0x000000320e004986 */ /* 0x0003e2000c101926 */
[----:B------:R-:W-:Y:S01]  /*19060*/  LEA.HI.X.SX32 R13, R16, R137, 0x2, P6 ;  /* 0x00000089100d7211 */ /* 0x000fe200030f16ff */
[C---:B------:R-:W-:Y:S01]  /*19070*/  IMAD R16, R32.reuse, R136, RZ ;  /* 0x0000008820107224 */ /* 0x040fe200078e02ff */
[----:B------:R-:W-:Y:S01]  /*19080*/  ISETP.LT.AND P4, PT, R32, UR7, !P0 ;  /* 0x0000000720007c0c */ /* 0x000fe2000c781270 */
[----:B------:R-:W3:Y:S02]  /*19090*/  LDCU UR7, c[0x0][0x39c] ;  /* 0x00007380ff0777ac */ /* 0x000ee40008000800 */
[----:B------:R3:W-:Y:S01]  /*190a0*/  @P5 STG.E desc[UR38][R12.64], R51 ;  /* 0x000000330c005986 */ /* 0x0007e2000c101926 */
[----:B-1----:R-:W-:-:S04]  /*190b0*/  LEA R14, P6, R2, R0, 0x2 ;  /* 0x00000000020e7211 */ /* 0x002fc800078c10ff */
[-C--:B------:R-:W-:Y:S02]  /*190c0*/  LEA.HI.X.SX32 R15, R2, R137.reuse, 0x2, P6 ;  /* 0x00000089020f7211 */ /* 0x080fe400030f16ff */
[C---:B---3--:R-:W-:Y:S02]  /*190d0*/  LEA R12, P6, R16.reuse, R0, 0x2 ;  /* 0x00000000100c7211 */ /* 0x048fe400078c10ff */
[C---:B------:R-:W-:Y:S01]  /*190e0*/  ISETP.LT.AND P5, PT, R17.reuse, UR4, !P0 ;  /* 0x0000000411007c0c */ /* 0x040fe2000c7a1270 */
[----:B------:R-:W-:Y:S01]  /*190f0*/  IMAD R2, R17, R136, RZ ;  /* 0x0000008811027224 */ /* 0x000fe200078e02ff */
[----:B------:R1:W-:Y:S01]  /*19100*/  @P2 STG.E desc[UR38][R14.64], R44 ;  /* 0x0000002c0e002986 */ /* 0x0003e2000c101926 */
[----:B------:R-:W-:Y:S01]  /*19110*/  LEA.HI.X.SX32 R13, R16, R137, 0x2, P6 ;  /* 0x00000089100d7211 */ /* 0x000fe200030f16ff */
[----:B------:R-:W3:Y:S02]  /*19120*/  LDCU UR4, c[0x0][0x39c] ;  /* 0x00007380ff0477ac */ /* 0x000ee40008000800 */
[----:B------:R-:W3:Y:S04]  /*19130*/  LDL.LU R17, [R1+0x3c4] ;  /* 0x0003c40001117983 */ /* 0x000ee80000300800 */
[----:B------:R2:W-:Y:S01]  /*19140*/  @P4 STG.E desc[UR38][R12.64], R45 ;  /* 0x0000002d0c004986 */ /* 0x0005e2000c101926 */
[----:B-1----:R-:W-:-:S04]  /*19150*/  LEA R14, P6, R2, R0, 0x2 ;  /* 0x00000000020e7211 */ /* 0x002fc800078c10ff */
[----:B------:R-:W-:-:S05]  /*19160*/  LEA.HI.X.SX32 R15, R2, R137, 0x2, P6 ;  /* 0x00000089020f7211 */ /* 0x000fca00030f16ff */
[----:B------:R1:W-:Y:S01]  /*19170*/  @P5 STG.E desc[UR38][R14.64], R46 ;  /* 0x0000002e0e005986 */ /* 0x0003e2000c101926 */
[C---:B--2---:R-:W-:Y:S01]  /*19180*/  ISETP.LT.AND P2, PT, R19.reuse, UR5, !P0 ;  /* 0x0000000513007c0c */ /* 0x044fe2000c741270 */
[-C--:B------:R-:W-:Y:S01]  /*19190*/  IMAD R16, R19, R136.reuse, RZ ;  /* 0x0000008813107224 */ /* 0x080fe200078e02ff */
[----:B------:R-:W2:Y:S01]  /*191a0*/  LDCU UR5, c[0x0][0x39c] ;  /* 0x00007380ff0577ac */ /* 0x000ea20008000800 */
[----:B------:R-:W2:Y:S01]  /*191b0*/  LDL.LU R19, [R1+0x3c0] ;  /* 0x0003c00001137983 */ /* 0x000ea20000300800 */
[C---:B----4-:R-:W-:Y:S01]  /*191c0*/  ISETP.LT.AND P4, PT, R28.reuse, UR6, !P0 ;  /* 0x000000061c007c0c */ /* 0x050fe2000c781270 */
[----:B------:R-:W-:Y:S01]  /*191d0*/  IMAD R2, R28, R136, RZ ;  /* 0x000000881c027224 */ /* 0x000fe200078e02ff */
[C---:B------:R-:W-:Y:S01]  /*191e0*/  LEA R12, P6, R16.reuse, R0, 0x2 ;  /* 0x00000000100c7211 */ /* 0x040fe200078c10ff */
[----:B------:R-:W4:Y:S01]  /*191f0*/  LDL.LU R28, [R1+0x3bc] ;  /* 0x0003bc00011c7983 */ /* 0x000f220000300800 */
[C---:B------:R-:W-:Y:S01]  /*19200*/  ISETP.LT.AND P5, PT, R29.reuse, UR7, !P0 ;  /* 0x000000071d007c0c */ /* 0x040fe2000c7a1270 */
[----:B------:R-:W2:Y:S01]  /*19210*/  LDCU UR6, c[0x0][0x39c] ;  /* 0x00007380ff0677ac */ /* 0x000ea20008000800 */
[----:B------:R-:W-:Y:S01]  /*19220*/  LEA.HI.X.SX32 R13, R16, R137, 0x2, P6 ;  /* 0x00000089100d7211 */ /* 0x000fe200030f16ff */
[----:B------:R-:W-:-:S02]  /*19230*/  IMAD R16, R29, R136, RZ ;  /* 0x000000881d107224 */ /* 0x000fc400078e02ff */
[----:B------:R-:W4:Y:S01]  /*19240*/  LDL.LU R29, [R1+0x3b8] ;  /* 0x0003b800011d7983 */ /* 0x000f220000300800 */
[C---:B-1----:R-:W-:Y:S01]  /*19250*/  LEA R14, P6, R2.reuse, R0, 0x2 ;  /* 0x00000000020e7211 */ /* 0x042fe200078c10ff */
[----:B------:R-:W4:Y:S02]  /*19260*/  LDCU UR7, c[0x0][0x39c] ;  /* 0x00007380ff0777ac */ /* 0x000f240008000800 */
[----:B------:R1:W-:Y:S01]  /*19270*/  @P2 STG.E desc[UR38][R12.64], R47 ;  /* 0x0000002f0c002986 */ /* 0x0003e2000c101926 */
[-C--:B------:R-:W-:Y:S02]  /*19280*/  LEA.HI.X.SX32 R15, R2, R137.reuse, 0x2, P6 ;  /* 0x00000089020f7211 */ /* 0x080fe400030f16ff */
[C---:B---3--:R-:W-:Y:S01]  /*19290*/  ISETP.LT.AND P2, PT, R18.reuse, UR4, !P0 ;  /* 0x0000000412007c0c */ /* 0x048fe2000c741270 */
[----:B------:R-:W-:Y:S01]  /*192a0*/  IMAD R2, R18, R136, RZ ;  /* 0x0000008812027224 */ /* 0x000fe200078e02ff */
[CC--:B-1----:R-:W-:Y:S01]  /*192b0*/  LEA R12, P6, R16.reuse, R0.reuse, 0x2 ;  /* 0x00000000100c7211 */ /* 0x0c2fe200078c10ff */
[----:B------:R-:W3:Y:S01]  /*192c0*/  LDL.LU R18, [R1+0x3b4] ;  /* 0x0003b40001127983 */ /* 0x000ee20000300800 */
[----:B------:R-:W1:Y:S02]  /*192d0*/  LDCU UR4, c[0x0][0x39c] ;  /* 0x00007380ff0477ac */ /* 0x000e640008000800 */
[----:B------:R-:W-:Y:S01]  /*192e0*/  LEA.HI.X.SX32 R13, R16, R137, 0x2, P6 ;  /* 0x00000089100d7211 */ /* 0x000fe200030f16ff */
[----:B------:R1:W-:Y:S04]  /*192f0*/  @P4 STG.E desc[UR38][R14.64], R64 ;  /* 0x000000400e004986 */ /* 0x0003e8000c101926 */
[----:B------:R2:W-:Y:S01]  /*19300*/  @P5 STG.E desc[UR38][R12.64], R65 ;  /* 0x000000410c005986 */ /* 0x0005e2000c101926 */
[----:B-1----:R-:W-:-:S04]  /*19310*/  LEA R14, P6, R2, R0, 0x2 ;  /* 0x00000000020e7211 */ /* 0x002fc800078c10ff */
[----:B------:R-:W-:-:S05]  /*19320*/  LEA.HI.X.SX32 R15, R2, R137, 0x2, P6 ;  /* 0x00000089020f7211 */ /* 0x000fca00030f16ff */
[----:B------:R1:W-:Y:S01]  /*19330*/  @P2 STG.E desc[UR38][R14.64], R66 ;  /* 0x000000420e002986 */ /* 0x0003e2000c101926 */
[C---:B--2---:R-:W-:Y:S01]  /*19340*/  ISETP.LT.AND P4, PT, R17.reuse, UR5, !P0 ;  /* 0x0000000511007c0c */ /* 0x044fe2000c781270 */
[----:B------:R-:W-:Y:S01]  /*19350*/  IMAD R16, R17, R136, RZ ;  /* 0x0000008811107224 */ /* 0x000fe200078e02ff */
[----:B------:R-:W2:Y:S01]  /*19360*/  LDCU UR5, c[0x0][0x39c] ;  /* 0x00007380ff0577ac */ /* 0x000ea20008000800 */
[----:B------:R-:W2:Y:S03]  /*19370*/  LDL.LU R17, [R1+0x3b0] ;  /* 0x0003b00001117983 */ /* 0x000ea60000300800 */
[----:B------:R-:W-:-:S04]  /*19380*/  LEA R12, P6, R16, R0, 0x2 ;  /* 0x00000000100c7211 */ /* 0x000fc800078c10ff */
[----:B------:R-:W-:-:S05]  /*19390*/  LEA.HI.X.SX32 R13, R16, R137, 0x2, P6 ;  /* 0x00000089100d7211 */ /* 0x000fca00030f16ff */
[----:B------:R1:W-:Y:S01]  /*193a0*/  @P4 STG.E desc[UR38][R12.64], R67 ;  /* 0x000000430c004986 */ /* 0x0003e2000c101926 */
[C---:B------:R-:W-:Y:S01]  /*193b0*/  ISETP.LT.AND P5, PT, R19.reuse, UR6, !P0 ;  /* 0x0000000613007c0c */ /* 0x040fe2000c7a1270 */
[-C--:B------:R-:W-:Y:S01]  /*193c0*/  IMAD R2, R19, R136.reuse, RZ ;  /* 0x0000008813027224 */ /* 0x080fe200078e02ff */
[----:B------:R-:W2:Y:S01]  /*193d0*/  LDCU UR6, c[0x0][0x39c] ;  /* 0x00007380ff0677ac */ /* 0x000ea20008000800 */
[----:B------:R-:W2:Y:S01]  /*193e0*/  LDL.LU R19, [R1+0x540] ;  /* 0x0005400001137983 */ /* 0x000ea20000300800 */
[C---:B----4-:R-:W-:Y:S01]  /*193f0*/  ISETP.LT.AND P2, PT, R28.reuse, UR7, !P0 ;  /* 0x000000071c007c0c */ /* 0x050fe2000c741270 */
[----:B------:R-:W-:Y:S01]  /*19400*/  IMAD R16, R28, R136, RZ ;  /* 0x000000881c107224 */ /* 0x000fe200078e02ff */
[C---:B-1----:R-:W-:Y:S01]  /*19410*/  LEA R14, P6, R2.reuse, R0, 0x2 ;  /* 0x00000000020e7211 */ /* 0x042fe200078c10ff */
[----:B------:R-:W4:Y:S01]  /*19420*/  LDL.LU R28, [R1+0x53c] ;  /* 0x00053c00011c7983 */ /* 0x000f220000300800 */
[----:B------:R-:W1:Y:S02]  /*19430*/  LDCU UR7, c[0x0][0x39c] ;  /* 0x00007380ff0777ac */ /* 0x000e640008000800 */
[-C--:B------:R-:W-:Y:S01]  /*19440*/  LEA.HI.X.SX32 R15, R2, R137.reuse, 0x2, P6 ;  /* 0x00000089020f7211 */ /* 0x080fe200030f16ff */
[----:B------:R-:W-:Y:S01]  /*19450*/  IMAD R2, R29, R136, RZ ;  /* 0x000000881d027224 */ /* 0x000fe200078e02ff */
[C---:B------:R-:W-:Y:S01]  /*19460*/  LEA R12, P6, R16.reuse, R0, 0x2 ;  /* 0x00000000100c7211 */ /* 0x040fe200078c10ff */
[----:B------:R-:W4:Y:S04]  /*19470*/  LDL.LU R30, [R1+0x538] ;  /* 0x00053800011e7983 */ /* 0x000f280000300800 */
[----:B------:R1:W-:Y:S01]  /*19480*/  @P5 STG.E desc[UR38][R14.64], R60 ;  /* 0x0000003c0e005986 */ /* 0x0003e2000c101926 */
[----:B------:R-:W-:-:S02]  /*19490*/  LEA.HI.X.SX32 R13, R16, R137, 0x2, P6 ;  /* 0x00000089100d7211 */ /* 0x000fc400030f16ff */
[----:B-1----:R-:W-:Y:S01]  /*194a0*/  LEA R14, P5, R2, R0, 0x2 ;  /* 0x00000000020e7211 */ /* 0x002fe200078a10ff */
[C---:B---3--:R-:W-:Y:S01]  /*194b0*/  IMAD R16, R18.reuse, R136, RZ ;  /* 0x0000008812107224 */ /* 0x048fe200078e02ff */
[----:B--2---:R-:W-:Y:S02]  /*194c0*/  ISETP.LT.AND P6, PT, R18, UR5, !P0 ;  /* 0x0000000512007c0c */ /* 0x004fe4000c7c1270 */
[----:B------:R-:W-:Y:S01]  /*194d0*/  ISETP.LT.AND P4, PT, R29, UR4, !P0 ;  /* 0x000000041d007c0c */ /* 0x000fe2000c781270 */
[----:B------:R-:W2:Y:S01]  /*194e0*/  LDL.LU R18, [R1+0x534] ;  /* 0x0005340001127983 */ /* 0x000ea20000300800 */
[----:B------:R-:W-:Y:S01]  /*194f0*/  LEA.HI.X.SX32 R15, R2, R137, 0x2, P5 ;  /* 0x00000089020f7211 */ /* 0x000fe200028f16ff */
[----:B------:R-:W4:Y:S02]  /*19500*/  LDCU UR4, c[0x0][0x39c] ;  /* 0x00007380ff0477ac */ /* 0x000f240008000800 */
[----:B------:R-:W3:Y:S01]  /*19510*/  LDL.LU R2, [R1+0x530] ;  /* 0x0005300001027983 */ /* 0x000ee20000300800 */
[----:B------:R-:W1:Y:S03]  /*19520*/  LDCU UR5, c[0x0][0x39c] ;  /* 0x00007380ff0577ac */ /* 0x000e660008000800 */
[----:B------:R1:W-:Y:S04]  /*19530*/  @P2 STG.E desc[UR38][R12.64], R61 ;  /* 0x0000003d0c002986 */ /* 0x0003e8000c101926 */
[----:B------:R1:W-:Y:S04]  /*19540*/  @P4 STG.E desc[UR38][R14.64], R62 ;  /* 0x0000003e0e004986 */ /* 0x0003e8000c101926 */
[----:B------:R-:W3:Y:S01]  /*19550*/  LDL.LU R29, [R1+0x52c] ;  /* 0x00052c00011d7983 */ /* 0x000ee20000300800 */
[----:B-1----:R-:W-:-:S04]  /*19560*/  LEA R12, P5, R16, R0, 0x2 ;  /* 0x00000000100c7211 */ /* 0x002fc800078a10ff */
[----:B------:R-:W-:-:S05]  /*19570*/  LEA.HI.X.SX32 R13, R16, R137, 0x2, P5 ;  /* 0x00000089100d7211 */ /* 0x000fca00028f16ff */
[----:B------:R1:W-:Y:S01]  /*19580*/  @P6 STG.E desc[UR38][R12.64], R63 ;  /* 0x0000003f0c006986 */ /* 0x0003e2000c101926 */
[C---:B------:R-:W-:Y:S01]  /*19590*/  ISETP.LT.AND P2, PT, R17.reuse, UR6, !P0 ;  /* 0x0000000611007c0c */ /* 0x040fe2000c741270 */
[----:B------:R-:W-:Y:S01]  /*195a0*/  IMAD R17, R17, R136, RZ ;  /* 0x0000008811117224 */ /* 0x000fe200078e02ff */
[----:B------:R-:W2:Y:S04]  /*195b0*/  LDCU UR6, c[0x0][0x39c] ;  /* 0x00007380ff0677ac */ /* 0x000ea80008000800 */
[----:B------:R-:W-:-:S04]  /*195c0*/  LEA R14, P4, R17, R0, 0x2 ;  /* 0x00000000110e7211 */ /* 0x000fc800078810ff */
[----:B------:R-:W-:-:S05]  /*195d0*/  LEA.HI.X.SX32 R15, R17, R137, 0x2, P4 ;  /* 0x00000089110f7211 */ /* 0x000fca00020f16ff */
[----:B------:R1:W-:Y:S01]  /*195e0*/  @P2 STG.E desc[UR38][R14.64], R80 ;  /* 0x000000500e002986 */ /* 0x0003e2000c101926 */
[----:B------:R-:W-:Y:S01]  /*195f0*/  ISETP.LT.AND P5, PT, R19, UR7, !P0 ;  /* 0x0000000713007c0c */ /* 0x000fe2000c7a1270 */
[----:B------:R-:W-:Y:S01]  /*19600*/  IMAD R19, R136, 0x2, R17 ;  /* 0x0000000288137824 */ /* 0x000fe200078e0211 */
[----:B----4-:R-:W-:Y:S01]  /*19610*/  ISETP.LT.AND P4, PT, R28, UR4, !P0 ;  /* 0x000000041c007c0c */ /* 0x010fe2000c781270 */
[----:B------:R-:W3:Y:S01]  /*19620*/  LDCU UR4, c[0x0][0x39c] ;  /* 0x00007380ff0477ac */ /* 0x000ee20008000800 */
[----:B------:R-:W4:Y:S02]  /*19630*/  LDL.LU R28, [R1+0x528] ;  /* 0x00052800011c7983 */ /* 0x000f240000300800 */
[C---:B-1----:R-:W-:Y:S01]  /*19640*/  LEA R12, P6, R19.reuse, R0, 0x2 ;  /* 0x00000000130c7211 */ /* 0x042fe200078c10ff */
[----:B------:R-:W-:Y:S01]  /*19650*/  IMAD R17, R136, 0x2, R19 ;  /* 0x0000000288117824 */ /* 0x000fe200078e0213 */
[----:B------:R-:W4:Y:S02]  /*19660*/  LDL.LU R16, [R1+0x524] ;  /* 0x0005240001107983 */ /* 0x000f240000300800 */
[----:B------:R-:W-:-:S02]  /*19670*/  LEA.HI.X.SX32 R13, R19, R137, 0x2, P6 ;  /* 0x00000089130d7211 */ /* 0x000fc400030f16ff */
[----:B------:R-:W-:-:S04]  /*19680*/  LEA R14, P6, R17, R0, 0x2 ;  /* 0x00000000110e7211 */ /* 0x000fc800078c10ff */
[----:B------:R-:W-:Y:S01]  /*19690*/  LEA.HI.X.SX32 R15, R17, R137, 0x2, P6 ;  /* 0x00000089110f7211 */ /* 0x000fe200030f16ff */
[----:B------:R1:W-:Y:S04]  /*196a0*/  @P3 STG.E desc[UR38][R12.64], R81 ;  /* 0x000000510c003986 */ /* 0x0003e8000c101926 */
[----:B------:R1:W-:Y:S01]  /*196b0*/  @P5 STG.E desc[UR38][R14.64], R82 ;  /* 0x000000520e005986 */ /* 0x0003e2000c101926 */
[----:B--2---:R-:W-:Y:S01]  /*196c0*/  ISETP.LT.AND P3, PT, R18, UR6, !P0 ;  /* 0x0000000612007c0c */ /* 0x004fe2000c761270 */
[----:B------:R-:W-:Y:S02]  /*196d0*/  IMAD R19, R136, 0x2, R17 ;  /* 0x0000000288137824 */ /* 0x000fe400078e0211 */
[----:B------:R-:W2:Y:S01]  /*196e0*/  LDL.LU R18, [R1+0x520] ;  /* 0x0005200001127983 */ /* 0x000ea20000300800 */
[----:B------:R-:W-:Y:S01]  /*196f0*/  ISETP.LT.AND P2, PT, R30, UR5, !P0 ;  /* 0x000000051e007c0c */ /* 0x000fe2000c741270 */
[----:B------:R-:W3:Y:S02]  /*19700*/  LDCU UR5, c[0x0][0x39c] ;  /* 0x00007380ff0577ac */ /* 0x000ee40008000800 */
[----:B---3--:R-:W-:-:S02]  /*19710*/  ISETP.LT.AND P5, PT, R2, UR4, !P0 ;  /* 0x0000000402007c0c */ /* 0x008fc4000c7a1270 */
[----:B------:R-:W3:Y:S01]  /*19720*/  LDL.LU R2, [R1+0x51c] ;  /* 0x00051c0001027983 */ /* 0x000ee20000300800 */
[----:B------:R-:W4:Y:S01]  /*19730*/  LDCU UR6, c[0x0][0x39c] ;  /* 0x00007380ff0677ac */ /* 0x000f220008000800 */
[CC--:B-1----:R-:W-:Y:S01]  /*19740*/  LEA R12, P6, R19.reuse, R0.reuse, 0x2 ;  /* 0x00000000130c7211 */ /* 0x0c2fe200078c10ff */
[C---:B------:R-:W-:Y:S01]  /*19750*/  IMAD R17, R136.reuse, 0x2, R19 ;  /* 0x0000000288117824 */ /* 0x040fe200078e0213 */
[----:B------:R-:W1:Y:S02]  /*19760*/  LDCU UR4, c[0x0][0x39c] ;  /* 0x00007380ff0477ac */ /* 0x000e640008000800 */
[----:B------:R-:W-:Y:S02]  /*19770*/  LEA.HI.X.SX32 R13, R19, R137, 0x2, P6 ;  /* 0x00000089130d7211 */ /* 0x000fe400030f16ff */
[----:B------:R-:W-:Y:S01]  /*19780*/  LEA R14, P6, R17, R0, 0x2 ;  /* 0x00000000110e7211 */ /* 0x000fe200078c10ff */
[----:B------:R-:W-:-:S03]  /*19790*/  IMAD R19, R136, 0x2, R17 ;  /* 0x0000000288137824 */ /* 0x000fc600078e0211 */
[----:B------:R-:W-:Y:S01]  /*197a0*/  LEA.HI.X.SX32 R15, R17, R137, 0x2, P6 ;  /* 0x00000089110f7211 */ /* 0x000fe200030f16ff */
[----:B------:R1:W-:Y:S01]  /*197b0*/  @P4 STG.E desc[UR38][R12.64], R83 ;  /* 0x000000530c004986 */ /* 0x0003e2000c101926 */
[----:B------:R-:W-:Y:S01]  /*197c0*/  IMAD R17, R136, 0x2, R19 ;  /* 0x0000000288117824 */ /* 0x000fe200078e0213 */
[----:B------:R-:W-:Y:S01]  /*197d0*/  ISETP.LT.AND P4, PT, R29, UR5, !P0 ;  /* 0x000000051d007c0c */ /* 0x000fe2000c781270 */
[----:B------:R-:W2:Y:S01]  /*197e0*/  LDCU UR5, c[0x0][0x39c] ;  /* 0x00007380ff0577ac */ /* 0x000ea20008000800 */
[----:B------:R-:W3:Y:S04]  /*197f0*/  LDL.LU R29, [R1+0x518] ;  /* 0x00051800011d7983 */ /* 0x000ee80000300800 */
[----:B------:R1:W-:Y:S02]  /*19800*/  @P2 STG.E desc[UR38][R14.64], R76 ;  /* 0x0000004c0e002986 */ /* 0x0003e4000c101926 */
[----:B-1----:R-:W-:-:S04]  /*19810*/  LEA R12, P6, R19, R0, 0x2 ;  /* 0x00000000130c7211 */ /* 0x002fc800078c10ff */
[----:B------:R-:W-:Y:S01]  /*19820*/  LEA.HI.X.SX32 R13, R19, R137, 0x2, P6 ;  /* 0x00000089130d7211 */ /* 0x000fe200030f16ff */
[----:B------:R-:W-:Y:S01]  /*19830*/  IMAD R19, R136, 0x2, R17 ;  /* 0x0000000288137824 */ /* 0x000fe200078e0211 */
[----:B------:R-:W-:-:S03]  /*19840*/  LEA R14, P6, R17, R0, 0x2 ;  /* 0x00000000110e7211 */ /* 0x000fc600078c10ff */
[----:B------:R1:W-:Y:S01]  /*19850*/  @P3 STG.E desc[UR38][R12.64], R77 ;  /* 0x0000004d0c003986 */ /* 0x0003e2000c101926 */
[----:B------:R-:W-:Y:S02]  /*19860*/  LEA.HI.X.SX32 R15, R17, R137, 0x2, P6 ;  /* 0x00000089110f7211 */ /* 0x000fe400030f16ff */
[----:B-1----:R-:W-:-:S04]  /*19870*/  LEA R12, P6, R19, R0, 0x2 ;  /* 0x00000000130c7211 */ /* 0x002fc800078c10ff */
[----:B------:R-:W-:Y:S01]  /*19880*/  LEA.HI.X.SX32 R13, R19, R137, 0x2, P6 ;  /* 0x00000089130d7211 */ /* 0x000fe200030f16ff */
[----:B------:R1:W-:Y:S04]  /*19890*/  @P5 STG.E desc[UR38][R14.64], R78 ;  /* 0x0000004e0e005986 */ /* 0x0003e8000c101926 */
[----:B------:R1:W-:Y:S01]  /*198a0*/  @P4 STG.E desc[UR38][R12.64], R79 ;  /* 0x0000004f0c004986 */ /* 0x0003e2000c101926 */
[----:B----4-:R-:W-:Y:S01]  /*198b0*/  ISETP.LT.AND P2, PT, R28, UR6, !P0 ;  /* 0x000000061c007c0c */ /* 0x010fe2000c741270 */
[----:B------:R-:W3:Y:S02]  /*198c0*/  LDCU UR6, c[0x0][0x39c] ;  /* 0x00007380ff0677ac */ /* 0x000ee40008000800 */
[----:B------:R-:W4:Y:S01]  /*198d0*/  LDL.LU R28, [R1+0x514] ;  /* 0x00051400011c7983 */ /* 0x000f220000300800 */
[----:B------:R-:W-:Y:S01]  /*198e0*/  ISETP.LT.AND P3, PT, R16, UR4, !P0 ;  /* 0x0000000410007c0c */ /* 0x000fe2000c761270 */
[----:B------:R-:W1:Y:S02]  /*198f0*/  LDCU UR4, c[0x0][0x39c] ;  /* 0x00007380ff0477ac */ /* 0x000e640008000800 */
[----:B------:R-:W4:Y:S01]  /*19900*/  LDL.LU R16, [R1+0x510] ;  /* 0x0005100001107983 */ /* 0x000f220000300800 */
[----:B--2---:R-:W-:Y:S01]  /*19910*/  ISETP.LT.AND P5, PT, R18, UR5, !P0 ;  /* 0x0000000512007c0c */ /* 0x004fe2000c7a1270 */
[----:B------:R-:W-:-:S02]  /*19920*/  IMAD R17, R136, 0x2, R19 ;  /* 0x0000000288117824 */ /* 0x000fc400078e0213 */
[----:B------:R-:W2:Y:S01]  /*19930*/  LDL.LU R18, [R1+0x50c] ;  /* 0x00050c0001127983 */ /* 0x000ea20000300800 */
[----:B------:R-:W4:Y:S01]  /*19940*/  LDCU UR5, c[0x0][0x39c] ;  /* 0x00007380ff0577ac */ /* 0x000f220008000800 */
[----:B---3--:R-:W-:Y:S02]  /*19950*/  ISETP.LT.AND P4, PT, R2, UR6, !P0 ;  /* 0x0000000602007c0c */ /* 0x008fe4000c781270 */
[----:B------:R-:W3:Y:S01]  /*19960*/  LDL.LU R2, [R1+0x508] ;  /* 0x0005080001027983 */ /* 0x000ee20000300800 */
        /* <DEDUP_REMOVED lines=9> */
[----:B------:R-:W-:Y:S02]  /*19a00*/  ISETP.LT.AND P2, PT, R29, UR4, !P0 ;  /* 0x000000041d007c0c */ /* 0x000fe4000c741270 */
[----:B------:R1:W-:Y:S01]  /*19a10*/  @P3 STG.E desc[UR38][R12.64], R85 ;  /* 0x000000550c003986 */ /* 0x0003e2000c101926 */
[----:B------:R-:W2:Y:S03]  /*19a20*/  LDCU UR4, c[0x0][0x39c] ;  /* 0x00007380ff0477ac */ /* 0x000ea60008000800 */
[----:B------:R-:W2:Y:S01]  /*19a30*/  LDL.LU R29, [R1+0x504] ;  /* 0x00050400011d7983 */ /* 0x000ea20000300800 */
[----:B-1----:R-:W-:-:S04]  /*19a40*/  LEA R14, P6, R17, R0, 0x2 ;  /* 0x00000000110e7211 */ /* 0x002fc800078c10ff */
[----:B------:R-:W-:Y:S01]  /*19a50*/  LEA.HI.X.SX32 R15, R17, R137, 0x2, P6 ;  /* 0x00000089110f7211 */ /* 0x000fe200030f16ff */
[----:B------:R-:W-:Y:S01]  /*19a60*/  IMAD R17, R136, 0x2, R19 ;  /* 0x0000000288117824 */ /* 0x000fe200078e0213 */
[----:B------:R-:W-:-:S03]  /*19a70*/  LEA R12, P6, R19, R0, 0x2 ;  /* 0x00000000130c7211 */ /* 0x000fc600078c10ff */
[----:B------:R1:W-:Y:S01]  /*19a80*/  @P5 STG.E desc[UR38][R14.64], R86 ;  /* 0x000000560e005986 */ /* 0x0003e2000c101926 */
[----:B------:R-:W-:Y:S01]  /*19a90*/  LEA.HI.X.SX32 R13, R19, R137, 0x2, P6 ;  /* 0x00000089130d7211 */ /* 0x000fe200030f16ff */
[----:B------:R-:W-:-:S04]  /*19aa0*/  IMAD R19, R136, 0x2, R17 ;  /* 0x0000000288137824 */ /* 0x000fc800078e0211 */
[----:B------:R1:W-:Y:S01]  /*19ab0*/  @P4 STG.E desc[UR38][R12.64], R87 ;  /* 0x000000570c004986 */ /* 0x0003e2000c101926 */
[----:B----4-:R-:W-:Y:S01]  /*19ac0*/  ISETP.LT.AND P3, PT, R28, UR5, !P0 ;  /* 0x000000051c007c0c */ /* 0x010fe2000c761270 */
[----:B------:R-:W3:Y:S02]  /*19ad0*/  LDCU UR5, c[0x0][0x39c] ;  /* 0x00007380ff0577ac */ /* 0x000ee40008000800 */
[----:B------:R-:W4:Y:S01]  /*19ae0*/  LDL.LU R28, [R1+0x500] ;  /* 0x00050000011c7983 */ /* 0x000f220000300800 */
[----:B------:R-:W-:Y:S01]  /*19af0*/  ISETP.LT.AND P5, PT, R16, UR6, !P0 ;  /* 0x0000000610007c0c */ /* 0x000fe2000c7a1270 */
[----:B------:R-:W1:Y:S01]  /*19b00*/  LDCU UR6, c[0x0][0x39c] ;  /* 0x00007380ff0677ac */ /* 0x000e620008000800 */
[C---:B------:R-:W-:Y:S01]  /*19b10*/  LEA R16, P6, R17.reuse, R0, 0x2 ;  /* 0x0000000011107211 */ /* 0x040fe200078c10ff */
[----:B------:R-:W4:Y:S03]  /*19b20*/  LDL.LU R31, [R1+0x4f8] ;  /* 0x0004f800011f7983 */ /* 0x000f260000300800 */
[----:B------:R-:W-:Y:S01]  /*19b30*/  LEA.HI.X.SX32 R17, R17, R137, 0x2, P6 ;  /* 0x0000008911117211 */ /* 0x000fe200030f16ff */
[----:B------:R-:W4:Y:S04]  /*19b40*/  LDL.LU R30, [R1+0x4f4] ;  /* 0x0004f400011e7983 */ /* 0x000f280000300800 */
[----:B------:R1:W-:Y:S01]  /*19b50*/  @P2 STG.E desc[UR38][R16.64], R88 ;  /* 0x0000005810002986 */ /* 0x0003e2000c101926 */
[----:B---3--:R-:W-:Y:S01]  /*19b60*/  ISETP.LT.AND P2, PT, R2, UR5, !P0 ;  /* 0x0000000502007c0c */ /* 0x008fe2000c741270 */
[----:B-1----:R-:W-:-:S02]  /*19b70*/  IMAD R15, R136, 0x2, R19 ;  /* 0x00000002880f7824 */ /* 0x002fc400078e0213 */
[----:B------:R-:W3:Y:S01]  /*19b80*/  LDL.LU R2, [R1+0x4f0] ;  /* 0x0004f00001027983 */ /* 0x000ee20000300800 */
[----:B--2---:R-:W-:Y:S01]  /*19b90*/  ISETP.LT.AND P4, PT, R18, UR4, !P0 ;  /* 0x0000000412007c0c */ /* 0x004fe2000c781270 */
[----:B------:R-:W4:Y:S01]  /*19ba0*/  LDCU UR4, c[0x0][0x39c] ;  /* 0x00007380ff0477ac */ /* 0x000f220008000800 */
[CC--:B------:R-:W-:Y:S01]  /*19bb0*/  LEA R18, P6, R19.reuse, R0.reuse, 0x2 ;  /* 0x0000000013127211 */ /* 0x0c0fe200078c10ff */
[----:B------:R-:W-:Y:S01]  /*19bc0*/  IMAD R13, R136, 0x2, R15 ;  /* 0x00000002880d7824 */ /* 0x000fe200078e020f */
[----:B------:R-:W2:Y:S01]  /*19bd0*/  LDL.LU R32, [R1+0x4ec] ;  /* 0x0004ec0001207983 */ /* 0x000ea20000300800 */
[----:B------:R-:W1:Y:S01]  /*19be0*/  LDCU UR5, c[0x0][0x39c] ;  /* 0x00007380ff0577ac */ /* 0x000e620008000800 */
[----:B------:R-:W-:Y:S02]  /*19bf0*/  LEA.HI.X.SX32 R19, R19, R137, 0x2, P6 ;  /* 0x0000008913137211 */ /* 0x000fe400030f16ff */
[----:B------:R-:W-:-:S04]  /*19c00*/  LEA R14, P6, R15, R0, 0x2 ;  /* 0x000000000f0e7211 */ /* 0x000fc800078c10ff */
[-C--:B------:R-:W-:Y:S01]  /*19c10*/  LEA.HI.X.SX32 R15, R15, R137.reuse, 0x2, P6 ;  /* 0x000000890f0f7211 */ /* 0x080fe200030f16ff */
[----:B------:R1:W-:Y:S01]  /*19c20*/  @P3 STG.E desc[UR38][R18.64], R89 ;  /* 0x0000005912003986 */ /* 0x0003e2000c101926 */
[-C--:B------:R-:W-:Y:S02]  /*19c30*/  LEA R12, P6, R13, R0.reuse, 0x2 ;  /* 0x000000000d0c7211 */ /* 0x080fe400078c10ff */
[----:B------:R-:W-:Y:S01]  /*19c40*/  ISETP.LT.AND P3, PT, R29, UR6, !P0 ;  /* 0x000000061d007c0c */ /* 0x000fe2000c761270 */
[C---:B------:R-:W-:Y:S01]  /*19c50*/  IMAD R29, R136.reuse, 0x2, R13 ;  /* 0x00000002881d7824 */ /* 0x040fe200078e020d */
[----:B------:R1:W-:Y:S01]  /*19c60*/  @P5 STG.E desc[UR38][R14.64], R90 ;  /* 0x0000005a0e005986 */ /* 0x0003e2000c101926 */
[----:B------:R-:W4:Y:S01]  /*19c70*/  LDCU UR6, c[0x0][0x39c] ;  /* 0x00007380ff0677ac */ /* 0x000f220008000800 */
[----:B------:R-:W-:Y:S02]  /*19c80*/  LEA.HI.X.SX32 R13, R13, R137, 0x2, P6 ;  /* 0x000000890d0d7211 */ /* 0x000fe400030f16ff */
[----:B------:R-:W-:Y:S01]  /*19c90*/  LEA R16, P6, R29, R0, 0x2 ;  /* 0x000000001d107211 */ /* 0x000fe200078c10ff */
[----:B-1----:R-:W-:-:S03]  /*19ca0*/  IMAD R19, R136, 0x2, R29 ;  /* 0x0000000288137824 */ /* 0x002fc600078e021d */
[----:B------:R-:W-:Y:S02]  /*19cb0*/  LEA.HI.X.SX32 R17, R29, R137, 0x2, P6 ;  /* 0x000000891d117211 */ /* 0x000fe400030f16ff */
[----:B------:R-:W-:Y:S01]  /*19cc0*/  LEA R18, P6, R19, R0, 0x2 ;  /* 0x0000000013127211 */ /* 0x000fe200078c10ff */
[----:B------:R-:W-:-:S03]  /*19cd0*/  IMAD R15, R136, 0x2, R19 ;  /* 0x00000002880f7824 */ /* 0x000fc600078e0213 */
[----:B------:R-:W-:Y:S01]  /*19ce0*/  LEA.HI.X.SX32 R19, R19, R137, 0x2, P6 ;  /* 0x0000008913137211 */ /* 0x000fe200030f16ff */
[----:B------:R-:W-:Y:S04]  /*19cf0*/  @P4 STG.E desc[UR38][R12.64], R91 ;  /* 0x0000005b0c004986 */ /* 0x000fe8000c101926 */
[----:B------:R1:W-:Y:S04]  /*19d00*/  @P2 STG.E desc[UR38][R16.64], R112 ;  /* 0x0000007010002986 */ /* 0x0003e8000c101926 */
[----:B------:R1:W-:Y:S01]  /*19d10*/  @P3 STG.E desc[UR38][R18.64], R113 ;  /* 0x0000007112003986 */ /* 0x0003e2000c101926 */
[----:B----4-:R-:W-:Y:S01]  /*19d20*/  ISETP.LT.AND P5, PT, R28, UR4, !P0 ;  /* 0x000000041c007c0c */ /* 0x010fe2000c7a1270 */
[----:B------:R-:W3:Y:S02]  /*19d30*/  LDCU UR4, c[0x0][0x39c] ;  /* 0x00007380ff0477ac */ /* 0x000ee40008000800 */
[----:B------:R-:W4:Y:S01]  /*19d40*/  LDL.LU R28, [R1+0x4e8] ;  /* 0x0004e800011c7983 */ /* 0x000f220000300800 */
[----:B------:R-:W-:Y:S01]  /*19d50*/  ISETP.LT.AND P4, PT, R31, UR5, !P0 ;  /* 0x000000051f007c0c */ /* 0x000fe2000c781270 */
[----:B------:R-:W-:-:S02]  /*19d60*/  IMAD R29, R136, 0x2, R15 ;  /* 0x00000002881d7824 */ /* 0x000fc400078e020f */
[----:B------:R-:W4:Y:S01]  /*19d70*/  LDL.LU R31, [R1+0x4e4] ;  /* 0x0004e400011f7983 */ /* 0x000f220000300800 */
[CC--:B------:R-:W-:Y:S01]  /*19d80*/  LEA R14, P6, R15.reuse, R0.reuse, 0x2 ;  /* 0x000000000f0e7211 */ /* 0x0c0fe200078c10ff */
[----:B------:R-:W2:Y:S01]  /*19d90*/  LDCU UR5, c[0x0][0x39c] ;  /* 0x00007380ff0577ac */ /* 0x000ea20008000800 */
[----:B------:R-:W-:Y:S02]  /*19da0*/  ISETP.LT.AND P2, PT, R30, UR6, !P0 ;  /* 0x000000061e007c0c */ /* 0x000fe4000c741270 */
[----:B------:R-:W4:Y:S01]  /*19db0*/  LDL.LU R30, [R1+0x4e0] ;  /* 0x0004e000011e7983 */ /* 0x000f220000300800 */
[----:B------:R-:W4:Y:S01]  /*19dc0*/  LDCU UR6, c[0x0][0x39c] ;  /* 0x00007380ff0677ac */ /* 0x000f220008000800 */
[----:B---3--:R-:W-:Y:S01]  /*19dd0*/  ISETP.LT.AND P3, PT, R2, UR4, !P0 ;  /* 0x0000000402007c0c */ /* 0x008fe2000c761270 */
[C---:B-1----:R-:W-:Y:S01]  /*19de0*/  IMAD R17, R136.reuse, 0x2, R29 ;  /* 0x0000000288117824 */ /* 0x042fe200078e021d */
[----:B------:R-:W3:Y:S01]  /*19df0*/  LDL.LU R2, [R1+0x5b4] ;  /* 0x0005b40001027983 */ /* 0x000ee20000300800 */
[-C--:B------:R-:W-:Y:S01]  /*19e00*/  LEA.HI.X.SX32 R15, R15, R137.reuse, 0x2, P6 ;  /* 0x000000890f0f7211 */ /* 0x080fe200030f16ff */
[----:B------:R-:W1:Y:S01]  /*19e10*/  LDCU UR4, c[0x0][0x39c] ;  /* 0x00007380ff0477ac */ /* 0x000e620008000800 */
[C---:B------:R-:W-:Y:S01]  /*19e20*/  LEA R12, P6, R29.reuse, R0, 0x2 ;  /* 0x000000001d0c7211 */ /* 0x040fe200078c10ff */
[----:B------:R-:W-:Y:S01]  /*19e30*/  IMAD R19, R136, 0x2, R17 ;  /* 0x0000000288137824 */ /* 0x000fe200078e0211 */
[----:B------:R-:W3:Y:S02]  /*19e40*/  LDL.LU R34, [R1+0x5b0] ;  /* 0x0005b00001227983 */ /* 0x000ee40000300800 */
[----:B------:R-:W-:-:S02]  /*19e50*/  LEA.HI.X.SX32 R13, R29, R137, 0x2, P6 ;  /* 0x000000891d0d7211 */ /* 0x000fc400030f16ff */
[----:B------:R-:W-:Y:S01]  /*19e60*/  @P5 STG.E desc[UR38][R14.64], R114 ;  /* 0x000000720e005986 */ /* 0x000fe2000c101926 */
[----:B------:R-:W-:-:S03]  /*19e70*/  LEA R16, P6, R17, R0, 0x2 ;  /* 0x0000000011107211 */ /* 0x000fc600078c10ff */
[----:B------:R1:W-:Y:S01]  /*19e80*/  @P4 STG.E desc[UR38][R12.64], R115 ;  /* 0x000000730c004986 */ /* 0x0003e2000c101926 */
[----:B------:R-:W-:-:S03]  /*19e90*/  LEA.HI.X.SX32 R17, R17, R137, 0x2, P6 ;  /* 0x0000008911117211 */ /* 0x000fc600030f16ff */
[----:B------:R-:W3:Y:S01]  /*19ea0*/  LDL.LU R33, [R1+0x5ac] ;  /* 0x0005ac0001217983 */ /* 0x000ee20000300800 */
[CC--:B------:R-:W-:Y:S01]  /*19eb0*/  LEA R18, P6, R19.reuse, R0.reuse, 0x2 ;  /* 0x0000000013127211 */ /* 0x0c0fe200078c10ff */
[----:B------:R-:W-:Y:S01]  /*19ec0*/  IMAD R29, R136, 0x2, R19 ;  /* 0x00000002881d7824 */ /* 0x000fe200078e0213 */
[----:B--2---:R-:W-:Y:S01]  /*19ed0*/  ISETP.LT.AND P5, PT, R32, UR5, !P0 ;  /* 0x0000000520007c0c */ /* 0x004fe2000c7a1270 */
[----:B------:R2:W-:Y:S01]  /*19ee0*/  @P2 STG.E desc[UR38][R16.64], R104 ;  /* 0x0000006810002986 */ /* 0x0005e2000c101926 */
[----:B------:R-:W-:Y:S01]  /*19ef0*/  LEA.HI.X.SX32 R19, R19, R137, 0x2, P6 ;  /* 0x0000008913137211 */ /* 0x000fe200030f16ff */
[----:B------:R-:W2:Y:S01]  /*19f00*/  LDCU UR5, c[0x0][0x39c] ;  /* 0x00007380ff0577ac */ /* 0x000ea20008000800 */
[----:B-1----:R-:W-:Y:S01]  /*19f10*/  IMAD R13, R136, 0x2, R29 ;  /* 0x00000002880d7824 */ /* 0x002fe200078e021d */
[----:B------:R-:W3:Y:S04]  /*19f20*/  LDL.LU R32, [R1+0x5a8] ;  /* 0x0005a80001207983 */ /* 0x000ee80000300800 */
[----:B------:R1:W-:Y:S04]  /*19f30*/  @P3 STG.E desc[UR38][R18.64], R105 ;  /* 0x0000006912003986 */ /* 0x0003e8000c101926 */
[----:B------:R-:W3:Y:S01]  /*19f40*/  LDL.LU R44, [R1+0x5a4] ;  /* 0x0005a400012c7983 */ /* 0x000ee20000300800 */
[----:B----4-:R-:W-:Y:S01]  /*19f50*/  ISETP.LT.AND P4, PT, R28, UR6, !P0 ;  /* 0x000000061c007c0c */ /* 0x010fe2000c781270 */
[----:B------:R-:W3:Y:S01]  /*19f60*/  LDCU UR6, c[0x0][0x39c] ;  /* 0x00007380ff0677ac */ /* 0x000ee20008000800 */
[----:B------:R-:W-:-:S04]  /*19f70*/  LEA R28, P6, R29, R0, 0x2 ;  /* 0x000000001d1c7211 */ /* 0x000fc800078c10ff */
[----:B------:R-:W-:-:S05]  /*19f80*/  LEA.HI.X.SX32 R29, R29, R137, 0x2, P6 ;  /* 0x000000891d1d7211 */ /* 0x000fca00030f16ff */
[----:B------:R4:W-:Y:S01]  /*19f90*/  @P5 STG.E desc[UR38][R28.64], R106 ;  /* 0x0000006a1c005986 */ /* 0x0009e2000c101926 */
[----:B---3--:R-:W-:Y:S02]  /*19fa0*/  ISETP.LT.AND P5, PT, R2, UR6, !P0 ;  /* 0x0000000602007c0c */ /* 0x008fe4000c7a1270 */
[----:B------:R-:W-:Y:S01]  /*19fb0*/  ISETP.LT.AND P2, PT, R31, UR4, !P0 ;  /* 0x000000041f007c0c */ /* 0x000fe2000c741270 */
[----:B------:R-:W3:Y:S01]  /*19fc0*/  LDL.LU R2, [R1+0x5a0] ;  /* 0x0005a00001027983 */ /* 0x000ee20000300800 */
[----:B------:R-:W4:Y:S01]  /*19fd0*/  LDCU UR4, c[0x0][0x39c] ;  /* 0x00007380ff0477ac */ /* 0x000f220008000800 */
[----:B--2---:R-:W-:Y:S01]  /*19fe0*/  ISETP.LT.AND P3, PT, R30, UR5, !P0 ;  /* 0x000000051e007c0c */ /* 0x004fe2000c761270 */
[----:B------:R-:W-:Y:S01]  /*19ff0*/  IMAD R17, R136, 0x2, R13 ;  /* 0x0000000288117824 */ /* 0x000fe200078e020d */
[----:B------:R-:W2:Y:S01]  /*1a000*/  LDL.LU R35, [R1+0x59c] ;  /* 0x00059c0001237983 */ /* 0x000ea20000300800 */
[----:B------:R-:W4:Y:S01]  /*1a010*/  LDCU UR5, c[0x0][0x39c] ;  /* 0x00007380ff0577ac */ /* 0x000f220008000800 */
[C---:B------:R-:W-:Y:S01]  /*1a020*/  LEA R30, P6, R13.reuse, R0, 0x2 ;  /* 0x000000000d1e7211 */ /* 0x040fe200078c10ff */
[----:B------:R-:W4:Y:S03]  /*1a030*/  LDCU UR6, c[0x0][0x39c] ;  /* 0x00007380ff0677ac */ /* 0x000f260008000800 */
[----:B------:R-:W-:-:S02]  /*1a040*/  LEA.HI.X.SX32 R31, R13, R137, 0x2, P6 ;  /* 0x000000890d1f7211 */ /* 0x000fc400030f16ff */
[CC--:B------:R-:W-:Y:S01]  /*1a050*/  LEA R16, P6, R17.reuse, R0.reuse, 0x2 ;  /* 0x0000000011107211 */ /* 0x0c0fe200078c10ff */
[C---:B-1----:R-:W-:Y:S01]  /*1a060*/  IMAD R19, R136.reuse, 0x2, R17 ;  /* 0x0000000288137824 */ /* 0x042fe200078e0211 */
[----:B------:R-:W1:Y:S02]  /*1a070*/  LDS.128 R12, [R3+UR10] ;  /* 0x0000000a030c7984 */ /* 0x000e640008000c00 */
[-C--:B------:R-:W-:Y:S01]  /*1a080*/  LEA.HI.X.SX32 R17, R17, R137.reuse, 0x2, P6 ;  /* 0x0000008911117211 */ /* 0x080fe200030f16ff */
[----:B----4-:R-:W-:Y:S01]  /*1a090*/  IMAD R29, R136, 0x2, R19 ;  /* 0x00000002881d7824 */ /* 0x010fe200078e0213 */
[----:B------:R4:W-:Y:S01]  /*1a0a0*/  @P4 STG.E desc[UR38][R30.64], R107 ;  /* 0x0000006b1e004986 */ /* 0x0009e2000c101926 */
[----:B------:R-:W-:Y:S01]  /*1a0b0*/  ISETP.LT.AND P4, PT, R34, UR4, !P0 ;  /* 0x0000000422007c0c */ /* 0x000fe2000c781270 */
[----:B------:R-:W4:Y:S01]  /*1a0c0*/  LDCU UR4, c[0x0][0x39c] ;  /* 0x00007380ff0477ac */ /* 0x000f220008000800 */
[----:B------:R-:W-:Y:S01]  /*1a0d0*/  LEA R18, P6, R19, R0, 0x2 ;  /* 0x0000000013127211 */ /* 0x000fe200078c10ff */
[----:B------:R-:W-:Y:S01]  /*1a0e0*/  @P2 STG.E desc[UR38][R16.64], R116 ;  /* 0x0000007410002986 */ /* 0x000fe2000c101926 */
[----:B------:R-:W-:Y:S01]  /*1a0f0*/  ISETP.LT.AND P2, PT, R33, UR5, !P0 ;  /* 0x0000000521007c0c */ /* 0x000fe2000c741270 */
[----:B------:R-:W3:Y:S02]  /*1a100*/  LDCU UR5, c[0x0][0x39c] ;  /* 0x00007380ff0577ac */ /* 0x000ee40008000800 */
[----:B------:R-:W2:Y:S01]  /*1a110*/  LDL.LU R34, [R1+0x598] ;  /* 0x0005980001227983 */ /* 0x000ea20000300800 */
[----:B------:R-:W-:-:S02]  /*1a120*/  LEA.HI.X.SX32 R19, R19, R137, 0x2, P6 ;  /* 0x0000008913137211 */ /* 0x000fc400030f16ff */
[----:B------:R-:W-:Y:S01]  /*1a130*/  LEA R28, P6, R29, R0, 0x2 ;  /* 0x000000001d1c7211 */ /* 0x000fe200078c10ff */
[----:B----4-:R-:W-:-:S03]  /*1a140*/  IMAD R31, R136, 0x2, R29 ;  /* 0x00000002881f7824 */ /* 0x010fc600078e021d */
[----:B------:R-:W-:Y:S02]  /*1a150*/  LEA.HI.X.SX32 R29, R29, R137, 0x2, P6 ;  /* 0x000000891d1d7211 */ /* 0x000fe400030f16ff */
[----:B------:R-:W-:Y:S01]  /*1a160*/  LEA R30, P6, R31, R0, 0x2 ;  /* 0x000000001f1e7211 */ /* 0x000fe200078c10ff */
[----:B------:R-:W-:-:S03]  /*1a170*/  IMAD R33, R136, 0x2, R31 ;  /* 0x0000000288217824 */ /* 0x000fc600078e021f */
[----:B------:R-:W-:Y:S01]  /*1a180*/  LEA.HI.X.SX32 R31, R31, R137, 0x2, P6 ;  /* 0x000000891f1f7211 */ /* 0x000fe200030f16ff */
[----:B------:R4:W-:Y:S01]  /*1a190*/  @P3 STG.E desc[UR38][R18.64], R117 ;  /* 0x0000007512003986 */ /* 0x0009e2000c101926 */
[----:B------:R-:W-:Y:S01]  /*1a1a0*/  ISETP.LT.AND P3, PT, R32, UR6, !P0 ;  /* 0x0000000620007c0c */ /* 0x000fe2000c761270 */
[----:B------:R-:W2:Y:S02]  /*1a1b0*/  LDCU UR6, c[0x0][0x39c] ;  /* 0x00007380ff0677ac */ /* 0x000ea40008000800 */
[----:B------:R1:W-:Y:S01]  /*1a1c0*/  @P5 STG.E desc[UR38][R28.64], R118 ;  /* 0x000000761c005986 */ /* 0x0003e2000c101926 */
[----:B------:R-:W-:Y:S01]  /*1a1d0*/  ISETP.LT.AND P5, PT, R44, UR4, !P0 ;  /* 0x000000042c007c0c */ /* 0x000fe2000c7a1270 */
[----:B------:R-:W1:Y:S02]  /*1a1e0*/  LDCU UR4, c[0x0][0x39c] ;  /* 0x00007380ff0477ac */ /* 0x000e640008000800 */
[----:B------:R-:W2:Y:S04]  /*1a1f0*/  LDL.LU R32, [R1+0x594] ;  /* 0x0005940001207983 */ /* 0x000ea80000300800 */
[----:B------:R1:W-:Y:S04]  /*1a200*/  @P4 STG.E desc[UR38][R30.64], R119 ;  /* 0x000000771e004986 */ /* 0x0003e8000c101926 */
[----:B------:R-:W2:Y:S01]  /*1a210*/  LDL.LU R44, [R1+0x590] ;  /* 0x00059000012c7983 */ /* 0x000ea20000300800 */
[----:B---3--:R-:W-:Y:S01]  /*1a220*/  ISETP.LT.AND P4, PT, R2, UR5, !P0 ;  /* 0x0000000502007c0c */ /* 0x008fe2000c781270 */
[----:B----4-:R-:W-:-:S02]  /*1a230*/  IMAD R19, R136, 0x2, R33 ;  /* 0x0000000288137824 */ /* 0x010fc400078e0221 */
[----:B------:R-:W3:Y:S01]  /*1a240*/  LDL.LU R2, [R1+0x58c] ;  /* 0x00058c0001027983 */ /* 0x000ee20000300800 */
[CC--:B------:R-:W-:Y:S01]  /*1a250*/  LEA R16, P6, R33.reuse, R0.reuse, 0x2 ;  /* 0x0000000021107211 */ /* 0x0c0fe200078c10ff */
[----:B------:R-:W4:Y:S03]  /*1a260*/  LDCU UR5, c[0x0][0x39c] ;  /* 0x00007380ff0577ac */ /* 0x000f260008000800 */
[----:B------:R-:W-:Y:S02]  /*1a270*/  LEA.HI.X.SX32 R17, R33, R137, 0x2, P6 ;  /* 0x0000008921117211 */ /* 0x000fe400030f16ff */
[----:B------:R-:W-:Y:S01]  /*1a280*/  LEA R18, P6, R19, R0, 0x2 ;  /* 0x0000000013127211 */ /* 0x000fe200078c10ff */
[----:B-1----:R-:W-:-:S03]  /*1a290*/  IMAD R29, R136, 0x2, R19 ;  /* 0x00000002881d7824 */ /* 0x002fc600078e0213 */
[-C--:B------:R-:W-:Y:S01]  /*1a2a0*/  LEA.HI.X.SX32 R19, R19, R137.reuse, 0x2, P6 ;  /* 0x0000008913137211 */ /* 0x080fe200030f16ff */
[----:B------:R1:W-:Y:S01]  /*1a2b0*/  @P2 STG.E desc[UR38][R16.64], R12 ;  /* 0x0000000c10002986 */ /* 0x0003e2000c101926 */
[----:B--2---:R-:W-:Y:S01]  /*1a2c0*/  ISETP.LT.AND P2, PT, R35, UR6, !P0 ;  /* 0x0000000623007c0c */ /* 0x004fe2000c741270 */
[----:B------:R-:W-:Y:S01]  /*1a2d0*/  IMAD R33, R136, 0x2, R29 ;  /* 0x0000000288217824 */ /* 0x000fe200078e021d */
[C---:B------:R-:W-:Y:S01]  /*1a2e0*/  LEA R28, P6, R29.reuse, R0, 0x2 ;  /* 0x000000001d1c7211 */ /* 0x040fe200078c10ff */
[----:B------:R2:W-:Y:S01]  /*1a2f0*/  @P3 STG.E desc[UR38][R18.64], R13 ;  /* 0x0000000d12003986 */ /* 0x0005e2000c101926 */
[----:B------:R-:W2:Y:S03]  /*1a300*/  LDCU UR6, c[0x0][0x39c] ;  /* 0x00007380ff0677ac */ /* 0x000ea60008000800 */
[----:B------:R-:W3:Y:S01]  /*1a310*/  LDL.LU R35, [R1+0x588] ;  /* 0x0005880001237983 */ /* 0x000ee20000300800 */
[----:B------:R-:W-:-:S02]  /*1a320*/  LEA.HI.X.SX32 R29, R29, R137, 0x2, P6 ;  /* 0x000000891d1d7211 */ /* 0x000fc400030f16ff */
[----:B------:R-:W-:Y:S01]  /*1a330*/  ISETP.LT.AND P3, PT, R34, UR4, !P0 ;  /* 0x0000000422007c0c */ /* 0x000fe2000c761270 */
[----:B------:R-:W3:Y:S01]  /*1a340*/  LDCU UR4, c[0x0][0x39c] ;  /* 0x00007380ff0477ac */ /* 0x000ee20008000800 */
[----:B------:R-:W3:Y:S01]  /*1a350*/  LDL.LU R34, [R1+0x584] ;  /* 0x0005840001227983 */ /* 0x000ee20000300800 */
[----:B------:R-:W-:Y:S01]  /*1a360*/  LEA R30, P6, R33, R0, 0x2 ;  /* 0x00000000211e7211 */ /* 0x000fe200078c10ff */
[----:B-1----:R-:W-:-:S03]  /*1a370*/  IMAD R17, R136, 0x2, R33 ;  /* 0x0000000288117824 */ /* 0x002fc600078e0221 */
[----:B------:R-:W-:Y:S02]  /*1a380*/  LEA.HI.X.SX32 R31, R33, R137, 0x2, P6 ;  /* 0x00000089211f7211 */ /* 0x000fe400030f16ff */
[----:B------:R-:W-:Y:S01]  /*1a390*/  LEA R16, P6, R17, R0, 0x2 ;  /* 0x0000000011107211 */ /* 0x000fe200078c10ff */
[----:B--2---:R-:W-:-:S03]  /*1a3a0*/  IMAD R13, R136, 0x2, R17 ;  /* 0x00000002880d7824 */ /* 0x004fc600078e0211 */
[----:B------:R-:W-:Y:S01]  /*1a3b0*/  LEA.HI.X.SX32 R17, R17, R137, 0x2, P6 ;  /* 0x0000008911117211 */ /* 0x000fe200030f16ff */
[----:B------:R-:W-:Y:S04]  /*1a3c0*/  @P5 STG.E desc[UR38][R28.64], R14 ;  /* 0x0000000e1c005986 */ /* 0x000fe8000c101926 */
[----:B------:R1:W-:Y:S01]  /*1a3d0*/  @P4 STG.E desc[UR38][R30.64], R15 ;  /* 0x0000000f1e004986 */ /* 0x0003e2000c101926 */
[----:B----4-:R-:W-:-:S03]  /*1a3e0*/  ISETP.LT.AND P5, PT, R32, UR5, !P0 ;  /* 0x0000000520007c0c */ /* 0x010fc6000c7a1270 */
[----:B------:R2:W-:Y:S01]  /*1a3f0*/  @P2 STG.E desc[UR38][R16.64], R4 ;  /* 0x0000000410002986 */ /* 0x0005e2000c101926 */
[C---:B------:R-:W-:Y:S01]  /*1a400*/  LEA R12, P6, R13.reuse, R0, 0x2 ;  /* 0x000000000d0c7211 */ /* 0x040fe200078c10ff */
[----:B------:R-:W-:Y:S01]  /*1a410*/  IMAD R19, R136, 0x2, R13 ;  /* 0x0000000288137824 */ /* 0x000fe200078e020d */
[----:B------:R-:W4:Y:S01]  /*1a420*/  LDCU UR5, c[0x0][0x39c] ;  /* 0x00007380ff0577ac */ /* 0x000f220008000800 */
[----:B------:R-:W4:Y:S04]  /*1a430*/  LDL.LU R32, [R1+0x580] ;  /* 0x0005800001207983 */ /* 0x000f280000300800 */
[----:B-1----:R-:W4:Y:S01]  /*1a440*/  LDL.LU R31, [R1+0x57c] ;  /* 0x00057c00011f7983 */ /* 0x002f220000300800 */
[----:B---3--:R-:W-:Y:S02]  /*1a450*/  ISETP.LT.AND P2, PT, R2, UR4, !P0 ;  /* 0x0000000402007c0c */ /* 0x008fe4000c741270 */
[----:B------:R-:W-:Y:S01]  /*1a460*/  ISETP.LT.AND P4, PT, R44, UR6, !P0 ;  /* 0x000000062c007c0c */ /* 0x000fe2000c781270 */
[----:B------:R-:W3:Y:S01]  /*1a470*/  LDL.LU R2, [R1+0x578] ;  /* 0x0005780001027983 */ /* 0x000ee20000300800 */
[----:B------:R-:W1:Y:S01]  /*1a480*/  LDCU UR6, c[0x0][0x39c] ;  /* 0x00007380ff0677ac */ /* 0x000e620008000800 */
[----:B------:R-:W-:-:S02]  /*1a490*/  LEA.HI.X.SX32 R13, R13, R137, 0x2, P6 ;  /* 0x000000890d0d7211 */ /* 0x000fc400030f16ff */
[CC--:B------:R-:W-:Y:S01]  /*1a4a0*/  LEA R18, P6, R19.reuse, R0.reuse, 0x2 ;  /* 0x0000000013127211 */ /* 0x0c0fe200078c10ff */
[C---:B------:R-:W-:Y:S01]  /*1a4b0*/  IMAD R15, R136.reuse, 0x2, R19 ;  /* 0x00000002880f7824 */ /* 0x040fe200078e0213 */
[----:B------:R-:W3:Y:S01]  /*1a4c0*/  LDL.LU R30, [R1+0x574] ;  /* 0x00057400011e7983 */ /* 0x000ee20000300800 */
[----:B------:R-:W4:Y:S01]  /*1a4d0*/  LDCU UR4, c[0x0][0x39c] ;  /* 0x00007380ff0477ac */ /* 0x000f220008000800 */
[----:B------:R-:W-:Y:S01]  /*1a4e0*/  LEA.HI.X.SX32 R19, R19, R137, 0x2, P6 ;  /* 0x0000008913137211 */ /* 0x000fe200030f16ff */
[----:B--2---:R-:W-:Y:S01]  /*1a4f0*/  IMAD R17, R136, 0x2, R15 ;  /* 0x0000000288117824 */ /* 0x004fe200078e020f */
[----:B------:R2:W-:Y:S01]  /*1a500*/  @P3 STG.E desc[UR38][R12.64], R5 ;  /* 0x000000050c003986 */ /* 0x0005e2000c101926 */
[----:B------:R-:W-:-:S03]  /*1a510*/  LEA R14, P6, R15, R0, 0x2 ;  /* 0x000000000f0e7211 */ /* 0x000fc600078c10ff */
[----:B------:R2:W-:Y:S01]  /*1a520*/  @P5 STG.E desc[UR38][R18.64], R6 ;  /* 0x0000000612005986 */ /* 0x0005e2000c101926 */
[----:B------:R-:W-:-:S03]  /*1a530*/  LEA.HI.X.SX32 R15, R15, R137, 0x2, P6 ;  /* 0x000000890f0f7211 */ /* 0x000fc600030f16ff */
[----:B------:R-:W3:Y:S01]  /*1a540*/  LDL.LU R28, [R1+0x570] ;  /* 0x00057000011c7983 */ /* 0x000ee20000300800 */
[-C--:B------:R-:W-:Y:S02]  /*1a550*/  LEA R16, P6, R17, R0.reuse, 0x2 ;  /* 0x0000000011107211 */ /* 0x080fe400078c10ff */
[----:B-1----:R-:W-:Y:S01]  /*1a560*/  ISETP.LT.AND P5, PT, R34, UR6, !P0 ;  /* 0x0000000622007c0c */ /* 0x002fe2000c7a1270 */
[----:B------:R-:W3:Y:S01]  /*1a570*/  LDCU UR6, c[0x0][0x39c] ;  /* 0x00007380ff0677ac */ /* 0x000ee20008000800 */
[C---:B------:R-:W-:Y:S01]  /*1a580*/  IMAD R29, R136.reuse, 0x2, R17 ;  /* 0x00000002881d7824 */ /* 0x040fe200078e0211 */
[----:B----4-:R-:W-:Y:S01]  /*1a590*/  ISETP.LT.AND P3, PT, R35, UR5, !P0 ;  /* 0x0000000523007c0c */ /* 0x010fe2000c761270 */
[----:B------:R1:W-:Y:S01]  /*1a5a0*/  @P4 STG.E desc[UR38][R14.64], R7 ;  /* 0x000000070e004986 */ /* 0x0003e2000c101926 */
[----:B------:R-:W4:Y:S01]  /*1a5b0*/  LDCU UR5, c[0x0][0x39c] ;  /* 0x00007380ff0577ac */ /* 0x000f220008000800 */
[-C--:B------:R-:W-:Y:S02]  /*1a5c0*/  LEA.HI.X.SX32 R17, R17, R137.reuse, 0x2, P6 ;  /* 0x0000008911117211 */ /* 0x080fe400030f16ff */
[C---:B------:R-:W-:Y:S01]  /*1a5d0*/  LEA R4, P6, R29.reuse, R0, 0x2 ;  /* 0x000000001d047211 */ /* 0x040fe200078c10ff */
[----:B--2---:R-:W-:Y:S01]  /*1a5e0*/  IMAD R13, R136, 0x2, R29 ;  /* 0x00000002880d7824 */ /* 0x004fe200078e021d */
[----:B------:R-:W2:Y:S02]  /*1a5f0*/  LDL.LU R19, [R1+0x56c] ;  /* 0x00056c0001137983 */ /* 0x000ea40000300800 */
[----:B------:R-:W-:-:S02]  /*1a600*/  LEA.HI.X.SX32 R5, R29, R137, 0x2, P6 ;  /* 0x000000891d057211 */ /* 0x000fc400030f16ff */
[----:B------:R-:W-:Y:S01]  /*1a610*/  @P2 STG.E desc[UR38][R16.64], R8 ;  /* 0x0000000810002986 */ /* 0x000fe2000c101926 */
[CC--:B------:R-:W-:Y:S01]  /*1a620*/  LEA R12, P6, R13.reuse, R0.reuse, 0x2 ;  /* 0x000000000d0c7211 */ /* 0x0c0fe200078c10ff */
[C---:B-1----:R-:W-:Y:S02]  /*1a630*/  IMAD R7, R136.reuse, 0x2, R13 ;  /* 0x0000000288077824 */ /* 0x042fe400078e020d */
[----:B------:R1:W-:Y:S04]  /*1a640*/  @P3 STG.E desc[UR38][R4.64], R9 ;  /* 0x0000000904003986 */ /* 0x0003e8000c101926 */
[----:B------:R-:W2:Y:S01]  /*1a650*/  LDL.LU R18, [R1+0x568] ;  /* 0x0005680001127983 */ /* 0x000ea20000300800 */
[----:B------:R-:W-:Y:S01]  /*1a660*/  LEA.HI.X.SX32 R13, R13, R137, 0x2, P6 ;  /* 0x000000890d0d7211 */ /* 0x000fe200030f16ff */
[----:B------:R-:W-:Y:S01]  /*1a670*/  IMAD R15, R136, 0x2, R7 ;  /* 0x00000002880f7824 */ /* 0x000fe200078e0207 */
[----:B------:R-:W-:Y:S01]  /*1a680*/  ISETP.LT.AND P4, PT, R32, UR4, !P0 ;  /* 0x0000000420007c0c */ /* 0x000fe2000c781270 */
[----:B------:R-:W3:Y:S01]  /*1a690*/  LDCU UR4, c[0x0][0x39c] ;  /* 0x00007380ff0477ac */ /* 0x000ee20008000800 */
[----:B------:R-:W-:-:S02]  /*1a6a0*/  LEA R6, P6, R7, R0, 0x2 ;  /* 0x0000000007067211 */ /* 0x000fc400078c10ff */
[----:B----4-:R-:W-:Y:S01]  /*1a6b0*/  ISETP.LT.AND P2, PT, R31, UR5, !P0 ;  /* 0x000000051f007c0c */ /* 0x010fe2000c741270 */
[----:B-1----:R-:W-:Y:S01]  /*1a6c0*/  IMAD R5, R136, 0x2, R15 ;  /* 0x0000000288057824 */ /* 0x002fe200078e020f */
[-C--:B------:R-:W-:Y:S01]  /*1a6d0*/  LEA.HI.X.SX32 R7, R7, R137.reuse, 0x2, P6 ;  /* 0x0000008907077211 */ /* 0x080fe200030f16ff */
[----:B------:R-:W-:Y:S01]  /*1a6e0*/  @P5 STG.E desc[UR38][R12.64], R10 ;  /* 0x0000000a0c005986 */ /* 0x000fe2000c101926 */
[CC--:B------:R-:W-:Y:S01]  /*1a6f0*/  LEA R14, P6, R15.reuse, R0.reuse, 0x2 ;  /* 0x000000000f0e7211 */ /* 0x0c0fe200078c10ff */
[----:B------:R-:W1:Y:S03]  /*1a700*/  LDCU UR5, c[0x0][0x39c] ;  /* 0x00007380ff0577ac */ /* 0x000e660008000800 */
[-C--:B------:R-:W-:Y:S01]  /*1a710*/  LEA.HI.X.SX32 R15, R15, R137.reuse, 0x2, P6 ;  /* 0x000000890f0f7211 */ /* 0x080fe200030f16ff */
[----:B------:R-:W-:Y:S04]  /*1a720*/  @P4 STG.E desc[UR38][R6.64], R11 ;  /* 0x0000000b06004986 */ /* 0x000fe8000c101926 */
[----:B------:R4:W-:Y:S01]  /*1a730*/  @P2 STG.E desc[UR38][R14.64], R20 ;  /* 0x000000140e002986 */ /* 0x0009e2000c101926 */
[----:B---3--:R-:W-:Y:S01]  /*1a740*/  ISETP.LT.AND P3, PT, R2, UR6, !P0 ;  /* 0x0000000602007c0c */ /* 0x008fe2000c761270 */
[----:B------:R-:W2:Y:S02]  /*1a750*/  LDCU UR6, c[0x0][0x39c] ;  /* 0x00007380ff0677ac */ /* 0x000ea40008000800 */
[----:B------:R-:W3:Y:S04]  /*1a760*/  LDL.LU R2, [R1+0x564] ;  /* 0x0005640001027983 */ /* 0x000ee80000300800 */
[----:B------:R-:W3:Y:S04]  /*1a770*/  LDL.LU R16, [R1+0x560] ;  /* 0x0005600001107983 */ /* 0x000ee80000300800 */
[----:B------:R-:W3:Y:S04]  /*1a780*/  LDL.LU R17, [R1+0x55c] ;  /* 0x00055c0001117983 */ /* 0x000ee80000300800 */
[----:B----4-:R-:W4:Y:S01]  /*1a790*/  LDL.LU R14, [R1+0x558] ;  /* 0x00055800010e7983 */ /* 0x010f220000300800 */
[----:B-1----:R-:W-:Y:S01]  /*1a7a0*/  ISETP.LT.AND P4, PT, R28, UR5, !P0 ;  /* 0x000000051c007c0c */ /* 0x002fe2000c781270 */
[----:B------:R-:W3:Y:S01]  /*1a7b0*/  LDCU UR5, c[0x0][0x39c] ;  /* 0x00007380ff0577ac */ /* 0x000ee20008000800 */
[CC--:B------:R-:W-:Y:S01]  /*1a7c0*/  LEA R4, P6, R5.reuse, R0.reuse, 0x2 ;  /* 0x0000000005047211 */ /* 0x0c0fe200078c10ff */
[----:B------:R-:W-:Y:S01]  /*1a7d0*/  IMAD R9, R136, 0x2, R5 ;  /* 0x0000000288097824 */ /* 0x000fe200078e0205 */
[----:B------:R-:W-:Y:S01]  /*1a7e0*/  ISETP.LT.AND P5, PT, R30, UR4, !P0 ;  /* 0x000000041e007c0c */ /* 0x000fe2000c7a1270 */
[----:B------:R-:W1:Y:S01]  /*1a7f0*/  LDCU UR4, c[0x0][0x39c] ;  /* 0x00007380ff0477ac */ /* 0x000e620008000800 */
[----:B------:R-:W-:Y:S01]  /*1a800*/  LEA.HI.X.SX32 R5, R5, R137, 0x2, P6 ;  /* 0x0000008905057211 */ /* 0x000fe200030f16ff */
[----:B------:R-:W4:Y:S01]  /*1a810*/  LDL.LU R12, [R1+0x554] ;  /* 0x00055400010c7983 */ /* 0x000f220000300800 */
[----:B------:R-:W-:Y:S01]  /*1a820*/  LEA R8, P6, R9, R0, 0x2 ;  /* 0x0000000009087211 */ /* 0x000fe200078c10ff */
[----:B------:R-:W-:-:S03]  /*1a830*/  IMAD R13, R136, 0x2, R9 ;  /* 0x00000002880d7824 */ /* 0x000fc600078e0209 */
[-C--:B------:R-:W-:Y:S01]  /*1a840*/  LEA.HI.X.SX32 R9, R9, R137.reuse, 0x2, P6 ;  /* 0x0000008909097211 */ /* 0x080fe200030f16ff */
[----:B------:R1:W-:Y:S01]  /*1a850*/  @P3 STG.E desc[UR38][R4.64], R21 ;  /* 0x0000001504003986 */ /* 0x0003e2000c101926 */
[-C--:B------:R-:W-:Y:S01]  /*1a860*/  LEA R6, P6, R13, R0.reuse, 0x2 ;  /* 0x000000000d067211 */ /* 0x080fe200078c10ff */
[C---:B------:R-:W-:Y:S01]  /*1a870*/  IMAD R11, R136.reuse, 0x2, R13 ;  /* 0x00000002880b7824 */ /* 0x040fe200078e020d */
[----:B--2---:R-:W-:Y:S01]  /*1a880*/  ISETP.LT.AND P2, PT, R19, UR6, !P0 ;  /* 0x0000000613007c0c */ /* 0x004fe2000c741270 */
[----:B------:R-:W2:Y:S01]  /*1a890*/  LDCU UR6, c[0x0][0x39c] ;  /* 0x00007380ff0677ac */ /* 0x000ea20008000800 */
[----:B------:R-:W-:Y:S01]  /*1a8a0*/  @P5 STG.E desc[UR38][R8.64], R22 ;  /* 0x0000001608005986 */ /* 0x000fe2000c101926 */
[-C--:B------:R-:W-:Y:S02]  /*1a8b0*/  LEA.HI.X.SX32 R7, R13, R137.reuse, 0x2, P6 ;  /* 0x000000890d077211 */ /* 0x080fe400030f16ff */
[CC--:B------:R-:W-:Y:S01]  /*1a8c0*/  LEA R10, P6, R11.reuse, R0.reuse, 0x2 ;  /* 0x000000000b0a7211 */ /* 0x0c0fe200078c10ff */
[----:B-1----:R-:W-:Y:S01]  /*1a8d0*/  IMAD R5, R136, 0x2, R11 ;  /* 0x0000000288057824 */ /* 0x002fe200078e020b */
[----:B------:R-:W-:Y:S01]  /*1a8e0*/  ISETP.LT.AND P3, PT, R18, UR4, !P0 ;  /* 0x0000000412007c0c */ /* 0x000fe2000c761270 */
[----:B------:R1:W-:Y:S01]  /*1a8f0*/  @P4 STG.E desc[UR38][R6.64], R23 ;  /* 0x0000001706004986 */ /* 0x0003e2000c101926 */
[-C--:B------:R-:W-:Y:S01]  /*1a900*/  LEA.HI.X.SX32 R11, R11, R137.reuse, 0x2, P6 ;  /* 0x000000890b0b7211 */ /* 0x080fe200030f16ff */
[----:B------:R-:W-:Y:S01]  /*1a910*/  IMAD R13, R136, 0x2, R5 ;  /* 0x00000002880d7824 */ /* 0x000fe200078e0205 */
[C---:B------:R-:W-:Y:S01]  /*1a920*/  LEA R4, P6, R5.reuse, R0, 0x2 ;  /* 0x0000000005047211 */ /* 0x040fe200078c10ff */
[----:B------:R-:W1:Y:S01]  /*1a930*/  LDCU UR4, c[0x0][0x39c] ;  /* 0x00007380ff0477ac */ /* 0x000e620008000800 */
[----:B------:R-:W1:Y:S02]  /*1a940*/  LDS.128 R20, [R3+UR10+0x800] ;  /* 0x0008000a03147984 */ /* 0x000e640008000c00 */
[----:B------:R-:W-:-:S02]  /*1a950*/  LEA.HI.X.SX32 R5, R5, R137, 0x2, P6 ;  /* 0x0000008905057211 */ /* 0x000fc400030f16ff */
[----:B------:R1:W-:Y:S04]  /*1a960*/  @P2 STG.E desc[UR38][R10.64], R24 ;  /* 0x000000180a002986 */ /* 0x0003e8000c101926 */
[----:B------:R1:W-:Y:S01]  /*1a970*/  @P3 STG.E desc[UR38][R4.64], R25 ;  /* 0x0000001904003986 */ /* 0x0003e2000c101926 */
[----:B---3--:R-:W-:Y:S01]  /*1a980*/  ISETP.LT.AND P5, PT, R2, UR5, !P0 ;  /* 0x0000000502007c0c */ /* 0x008fe2000c7a1270 */
[----:B------:R-:W4:Y:S02]  /*1a990*/  LDCU UR5, c[0x0][0x39c] ;  /* 0x00007380ff0577ac */ /* 0x000f240008000800 */
[----:B------:R-:W3:Y:S01]  /*1a9a0*/  LDL.LU R2, [R1+0x550] ;  /* 0x0005500001027983 */ /* 0x000ee20000300800 */
[----:B--2---:R-:W-:Y:S01]  /*1a9b0*/  ISETP.LT.AND P4, PT, R16, UR6, !P0 ;  /* 0x0000000610007c0c */ /* 0x004fe2000c781270 */
[----:B------:R-:W2:Y:S02]  /*1a9c0*/  LDCU UR6, c[0x0][0x39c] ;  /* 0x00007380ff0677ac */ /* 0x000ea40008000800 */
[----:B------:R-:W3:Y:S04]  /*1a9d0*/  LDL.LU R16, [R1+0x54c] ;  /* 0x00054c0001107983 */ /* 0x000ee80000300800 */
[----:B------:R-:W3:Y:S01]  /*1a9e0*/  LDL.LU R15, [R1+0x548] ;  /* 0x00054800010f7983 */ /* 0x000ee20000300800 */
[----:B----4-:R-:W-:Y:S01]  /*1a9f0*/  ISETP.LT.AND P3, PT, R14, UR5, !P0 ;  /* 0x000000050e007c0c */ /* 0x010fe2000c761270 */
[----:B-1----:R-:W-:-:S02]  /*1aa00*/  IMAD R7, R136, 0x2, R13 ;  /* 0x0000000288077824 */ /* 0x002fc400078e020d */
[----:B------:R-:W4:Y:S01]  /*1aa10*/  LDL.LU R14, [R1+0x544] ;  /* 0x00054400010e7983 */ /* 0x000f220000300800 */
[----:B------:R-:W-:Y:S01]  /*1aa20*/  ISETP.LT.AND P2, PT, R17, UR4, !P0 ;  /* 0x0000000411007c0c */ /* 0x000fe2000c741270 */
[----:B------:R-:W3:Y:S01]  /*1aa30*/  LDCU UR4, c[0x0][0x39c] ;  /* 0x00007380ff0477ac */ /* 0x000ee20008000800 */
[CC--:B------:R-:W-:Y:S01]  /*1aa40*/  LEA R8, P6, R13.reuse, R0.reuse, 0x2 ;  /* 0x000000000d087211 */ /* 0x0c0fe200078c10ff */
[----:B------:R-:W1:Y:S03]  /*1aa50*/  LDCU UR5, c[0x0][0x39c] ;  /* 0x00007380ff0577ac */ /* 0x000e660008000800 */
[----:B------:R-:W-:Y:S02]  /*1aa60*/  LEA.HI.X.SX32 R9, R13, R137, 0x2, P6 ;  /* 0x000000890d097211 */ /* 0x000fe400030f16ff */
[----:B------:R-:W-:Y:S01]  /*1aa70*/  LEA R6, P6, R7, R0, 0x2 ;  /* 0x0000000007067211 */ /* 0x000fe200078c10ff */
[----:B------:R-:W-:-:S03]  /*1aa80*/  IMAD R11, R136, 0x2, R7 ;  /* 0x00000002880b7824 */ /* 0x000fc600078e0207 */
[-C--:B------:R-:W-:Y:S01]  /*1aa90*/  LEA.HI.X.SX32 R7, R7, R137.reuse, 0x2, P6 ;  /* 0x0000008907077211 */ /* 0x080fe200030f16ff */
[----:B------:R1:W-:Y:S01]  /*1aaa0*/  @P5 STG.E desc[UR38][R8.64], R26 ;  /* 0x0000001a08005986 */ /* 0x0003e2000c101926 */
[----:B--2---:R-:W-:Y:S01]  /*1aab0*/  ISETP.LT.AND P5, PT, R12, UR6, !P0 ;  /* 0x000000060c007c0c */ /* 0x004fe2000c7a1270 */
[----:B------:R-:W-:Y:S01]  /*1aac0*/  IMAD R13, R136, 0x2, R11 ;  /* 0x00000002880d7824 */ /* 0x000fe200078e020b */
[C---:B------:R-:W-:Y:S01]  /*1aad0*/  LEA R10, P6, R11.reuse, R0, 0x2 ;  /* 0x000000000b0a7211 */ /* 0x040fe200078c10ff */
[----:B------:R2:W-:Y:S01]  /*1aae0*/  @P4 STG.E desc[UR38][R6.64], R27 ;  /* 0x0000001b06004986 */ /* 0x0005e2000c101926 */
[----:B------:R-:W3:Y:S03]  /*1aaf0*/  LDCU UR6, c[0x0][0x39c] ;  /* 0x00007380ff0677ac */ /* 0x000ee60008000800 */
[----:B------:R-:W4:Y:S01]  /*1ab00*/  LDL.LU R12, [R1+0x4dc] ;  /* 0x0004dc00010c7983 */ /* 0x000f220000300800 */
[----:B------:R-:W-:-:S02]  /*1ab10*/  LEA.HI.X.SX32 R11, R11, R137, 0x2, P6 ;  /* 0x000000890b0b7211 */ /* 0x000fc400030f16ff */
[----:B------:R-:W-:Y:S01]  /*1ab20*/  LEA R4, P6, R13, R0, 0x2 ;  /* 0x000000000d047211 */ /* 0x000fe200078c10ff */
[----:B-1----:R-:W-:-:S03]  /*1ab30*/  IMAD R9, R136, 0x2, R13 ;  /* 0x0000000288097824 */ /* 0x002fc600078e020d */
[----:B------:R-:W-:Y:S02]  /*1ab40*/  LEA.HI.X.SX32 R5, R13, R137, 0x2, P6 ;  /* 0x000000890d057211 */ /* 0x000fe400030f16ff */
[----:B------:R-:W-:Y:S01]  /*1ab50*/  LEA R8, P6, R9, R0, 0x2 ;  /* 0x0000000009087211 */ /* 0x000fe200078c10ff */
[----:B--2---:R-:W-:-:S03]  /*1ab60*/  IMAD R7, R136, 0x2, R9 ;  /* 0x0000000288077824 */ /* 0x004fc600078e0209 */
[----:B------:R-:W-:Y:S01]  /*1ab70*/  LEA.HI.X.SX32 R9, R9, R137, 0x2, P6 ;  /* 0x0000008909097211 */ /* 0x000fe200030f16ff */
[----:B------:R1:W-:Y:S04]  /*1ab80*/  @P2 STG.E desc[UR38][R10.64], R36 ;  /* 0x000000240a002986 */ /* 0x0003e8000c101926 */
[----:B------:R2:W-:Y:S04]  /*1ab90*/  @P3 STG.E desc[UR38][R4.64], R37 ;  /* 0x0000002504003986 */ /* 0x0005e8000c101926 */
[----:B------:R1:W-:Y:S01]  /*1aba0*/  @P5 STG.E desc[UR38][R8.64], R38 ;  /* 0x0000002608005986 */ /* 0x0003e2000c101926 */
[----:B---3--:R-:W-:Y:S01]  /*1abb0*/  ISETP.LT.AND P4, PT, R2, UR4, !P0 ;  /* 0x0000000402007c0c */ /* 0x008fe2000c781270 */
[----:B------:R-:W4:Y:S02]  /*1abc0*/  LDCU UR4, c[0x0][0x39c] ;  /* 0x00007380ff0477ac */ /* 0x000f240008000800 */
[----:B------:R-:W3:Y:S01]  /*1abd0*/  LDL.LU R2, [R1+0x4d8] ;  /* 0x0004d80001027983 */ /* 0x000ee20000300800 */
[----:B------:R-:W-:Y:S01]  /*1abe0*/  ISETP.LT.AND P2, PT, R16, UR5, !P0 ;  /* 0x0000000510007c0c */ /* 0x000fe2000c741270 */
[----:B------:R-:W1:Y:S02]  /*1abf0*/  LDCU UR5, c[0x0][0x39c] ;  /* 0x00007380ff0577ac */ /* 0x000e640008000800 */
[----:B------:R-:W3:Y:S01]  /*1ac00*/  LDL.LU R16, [R1+0x4d4] ;  /* 0x0004d40001107983 */ /* 0x000ee20000300800 */
[----:B------:R-:W-:Y:S01]  /*1ac10*/  ISETP.LT.AND P3, PT, R15, UR6, !P0 ;  /* 0x000000060f007c0c */ /* 0x000fe2000c761270 */
[----:B------:R-:W3:Y:S02]  /*1ac20*/  LDCU UR6, c[0x0][0x39c] ;  /* 0x00007380ff0677ac */ /* 0x000ee40008000800 */
[----:B------:R-:W3:Y:S01]  /*1ac30*/  LDL.LU R15, [R1+0x4d0] ;  /* 0x0004d000010f7983 */ /* 0x000ee20000300800 */
[----:B----4-:R-:W-:Y:S01]  /*1ac40*/  ISETP.LT.AND P5, PT, R14, UR4, !P0 ;  /* 0x000000040e007c0c */ /* 0x010fe2000c7a1270 */
[----:B------:R-:W-:-:S02]  /*1ac50*/  IMAD R13, R136, 0x2, R7 ;  /* 0x00000002880d7824 */ /* 0x000fc400078e0207 */
[----:B------:R-:W4:Y:S01]  /*1ac60*/  LDL.LU R14, [R1+0x4cc] ;  /* 0x0004cc00010e7983 */ /* 0x000f220000300800 */
[CC--:B------:R-:W-:Y:S01]  /*1ac70*/  LEA R6, P6, R7.reuse, R0.reuse, 0x2 ;  /* 0x0000000007067211 */ /* 0x0c0fe200078c10ff */
[----:B------:R-:W3:Y:S03]  /*1ac80*/  LDCU UR4, c[0x0][0x39c] ;  /* 0x00007380ff0477ac */ /* 0x000ee60008000800 */
[----:B------:R-:W-:Y:S02]  /*1ac90*/  LEA.HI.X.SX32 R7, R7, R137, 0x2, P6 ;  /* 0x0000008907077211 */ /* 0x000fe400030f16ff */
[----:B-1----:R-:W-:Y:S01]  /*1aca0*/  LEA R10, P6, R13, R0, 0x2 ;  /* 0x000000000d0a7211 */ /* 0x002fe200078c10ff */
[----:B--2---:R-:W-:-:S03]  /*1acb0*/  IMAD R5, R136, 0x2, R13 ;  /* 0x0000000288057824 */ /* 0x004fc600078e020d */
[-C--:B------:R-:W-:Y:S01]  /*1acc0*/  LEA.HI.X.SX32 R11, R13, R137.reuse, 0x2, P6 ;  /* 0x000000890d0b7211 */ /* 0x080fe200030f16ff */
[----:B------:R1:W-:Y:S01]  /*1acd0*/  @P4 STG.E desc[UR38][R6.64], R39 ;  /* 0x0000002706004986 */ /* 0x0003e2000c101926 */
[CC--:B------:R-:W-:Y:S01]  /*1ace0*/  LEA R4, P6, R5.reuse, R0.reuse, 0x2 ;  /* 0x0000000005047211 */ /* 0x0c0fe200078c10ff */
[----:B------:R-:W-:Y:S02]  /*1acf0*/  IMAD R9, R136, 0x2, R5 ;  /* 0x0000000288097824 */ /* 0x000fe400078e0205 */
[----:B------:R2:W-:Y:S01]  /*1ad00*/  @P2 STG.E desc[UR38][R10.64], R40 ;  /* 0x000000280a002986 */ /* 0x0005e2000c101926 */
[----:B------:R-:W-:Y:S01]  /*1ad10*/  ISETP.LT.AND P4, PT, R12, UR5, !P0 ;  /* 0x000000050c007c0c */ /* 0x000fe2000c781270 */
[----:B------:R-:W2:Y:S02]  /*1ad20*/  LDCU UR5, c[0x0][0x39c] ;  /* 0x00007380ff0577ac */ /* 0x000ea40008000800 */
[----:B------:R-:W4:Y:S01]  /*1ad30*/  LDL.LU R12, [R1+0x4c8] ;  /* 0x0004c800010c7983 */ /* 0x000f220000300800 */
[----:B------:R-:W-:Y:S01]  /*1ad40*/  LEA.HI.X.SX32 R5, R5, R137, 0x2, P6 ;  /* 0x0000008905057211 */ /* 0x000fe200030f16ff */
[----:B------:R-:W-:Y:S01]  /*1ad50*/  IMAD R13, R136, 0x2, R9 ;  /* 0x00000002880d7824 */ /* 0x000fe200078e0209 */
[----:B------:R-:W-:-:S04]  /*1ad60*/  LEA R8, P6, R9, R0, 0x2 ;  /* 0x0000000009087211 */ /* 0x000fc800078c10ff */
[-C--:B------:R-:W-:Y:S02]  /*1ad70*/  LEA.HI.X.SX32 R9, R9, R137.reuse, 0x2, P6 ;  /* 0x0000008909097211 */ /* 0x080fe400030f16ff */
[C---:B-1----:R-:W-:Y:S01]  /*1ad80*/  LEA R6, P6, R13.reuse, R0, 0x2 ;  /* 0x000000000d067211 */ /* 0x042fe200078c10ff */
[----:B------:R1:W-:Y:S03]  /*1ad90*/  @P3 STG.E desc[UR38][R4.64], R41 ;  /* 0x0000002904003986 */ /* 0x0003e6000c101926 */
[----:B------:R-:W-:Y:S01]  /*1ada0*/  LEA.HI.X.SX32 R7, R13, R137, 0x2, P6 ;  /* 0x000000890d077211 */ /* 0x000fe200030f16ff */
[----:B------:R1:W-:Y:S04]  /*1adb0*/  @P5 STG.E desc[UR38][R8.64], R42 ;  /* 0x0000002a08005986 */ /* 0x0003e8000c101926 */
[----:B------:R1:W-:Y:S01]  /*1adc0*/  @P4 STG.E desc[UR38][R6.64], R43 ;  /* 0x0000002b06004986 */ /* 0x0003e2000c101926 */
[----:B---3--:R-:W-:Y:S01]  /*1add0*/  ISETP.LT.AND P2, PT, R2, UR6, !P0 ;  /* 0x0000000602007c0c */ /* 0x008fe2000c741270 */
[----:B------:R-:W4:Y:S02]  /*1ade0*/  LDCU UR6, c[0x0][0x39c] ;  /* 0x00007380ff0677ac */ /* 0x000f240008000800 */
[----:B------:R-:W3:Y:S01]  /*1adf0*/  LDL.LU R2, [R1+0x4c4] ;  /* 0x0004c40001027983 */ /* 0x000ee20000300800 */
[----:B------:R-:W-:Y:S01]  /*1ae00*/  ISETP.LT.AND P3, PT, R16, UR4, !P0 ;  /* 0x0000000410007c0c */ /* 0x000fe2000c761270 */
[----:B--2---:R-:W-:-:S02]  /*1ae10*/  IMAD R11, R136, 0x2, R13 ;  /* 0x00000002880b7824 */ /* 0x004fc400078e020d */
[----:B------:R-:W2:Y:S01]  /*1ae20*/  LDL.LU R16, [R1+0x4c0] ;  /* 0x0004c00001107983 */ /* 0x000ea20000300800 */
[----:B------:R-:W4:Y:S01]  /*1ae30*/  LDCU UR4, c[0x0][0x39c] ;  /* 0x00007380ff0477ac */ /* 0x000f220008000800 */
[----:B------:R-:W-:Y:S02]  /*1ae40*/  ISETP.LT.AND P5, PT, R15, UR5, !P0 ;  /* 0x000000050f007c0c */ /* 0x000fe4000c7a1270 */
[----:B------:R-:W2:Y:S01]  /*1ae50*/  LDL.LU R15, [R1+0x4bc] ;  /* 0x0004bc00010f7983 */ /* 0x000ea20000300800 */
[----:B------:R-:W3:Y:S01]  /*1ae60*/  LDCU UR5, c[0x0][0x39c] ;  /* 0x00007380ff0577ac */ /* 0x000ee20008000800 */
[----:B----4-:R-:W-:Y:S01]  /*1ae70*/  ISETP.LT.AND P4, PT, R14, UR6, !P0 ;  /* 0x000000060e007c0c */ /* 0x010fe2000c781270 */
[----:B-1----:R-:W-:Y:S01]  /*1ae80*/  IMAD R5, R136, 0x2, R11 ;  /* 0x0000000288057824 */ /* 0x002fe200078e020b */
[----:B------:R-:W4:Y:S01]  /*1ae90*/  LDL.LU R14, [R1+0x4b8] ;  /* 0x0004b800010e7983 */ /* 0x000f220000300800 */
[C---:B------:R-:W-:Y:S01]  /*1aea0*/  LEA R10, P6, R11.reuse, R0, 0x2 ;  /* 0x000000000b0a7211 */ /* 0x040fe200078c10ff */
[----:B------:R-:W2:Y:S03]  /*1aeb0*/  LDCU UR6, c[0x0][0x39c] ;  /* 0x00007380ff0677ac */ /* 0x000ea60008000800 */
[----:B------:R-:W-:-:S02]  /*1aec0*/  LEA.HI.X.SX32 R11, R11, R137, 0x2, P6 ;  /* 0x000000890b0b7211 */ /* 0x000fc400030f16ff */
[----:B------:R-:W-:Y:S01]  /*1aed0*/  LEA R4, P6, R5, R0, 0x2 ;  /* 0x0000000005047211 */ /* 0x000fe200078c10ff */
[----:B------:R-:W-:-:S03]  /*1aee0*/  IMAD R13, R136, 0x2, R5 ;  /* 0x00000002880d7824 */ /* 0x000fc600078e0205 */
[-C--:B------:R-:W-:Y:S01]  /*1aef0*/  LEA.HI.X.SX32 R5, R5, R137.reuse, 0x2, P6 ;  /* 0x0000008905057211 */ /* 0x080fe200030f16ff */
[----:B------:R1:W-:Y:S01]  /*1af00*/  @P2 STG.E desc[UR38][R10.64], R52 ;  /* 0x000000340a002986 */ /* 0x0003e2000c101926 */
[CC--:B------:R-:W-:Y:S01]  /*1af10*/  LEA R8, P6, R13.reuse, R0.reuse, 0x2 ;  /* 0x000000000d087211 */ /* 0x0c0fe200078c10ff */
[----:B------:R-:W-:Y:S02]  /*1af20*/  IMAD R7, R136, 0x2, R13 ;  /* 0x0000000288077824 */ /* 0x000fe400078e020d */
[----:B------:R-:W-:Y:S01]  /*1af30*/  @P3 STG.E desc[UR38][R4.64], R53 ;  /* 0x0000003504003986 */ /* 0x000fe2000c101926 */
[----:B------:R-:W-:Y:S01]  /*1af40*/  ISETP.LT.AND P2, PT, R12, UR4, !P0 ;  /* 0x000000040c007c0c */ /* 0x000fe2000c741270 */
[----:B------:R-:W2:Y:S02]  /*1af50*/  LDCU UR4, c[0x0][0x39c] ;  /* 0x00007380ff0477ac */ /* 0x000ea40008000800 */
[----:B------:R-:W4:Y:S01]  /*1af60*/  LDL.LU R12, [R1+0x4b4] ;  /* 0x0004b400010c7983 */ /* 0x000f220000300800 */
[----:B------:R-:W-:Y:S01]  /*1af70*/  LEA.HI.X.SX32 R9, R13, R137, 0x2, P6 ;  /* 0x000000890d097211 */ /* 0x000fe200030f16ff */
[----:B-1----:R-:W-:Y:S01]  /*1af80*/  IMAD R11, R136, 0x2, R7 ;  /* 0x00000002880b7824 */ /* 0x002fe200078e0207 */
[----:B------:R-:W-:-:S04]  /*1af90*/  LEA R6, P6, R7, R0, 0x2 ;  /* 0x0000000007067211 */ /* 0x000fc800078c10ff */
[----:B------:R-:W-:Y:S02]  /*1afa0*/  LEA.HI.X.SX32 R7, R7, R137, 0x2, P6 ;  /* 0x0000008907077211 */ /* 0x000fe400030f16ff */
[----:B------:R-:W-:Y:S01]  /*1afb0*/  LEA R10, P6, R11, R0, 0x2 ;  /* 0x000000000b0a7211 */ /* 0x000fe200078c10ff */
[----:B------:R-:W-:-:S03]  /*1afc0*/  IMAD R13, R136, 0x2, R11 ;  /* 0x00000002880d7824 */ /* 0x000fc600078e020b */
[----:B------:R-:W-:Y:S01]  /*1afd0*/  LEA.HI.X.SX32 R11, R11, R137, 0x2, P6 ;  /* 0x000000890b0b7211 */ /* 0x000fe200030f16ff */
[----:B------:R1:W-:Y:S04]  /*1afe0*/  @P5 STG.E desc[UR38][R8.64], R54 ;  /* 0x0000003608005986 */ /* 0x0003e8000c101926 */
[----:B------:R1:W-:Y:S04]  /*1aff0*/  @P4 STG.E desc[UR38][R6.64], R55 ;  /* 0x0000003706004986 */ /* 0x0003e8000c101926 */
[----:B------:R-:W-:Y:S01]  /*1b000*/  @P2 STG.E desc[UR38][R10.64], R56 ;  /* 0x000000380a002986 */ /* 0x000fe2000c101926 */
[----:B---3--:R-:W-:Y:S01]  /*1b010*/  ISETP.LT.AND P3, PT, R2, UR5, !P0 ;  /* 0x0000000502007c0c */ /* 0x008fe2000c761270 */
[----:B------:R-:W4:Y:S02]  /*1b020*/  LDCU UR5, c[0x0][0x39c] ;  /* 0x00007380ff0577ac */ /* 0x000f240008000800 */
[----:B------:R-:W3:Y:S01]  /*1b030*/  LDL.LU R2, [R1+0x4b0] ;  /* 0x0004b00001027983 */ /* 0x000ee20000300800 */
[----:B--2---:R-:W-:Y:S01]  /*1b040*/  ISETP.LT.AND P5, PT, R16, UR6, !P0 ;  /* 0x0000000610007c0c */ /* 0x004fe2000c7a1270 */
[----:B------:R-:W2:Y:S02]  /*1b050*/  LDCU UR6, c[0x0][0x39c] ;  /* 0x00007380ff0677ac */ /* 0x000ea40008000800 */
[----:B------:R-:W3:Y:S01]  /*1b060*/  LDL.LU R16, [R1+0x4ac] ;  /* 0x0004ac0001107983 */ /* 0x000ee20000300800 */
[----:B------:R-:W-:Y:S01]  /*1b070*/  ISETP.LT.AND P4, PT, R15, UR4, !P0 ;  /* 0x000000040f007c0c */ /* 0x000fe2000c781270 */
[----:B------:R-:W3:Y:S02]  /*1b080*/  LDCU UR4, c[0x0][0x39c] ;  /* 0x00007380ff0477ac */ /* 0x000ee40008000800 */
[----:B------:R-:W3:Y:S01]  /*1b090*/  LDL.LU R15, [R1+0x4a8] ;  /* 0x0004a800010f7983 */ /* 0x000ee20000300800 */
[----:B----4-:R-:W-:Y:S01]  /*1b0a0*/  ISETP.LT.AND P2, PT, R14, UR5, !P0 ;  /* 0x000000050e007c0c */ /* 0x010fe2000c741270 */
[----:B-1----:R-:W-:-:S02]  /*1b0b0*/  IMAD R9, R136, 0x2, R13 ;  /* 0x0000000288097824 */ /* 0x002fc400078e020d */
[----:B------:R-:W4:Y:S01]  /*1b0c0*/  LDL.LU R14, [R1+0x4a4] ;  /* 0x0004a400010e7983 */ /* 0x000f220000300800 */
[CC--:B------:R-:W-:Y:S01]  /*1b0d0*/  LEA R4, P6, R13.reuse, R0.reuse, 0x2 ;  /* 0x000000000d047211 */ /* 0x0c0fe200078c10ff */
[----:B------:R-:W1:Y:S03]  /*1b0e0*/  LDCU UR5, c[0x0][0x39c] ;  /* 0x00007380ff0577ac */ /* 0x000e660008000800 */
[----:B------:R-:W-:Y:S02]  /*1b0f0*/  LEA.HI.X.SX32 R5, R13, R137, 0x2, P6 ;  /* 0x000000890d057211 */ /* 0x000fe400030f16ff */
[----:B------:R-:W-:Y:S01]  /*1b100*/  LEA R8, P6, R9, R0, 0x2 ;  /* 0x0000000009087211 */ /* 0x000fe200078c10ff */
[----:B------:R-:W-:-:S03]  /*1b110*/  IMAD R7, R136, 0x2, R9 ;  /* 0x0000000288077824 */ /* 0x000fc600078e0209 */
[-C--:B------:R-:W-:Y:S01]  /*1b120*/  LEA.HI.X.SX32 R9, R9, R137.reuse, 0x2, P6 ;  /* 0x0000008909097211 */ /* 0x080fe200030f16ff */
[----:B------:R1:W-:Y:S01]  /*1b130*/  @P3 STG.E desc[UR38][R4.64], R57 ;  /* 0x0000003904003986 */ /* 0x0003e2000c101926 */
[CC--:B------:R-:W-:Y:S01]  /*1b140*/  LEA R6, P6, R7.reuse, R0.reuse, 0x2 ;  /* 0x0000000007067211 */ /* 0x0c0fe200078c10ff */
[----:B------:R-:W-:Y:S02]  /*1b150*/  IMAD R13, R136, 0x2, R7 ;  /* 0x00000002880d7824 */ /* 0x000fe400078e0207 */
[----:B------:R1:W-:Y:S01]  /*1b160*/  @P5 STG.E desc[UR38][R8.64], R58 ;  /* 0x0000003a08005986 */ /* 0x0003e2000c101926 */
[----:B--2---:R-:W-:Y:S01]  /*1b170*/  ISETP.LT.AND P3, PT, R12, UR6, !P0 ;  /* 0x000000060c007c0c */ /* 0x004fe2000c761270 */
        /* <DEDUP_REMOVED lines=18> */
[----:B--2---:R-:W-:Y:S01]  /*1b2a0*/  ISETP.LT.AND P2, PT, R15, UR6, !P0 ;  /* 0x000000060f007c0c */ /* 0x004fe2000c741270 */
[----:B------:R-:W3:Y:S02]  /*1b2b0*/  LDCU UR6, c[0x0][0x39c] ;  /* 0x00007380ff0677ac */ /* 0x000ee40008000800 */
[----:B------:R-:W2:Y:S01]  /*1b2c0*/  LDL.LU R15, [R1+0x494] ;  /* 0x00049400010f7983 */ /* 0x000ea20000300800 */
[----:B----4-:R-:W-:Y:S01]  /*1b2d0*/  ISETP.LT.AND P3, PT, R14, UR4, !P0 ;  /* 0x000000040e007c0c */ /* 0x010fe2000c761270 */
[----:B------:R-:W-:-:S02]  /*1b2e0*/  IMAD R13, R136, 0x2, R9 ;  /* 0x00000002880d7824 */ /* 0x000fc400078e0209 */
[----:B------:R-:W4:Y:S01]  /*1b2f0*/  LDL.LU R14, [R1+0x490] ;  /* 0x00049000010e7983 */ /* 0x000f220000300800 */
[CC--:B------:R-:W-:Y:S01]  /*1b300*/  LEA R8, P6, R9.reuse, R0.reuse, 0x2 ;  /* 0x0000000009087211 */ /* 0x0c0fe200078c10ff */
[----:B------:R-:W3:Y:S03]  /*1b310*/  LDCU UR4, c[0x0][0x39c] ;  /* 0x00007380ff0477ac */ /* 0x000ee60008000800 */
[----:B------:R-:W-:Y:S02]  /*1b320*/  LEA.HI.X.SX32 R9, R9, R137, 0x2, P6 ;  /* 0x0000008909097211 */ /* 0x000fe400030f16ff */
[----:B-1----:R-:W-:Y:S01]  /*1b330*/  LEA R6, P6, R13, R0, 0x2 ;  /* 0x000000000d067211 */ /* 0x002fe200078c10ff */
[----:B------:R-:W-:-:S03]  /*1b340*/  IMAD R11, R136, 0x2, R13 ;  /* 0x00000002880b7824 */ /* 0x000fc600078e020d */
        /* <DEDUP_REMOVED lines=21> */
[----:B------:R-:W-:-:S02]  /*1b4a0*/  IMAD R7, R136, 0x2, R13 ;  /* 0x0000000288077824 */ /* 0x000fc400078e020d */
[----:B------:R-:W3:Y:S01]  /*1b4b0*/  LDL.LU R16, [R1+0x484] ;  /* 0x0004840001107983 */ /* 0x000ee20000300800 */
[----:B------:R-:W4:Y:S01]  /*1b4c0*/  LDCU UR4, c[0x0][0x39c] ;  /* 0x00007380ff0477ac */ /* 0x000f220008000800 */
[----:B--2---:R-:W-:Y:S02]  /*1b4d0*/  ISETP.LT.AND P3, PT, R15, UR5, !P0 ;  /* 0x000000050f007c0c */ /* 0x004fe4000c761270 */
[----:B------:R-:W2:Y:S01]  /*1b4e0*/  LDL.LU R15, [R1+0x480] ;  /* 0x00048000010f7983 */ /* 0x000ea20000300800 */
[----:B------:R-:W3:Y:S01]  /*1b4f0*/  LDCU UR5, c[0x0][0x39c] ;  /* 0x00007380ff0577ac */ /* 0x000ee20008000800 */
[----:B----4-:R-:W-:Y:S01]  /*1b500*/  ISETP.LT.AND P5, PT, R14, UR6, !P0 ;  /* 0x000000060e007c0c */ /* 0x010fe2000c7a1270 */
[----:B-1----:R-:W-:Y:S01]  /*1b510*/  IMAD R11, R136, 0x2, R7 ;  /* 0x00000002880b7824 */ /* 0x002fe200078e0207 */
[----:B------:R-:W4:Y:S01]  /*1b520*/  LDL.LU R14, [R1+0x47c] ;  /* 0x00047c00010e7983 */ /* 0x000f220000300800 */
[C---:B------:R-:W-:Y:S01]  /*1b530*/  LEA R6, P6, R7.reuse, R0, 0x2 ;  /* 0x0000000007067211 */ /* 0x040fe200078c10ff */
[----:B------:R-:W1:Y:S03]  /*1b540*/  LDCU UR6, c[0x0][0x39c] ;  /* 0x00007380ff0677ac */ /* 0x000e660008000800 */
        /* <DEDUP_REMOVED lines=24> */
[----:B------:R-:W-:Y:S01]  /*1b6d0*/  ISETP.LT.AND P3, PT, R16, UR6, !P0 ;  /* 0x0000000610007c0c */ /* 0x000fe2000c761270 */
[----:B------:R-:W4:Y:S02]  /*1b6e0*/  LDCU UR6, c[0x0][0x39c] ;  /* 0x00007380ff0677ac */ /* 0x000f240008000800 */
[----:B------:R-:W3:Y:S01]  /*1b6f0*/  LDL.LU R16, [R1+0x46c] ;  /* 0x00046c0001107983 */ /* 0x000ee20000300800 */
[----:B--2---:R-:W-:Y:S01]  /*1b700*/  ISETP.LT.AND P5, PT, R15, UR4, !P0 ;  /* 0x000000040f007c0c */ /* 0x004fe2000c7a1270 */
[----:B------:R-:W3:Y:S02]  /*1b710*/  LDCU UR4, c[0x0][0x39c] ;  /* 0x00007380ff0477ac */ /* 0x000ee40008000800 */
[----:B------:R-:W2:Y:S01]  /*1b720*/  LDL.LU R15, [R1+0x468] ;  /* 0x00046800010f7983 */ /* 0x000ea20000300800 */
        /* <DEDUP_REMOVED lines=48> */
[-C--:B------:R-:W-:Y:S02]  /*1ba30*/  LEA.HI.X.SX32 R7, R7, R137.reuse, 0x2, P6 ;  /* 0x0000008907077211 */ /* 0x080fe400030f16ff */
[----:B------:R-:W-:Y:S01]  /*1ba40*/  ISETP.LT.AND P3, PT, R12, UR5, !P0 ;  /* 0x000000050c007c0c */ /* 0x000fe2000c761270 */
[----:B------:R-:W-:Y:S01]  /*1ba50*/  IMAD R13, R136, 0x2, R11 ;  /* 0x00000002880d7824 */ /* 0x000fe200078e020b */
[----:B------:R-:W2:Y:S01]  /*1ba60*/  LDL.LU R12, [R1+0x44c] ;  /* 0x00044c00010c7983 */ /* 0x000ea20000300800 */
[C---:B------:R-:W-:Y:S01]  /*1ba70*/  LEA R10, P6, R11.reuse, R0, 0x2 ;  /* 0x000000000b0a7211 */ /* 0x040fe200078c10ff */
[----:B------:R-:W2:Y:S03]  /*1ba80*/  LDCU UR5, c[0x0][0x39c] ;  /* 0x00007380ff0577ac */ /* 0x000ea60008000800 */
[----:B------:R-:W-:-:S02]  /*1ba90*/  LEA.HI.X.SX32 R11, R11, R137, 0x2, P6 ;  /* 0x000000890b0b7211 */ /* 0x000fc400030f16ff */
        /* <DEDUP_REMOVED lines=9> */
[----:B------:R-:W-:Y:S01]  /*1bb30*/  IMAD R9, R136, 0x2, R13 ;  /* 0x0000000288097824 */ /* 0x000fe200078e020d */
[----:B------:R-:W1:Y:S01]  /*1bb40*/  LDCU UR4, c[0x0][0x39c] ;  /* 0x00007380ff0477ac */ /* 0x000e620008000800 */
[----:B----4-:R-:W-:-:S02]  /*1bb50*/  ISETP.LT.AND P3, PT, R14, UR6, !P0 ;  /* 0x000000060e007c0c */ /* 0x010fc4000c761270 */
[----:B------:R-:W-:Y:S01]  /*1bb60*/  IMAD R13, R136, 0x2, R9 ;  /* 0x00000002880d7824 */ /* 0x000fe200078e0209 */
[----:B------:R-:W4:Y:S01]  /*1bb70*/  LDL.LU R14, [R1+0x444] ;  /* 0x00044400010e7983 */ /* 0x000f220000300800 */
[C---:B------:R-:W-:Y:S01]  /*1bb80*/  LEA R8, P2, R9.reuse, R0, 0x2 ;  /* 0x0000000009087211 */ /* 0x040fe200078410ff */
[----:B------:R-:W3:Y:S02]  /*1bb90*/  LDCU UR6, c[0x0][0x39c] ;  /* 0x00007380ff0677ac */ /* 0x000ee40008000800 */
[----:B------:R-:W4:Y:S04]  /*1bba0*/  LDL.LU R18, [R1+0x440] ;  /* 0x0004400001127983 */ /* 0x000f280000300800 */
[----:B------:R-:W4:Y:S01]  /*1bbb0*/  LDL.LU R16, [R1+0x43c] ;  /* 0x00043c0001107983 */ /* 0x000f220000300800 */
[----:B------:R-:W-:-:S02]  /*1bbc0*/  LEA.HI.X.SX32 R9, R9, R137, 0x2, P2 ;  /* 0x0000008909097211 */ /* 0x000fc400010f16ff */
[-C--:B-1----:R-:W-:Y:S02]  /*1bbd0*/  LEA R6, P6, R13, R0.reuse, 0x2 ;  /* 0x000000000d067211 */ /* 0x082fe400078c10ff */
[----:B--2---:R-:W-:Y:S01]  /*1bbe0*/  ISETP.LT.AND P2, PT, R15, UR5, !P0 ;  /* 0x000000050f007c0c */ /* 0x004fe2000c741270 */
[----:B------:R-:W3:Y:S01]  /*1bbf0*/  LDCU UR5, c[0x0][0x39c] ;  /* 0x00007380ff0577ac */ /* 0x000ee20008000800 */
[----:B------:R-:W-:Y:S01]  /*1bc00*/  LEA.HI.X.SX32 R7, R13, R137, 0x2, P6 ;  /* 0x000000890d077211 */ /* 0x000fe200030f16ff */
[C---:B------:R-:W-:Y:S01]  /*1bc10*/  IMAD R13, R136.reuse, 0x2, R13 ;  /* 0x00000002880d7824 */ /* 0x040fe200078e020d */
[----:B------:R1:W-:Y:S03]  /*1bc20*/  @P5 STG.E desc[UR38][R8.64], R102 ;  /* 0x0000006608005986 */ /* 0x0003e6000c101926 */
[----:B------:R-:W-:Y:S01]  /*1bc30*/  IMAD R11, R136, 0x2, R13 ;  /* 0x00000002880b7824 */ /* 0x000fe200078e020d */
[----:B------:R2:W-:Y:S01]  /*1bc40*/  @P4 STG.E desc[UR38][R6.64], R103 ;  /* 0x0000006706004986 */ /* 0x0005e2000c101926 */
[----:B------:R-:W-:-:S02]  /*1bc50*/  LEA R4, P4, R13, R0, 0x2 ;  /* 0x000000000d047211 */ /* 0x000fc400078810ff */
[C---:B------:R-:W-:Y:S02]  /*1bc60*/  IMAD R15, R136.reuse, 0x2, R11 ;  /* 0x00000002880f7824 */ /* 0x040fe400078e020b */
[-C--:B------:R-:W-:Y:S02]  /*1bc70*/  LEA.HI.X.SX32 R5, R13, R137.reuse, 0x2, P4 ;  /* 0x000000890d057211 */ /* 0x080fe400020f16ff */
[----:B------:R-:W-:Y:S01]  /*1bc80*/  IMAD R13, R136, 0x2, R15 ;  /* 0x00000002880d7824 */ /* 0x000fe200078e020f */
[CC--:B-1----:R-:W-:Y:S02]  /*1bc90*/  LEA R8, P6, R11.reuse, R0.reuse, 0x2 ;  /* 0x000000000b087211 */ /* 0x0c2fe400078c10ff */
[----:B------:R-:W-:Y:S01]  /*1bca0*/  ISETP.LT.AND P5, PT, R12, UR4, !P0 ;  /* 0x000000040c007c0c */ /* 0x000fe2000c7a1270 */
[----:B------:R-:W4:Y:S01]  /*1bcb0*/  LDCU UR4, c[0x0][0x39c] ;  /* 0x00007380ff0477ac */ /* 0x000f220008000800 */
[----:B------:R-:W-:Y:S01]  /*1bcc0*/  LEA.HI.X.SX32 R9, R11, R137, 0x2, P6 ;  /* 0x000000890b097211 */ /* 0x000fe200030f16ff */
[C---:B------:R-:W-:Y:S01]  /*1bcd0*/  IMAD R11, R136.reuse, 0x2, R13 ;  /* 0x00000002880b7824 */ /* 0x040fe200078e020d */
[----:B------:R1:W-:Y:S03]  /*1bce0*/  @P2 STG.E desc[UR38][R4.64], R128 ;  /* 0x0000008004002986 */ /* 0x0003e6000c101926 */
[----:B------:R-:W-:Y:S01]  /*1bcf0*/  IMAD R17, R136, 0x2, R11 ;  /* 0x0000000288117824 */ /* 0x000fe200078e020b */
[----:B--2---:R-:W-:-:S03]  /*1bd00*/  LEA R6, P6, R13, R0, 0x2 ;  /* 0x000000000d067211 */ /* 0x004fc600078c10ff */
[C---:B------:R-:W-:Y:S01]  /*1bd10*/  IMAD R19, R136.reuse, 0x2, R17 ;  /* 0x0000000288137824 */ /* 0x040fe200078e0211 */
[-C--:B------:R-:W-:Y:S02]  /*1bd20*/  LEA.HI.X.SX32 R7, R13, R137.reuse, 0x2, P6 ;  /* 0x000000890d077211 */ /* 0x080fe400030f16ff */
[CC--:B------:R-:W-:Y:S01]  /*1bd30*/  LEA R10, P6, R11.reuse, R0.reuse, 0x2 ;  /* 0x000000000b0a7211 */ /* 0x0c0fe200078c10ff */
[----:B------:R-:W-:Y:S01]  /*1bd40*/  IMAD R136, R136, 0x2, R19 ;  /* 0x0000000288887824 */ /* 0x000fe200078e0213 */
[----:B------:R2:W-:Y:S02]  /*1bd50*/  @P3 STG.E desc[UR38][R8.64], R129 ;  /* 0x0000008108003986 */ /* 0x0005e4000c101926 */
[----:B------:R-:W-:Y:S02]  /*1bd60*/  LEA.HI.X.SX32 R11, R11, R137, 0x2, P6 ;  /* 0x000000890b0b7211 */ /* 0x000fe400030f16ff */
[----:B---3--:R-:W-:Y:S01]  /*1bd70*/  ISETP.LT.AND P4, PT, R2, UR5, !P0 ;  /* 0x0000000502007c0c */ /* 0x008fe2000c781270 */
[----:B------:R-:W3:Y:S01]  /*1bd80*/  LDCU UR5, c[0x0][0x39c] ;  /* 0x00007380ff0577ac */ /* 0x000ee20008000800 */
[----:B------:R-:W-:-:S04]  /*1bd90*/  LEA R2, P2, R15, R0, 0x2 ;  /* 0x000000000f027211 */ /* 0x000fc800078410ff */
[----:B------:R-:W-:Y:S02]  /*1bda0*/  LEA.HI.X.SX32 R3, R15, R137, 0x2, P2 ;  /* 0x000000890f037211 */ /* 0x000fe400010f16ff */
[----:B------:R-:W-:-:S04]  /*1bdb0*/  LEA R12, P2, R17, R0, 0x2 ;  /* 0x00000000110c7211 */ /* 0x000fc800078410ff */
[-C--:B------:R-:W-:Y:S02]  /*1bdc0*/  LEA.HI.X.SX32 R13, R17, R137.reuse, 0x2, P2 ;  /* 0x00000089110d7211 */ /* 0x080fe400010f16ff */
[----:B----4-:R-:W-:Y:S02]  /*1bdd0*/  ISETP.LT.AND P3, PT, R14, UR4, !P0 ;  /* 0x000000040e007c0c */ /* 0x010fe4000c761270 */
[----:B------:R-:W-:Y:S02]  /*1bde0*/  LEA R14, P6, R136, R0, 0x2 ;  /* 0x00000000880e7211 */ /* 0x000fe400078c10ff */
[----:B------:R-:W-:Y:S02]  /*1bdf0*/  ISETP.LT.AND P2, PT, R18, UR6, !P0 ;  /* 0x0000000612007c0c */ /* 0x000fe4000c741270 */
[----:B---3--:R-:W-:Y:S02]  /*1be00*/  ISETP.LT.AND P0, PT, R16, UR5, !P0 ;  /* 0x0000000510007c0c */ /* 0x008fe4000c701270 */
[----:B------:R-:W-:-:S02]  /*1be10*/  LEA.HI.X.SX32 R15, R136, R137, 0x2, P6 ;  /* 0x00000089880f7211 */ /* 0x000fc400030f16ff */
[C---:B-1----:R-:W-:Y:S01]  /*1be20*/  LEA R4, P6, R19.reuse, R0, 0x2 ;  /* 0x0000000013047211 */ /* 0x042fe200078c10ff */
[----:B------:R2:W-:Y:S03]  /*1be30*/  @P5 STG.E desc[UR38][R2.64], R130 ;  /* 0x0000008202005986 */ /* 0x0005e6000c101926 */
[----:B------:R-:W-:Y:S01]  /*1be40*/  LEA.HI.X.SX32 R5, R19, R137, 0x2, P6 ;  /* 0x0000008913057211 */ /* 0x000fe200030f16ff */
[----:B------:R2:W-:Y:S04]  /*1be50*/  @P4 STG.E desc[UR38][R6.64], R131 ;  /* 0x0000008306004986 */ /* 0x0005e8000c101926 */
[----:B------:R2:W-:Y:S04]  /*1be60*/  @P3 STG.E desc[UR38][R10.64], R20 ;  /* 0x000000140a003986 */ /* 0x0005e8000c101926 */
[----:B------:R2:W-:Y:S04]  /*1be70*/  @P2 STG.E desc[UR38][R12.64], R21 ;  /* 0x000000150c002986 */ /* 0x0005e8000c101926 */
[----:B------:R2:W-:Y:S04]  /*1be80*/  @P0 STG.E desc[UR38][R4.64], R22 ;  /* 0x0000001604000986 */ /* 0x0005e8000c101926 */
[----:B------:R2:W-:Y:S01]  /*1be90*/  @P1 STG.E desc[UR38][R14.64], R23 ;  /* 0x000000170e001986 */ /* 0x0005e2000c101926 */
[----:B------:R-:W-:Y:S06]  /*1bea0*/  BAR.SYNC.DEFER_BLOCKING 0x0 ;  /* 0x0000000000007b1d */ /* 0x000fec0000010000 */
[----:B------:R-:W-:Y:S05]  /*1beb0*/  BRA.U UP0, `(.L_x_13) ;  /* 0x0000000100a07547 */ /* 0x000fea000b800000 */
[----:B------:R-:W1:Y:S01]  /*1bec0*/  S2UR UR5, SR_CgaCtaId ;  /* 0x00000000000579c3 */ /* 0x000e620000008800 */
[----:B------:R-:W-:Y:S01]  /*1bed0*/  NOP ;  /* 0x0000000000007918 */ /* 0x000fe20000000000 */
[----:B------:R-:W-:Y:S01]  /*1bee0*/  UMOV UR4, 0x50 ;  /* 0x0000005000047882 */ /* 0x000fe20000000000 */
[----:B------:R-:W-:Y:S02]  /*1bef0*/  IMAD.U32 R0, RZ, RZ, UR11 ;  /* 0x0000000bff007e24 */ /* 0x000fe4000f8e00ff */
[----:B--2---:R-:W-:Y:S02]  /*1bf00*/  IMAD.MOV.U32 R3, RZ, RZ, 0xff ;  /* 0x000000ffff037424 */ /* 0x004fe400078e00ff */
[----:B------:R-:W-:Y:S01]  /*1bf10*/  IMAD.MOV.U32 R7, RZ, RZ, 0x1 ;  /* 0x00000001ff077424 */ /* 0x000fe200078e00ff */
[----:B------:R-:W-:-:S04]  /*1bf20*/  LOP3.LUT R0, R0, 0xffff, RZ, 0xc0, !PT ;  /* 0x0000ffff00007812 */ /* 0x000fc800078ec0ff */
[----:B------:R-:W-:-:S05]  /*1bf30*/  SHF.R.U32.HI R0, RZ, 0x5, R0 ;  /* 0x00000005ff007819 */ /* 0x000fca0000011600 */
[----:B------:R-:W-:Y:S01]  /*1bf40*/  VIADD R2, R0, 0x10 ;  /* 0x0000001000027836 */ /* 0x000fe20000000000 */
[----:B------:R-:W-:Y:S01]  /*1bf50*/  SHF.L.U32 R0, R3, R0, RZ ;  /* 0x0000000003007219 */ /* 0x000fe200000006ff */
[----:B-1----:R-:W-:-:S03]  /*1bf60*/  ULEA UR6, UR5, UR4, 0x18 ;  /* 0x0000000405067291 */ /* 0x002fc6000f8ec0ff */
[----:B------:R-:W-:-:S04]  /*1bf70*/  SHF.L.U32 R3, R7, R2, RZ ;  /* 0x0000000207037219 */ /* 0x000fc800000006ff */
[----:B------:R-:W-:Y:S02]  /*1bf80*/  LOP3.LUT R0, R3, R0, RZ, 0xfc, !PT ;  /* 0x0000000003007212 */ /* 0x000fe400078efcff */
[----:B------:R-:W1:Y:S02]  /*1bf90*/  LDS R5, [UR6] ;  /* 0x00000006ff057984 */ /* 0x000e640008000800 */
[C---:B------:R-:W-:Y:S02]  /*1bfa0*/  LOP3.LUT R2, R0.reuse, 0xffff, RZ, 0xc0, !PT ;  /* 0x0000ffff00027812 */ /* 0x040fe400078ec0ff */
[----:B-1----:R-:W-:-:S04]  /*1bfb0*/  LOP3.LUT R3, R0, 0xffff, R5, 0x80, !PT ;  /* 0x0000ffff00037812 */ /* 0x002fc800078e8005 */
[----:B------:R-:W-:-:S13]  /*1bfc0*/  ISETP.NE.AND P0, PT, R3, R2, PT ;  /* 0x000000020300720c */ /* 0x000fda0003f05270 */
[----:B------:R-:W-:Y:S05]  /*1bfd0*/  @P0 BRA `(.L_x_14) ;  /* 0x0000000000500947 */ /* 0x000fea0003800000 */
[----:B------:R-:W-:Y:S02]  /*1bfe0*/  SHF.R.U32.HI R5, RZ, 0x10, R5 ;  /* 0x00000010ff057819 */ /* 0x000fe40000011605 */
[----:B------:R-:W-:-:S04]  /*1bff0*/  SHF.R.U32.HI R2, RZ, 0x10, R0 ;  /* 0x00000010ff027819 */ /* 0x000fc80000011600 */
[----:B------:R-:W-:-:S04]  /*1c000*/  LOP3.LUT R5, R5, R2, RZ, 0xc0, !PT ;  /* 0x0000000205057212 */ /* 0x000fc800078ec0ff */
[----:B------:R-:W-:-:S13]  /*1c010*/  ISETP.NE.AND P0, PT, R5, R2, PT ;  /* 0x000000020500720c */ /* 0x000fda0003f05270 */
[----:B------:R-:W-:Y:S05]  /*1c020*/  @P0 BRA `(.L_x_15) ;  /* 0x0000000000300947 */ /* 0x000fea0003800000 */
[----:B------:R-:W-:Y:S01]  /*1c030*/  R2UR UR4, R0 ;  /* 0x00000000000472ca */ /* 0x000fe200000e0000 */
[----:B------:R-:W-:Y:S01]  /*1c040*/  VOTEU.ANY UR5, UPT, PT ;  /* 0x0000000000057886 */ /* 0x000fe200038e0100 */
[----:B------:R-:W1:Y:S01]  /*1c050*/  S2R R0, SR_LANEID ;  /* 0x0000000000007919 */ /* 0x000e620000000000 */
[----:B------:R-:W-:-:S10]  /*1c060*/  UFLO.U32 UR5, UR5 ;  /* 0x00000005000572bd */ /* 0x000fd400080e0000 */
[----:B------:R-:W-:-:S06]  /*1c070*/  ULOP3.LUT UR4, URZ, UR4, URZ, 0x33, !UPT ;  /* 0x00000004ff047292 */ /* 0x000fcc000f8e33ff */
[----:B------:R-:W-:-:S04]  /*1c080*/  IMAD.U32 R2, RZ, RZ, UR4 ;  /* 0x00000004ff027e24 */ /* 0x000fc8000f8e00ff */
[----:B------:R-:W2:Y:S02]  /*1c090*/  REDUX UR7, R2 ;  /* 0x00000000020773c4 */ /* 0x000ea40000000000 */
[----:B------:R3:W-:Y:S01]  /*1c0a0*/  UTCATOMSWS.AND URZ, UR4 ;  /* 0x0000000400ff79e3 */ /* 0x0007e20008000000 */
[----:B-1----:R-:W-:Y:S01]  /*1c0b0*/  ISETP.EQ.U32.AND P0, PT, R0, UR5, PT ;  /* 0x0000000500007c0c */ /* 0x002fe2000bf02070 */
[----:B--2---:R-:W-:-:S12]  /*1c0c0*/  IMAD.U32 R0, RZ, RZ, UR7 ;  /* 0x00000007ff007e24 */ /* 0x004fd8000f8e00ff */
[----:B------:R3:W-:Y:S01]  /*1c0d0*/  @P0 ATOMS.AND RZ, [UR6], R0 ;  /* 0x00000000ffff098c */ /* 0x0007e2000a800006 */
[----:B------:R-:W-:Y:S05]  /*1c0e0*/  BRA `(.L_x_13) ;  /* 0x0000000000147947 */ /* 0x000fea0003800000 */
.L_x_15:
[----:B------:R-:W-:-:S07]  /*1c0f0*/  MOV R2, 0x1c110 ;  /* 0x0001c11000027802 */ /* 0x000fce0000000f00 */
[----:B------:R-:W-:Y:S05]  /*1c100*/  CALL.REL.NOINC `($__internal_0_$__cuda_sm10x_tcgen05_guardrail_trap_col_being_dealloced_not_returned_by_alloc) ;  /* 0x00000000002c7944 */ /* 0x000fea0003c00000 */
[----:B------:R-:W-:Y:S05]  /*1c110*/  BRA `(.L_x_13) ;  /* 0x0000000000087947 */ /* 0x000fea0003800000 */
.L_x_14:
[----:B------:R-:W-:-:S07]  /*1c120*/  MOV R2, 0x1c140 ;  /* 0x0001c14000027802 */ /* 0x000fce0000000f00 */
[----:B------:R-:W-:Y:S05]  /*1c130*/  CALL.REL.NOINC `($__internal_2_$__cuda_sm10x_tcgen05_guardrail_trap_unallocated_columns_being_dealloced) ;  /* 0x0000000000387944 */ /* 0x000fea0003c00000 */
.L_x_13:
[----:B------:R-:W-:Y:S01]  /*1c140*/  NOP ;  /* 0x0000000000007918 */ /* 0x000fe20000000000 */
[----:B---3--:R-:W-:Y:S05]  /*1c150*/  EXIT ;  /* 0x000000000000794d */ /* 0x008fea0003800000 */
.L_x_9:
[----:B------:R-:W1:Y:S02]  /*1c160*/  SYNCS.PHASECHK.TRANS64.TRYWAIT P0, [UR19], R126 ;  /* 0x0000007eff0075a7 */ /* 0x000e640008001113 */
[----:B-1----:R-:W-:Y:S05]  /*1c170*/  @!P0 BRA `(.L_x_9) ;  /* 0xfffffffc00f88947 */ /* 0x002fea000383ffff */
[----:B------:R-:W-:Y:S05]  /*1c180*/  BRA `(.L_x_16) ;  /* 0xffffff68006c7947 */ /* 0x000fea000383ffff */
.L_x_12:
[----:B------:R-:W1:Y:S02]  /*1c190*/  SYNCS.PHASECHK.TRANS64.TRYWAIT P0, [UR13], R2 ;  /* 0x00000002ff0075a7 */ /* 0x000e64000800110d */
[----:B-1----:R-:W-:Y:S05]  /*1c1a0*/  @!P0 BRA `(.L_x_12) ;  /* 0xfffffffc00f88947 */ /* 0x002fea000383ffff */
[----:B------:R-:W-:Y:S05]  /*1c1b0*/  BRA `(.L_x_11) ;  /* 0xffffffb400a07947 */ /* 0x000fea000383ffff */
        .weak           $__internal_0_$__cuda_sm10x_tcgen05_guardrail_trap_col_being_dealloced_not_returned_by_alloc
        .type           $__internal_0_$__cuda_sm10x_tcgen05_guardrail_trap_col_being_dealloced_not_returned_by_alloc,@function
        .size           $__internal_0_$__cuda_sm10x_tcgen05_guardrail_trap_col_being_dealloced_not_returned_by_alloc,($__internal_1_$__cuda_sm10x_tcgen05_guardrail_trap_phase_invalid_during_alloc - $__internal_0_$__cuda_sm10x_tcgen05_guardrail_trap_col_being_dealloced_not_returned_by_alloc)
$__internal_0_$__cuda_sm10x_tcgen05_guardrail_trap_col_being_dealloced_not_returned_by_alloc:
[----:B------:R-:W-:Y:S05]  /*1c1c0*/  BPT.TRAP 0x1 ;  /* 0x000000040000795c */ /* 0x000fea0000300000 */
[----:B------:R-:W-:-:S04]  /*1c1d0*/  IMAD.MOV.U32 R3, RZ, RZ, 0x0 ;  /* 0x00000000ff037424 */ /* 0x000fc800078e00ff */
[----:B------:R-:W-:Y:S05]  /*1c1e0*/  RET.REL.NODEC R2 `(matmul_kernel) ;  /* 0xfffffe3c02847950 */ /* 0x000fea0003c3ffff */
        .weak           $__internal_1_$__cuda_sm10x_tcgen05_guardrail_trap_phase_invalid_during_alloc
        .type           $__internal_1_$__cuda_sm10x_tcgen05_guardrail_trap_phase_invalid_during_alloc,@function
        .size           $__internal_1_$__cuda_sm10x_tcgen05_guardrail_trap_phase_invalid_during_alloc,($__internal_2_$__cuda_sm10x_tcgen05_guardrail_trap_unallocated_columns_being_dealloced - $__internal_1_$__cuda_sm10x_tcgen05_guardrail_trap_phase_invalid_during_alloc)
$__internal_1_$__cuda_sm10x_tcgen05_guardrail_trap_phase_invalid_during_alloc:
[----:B------:R-:W-:Y:S05]  /*1c1f0*/  BPT.TRAP 0x1 ;  /* 0x000000040000795c */ /* 0x000fea0000300000 */
[----:B------:R-:W-:-:S04]  /*1c200*/  IMAD.MOV.U32 R3, RZ, RZ, 0x0 ;  /* 0x00000000ff037424 */ /* 0x000fc800078e00ff */
[----:B------:R-:W-:Y:S05]  /*1c210*/  RET.REL.NODEC R2 `(matmul_kernel) ;  /* 0xfffffe3c02787950 */ /* 0x000fea0003c3ffff */
        .weak           $__internal_2_$__cuda_sm10x_tcgen05_guardrail_trap_unallocated_columns_being_dealloced
        .type           $__internal_2_$__cuda_sm10x_tcgen05_guardrail_trap_unallocated_columns_being_dealloced,@function
        .size           $__internal_2_$__cuda_sm10x_tcgen05_guardrail_trap_unallocated_columns_being_dealloced,(.L_x_20 - $__internal_2_$__cuda_sm10x_tcgen05_guardrail_trap_unallocated_columns_being_dealloced)
$__internal_2_$__cuda_sm10x_tcgen05_guardrail_trap_unallocated_columns_being_dealloced:
[----:B------:R-:W-:Y:S05]  /*1c220*/  BPT.TRAP 0x1 ;  /* 0x000000040000795c */ /* 0x000fea0000300000 */
[----:B------:R-:W-:-:S04]  /*1c230*/  IMAD.MOV.U32 R3, RZ, RZ, 0x0 ;  /* 0x00000000ff037424 */ /* 0x000fc800078e00ff */
[----:B------:R-:W-:Y:S05]  /*1c240*/  RET.REL.NODEC R2 `(matmul_kernel) ;  /* 0xfffffe3c026c7950 */ /* 0x000fea0003c3ffff */
.L_x_17:
[----:B------:R-:W-:-:S00]  /*1c250*/  BRA `(.L_x_17) ;  /* 0xfffffffc00fc7947 */ /* 0x000fc0000383ffff */
[----:B------:R-:W-:-:S00]  /*1c260*/  NOP ;  /* 0x0000000000007918 */ /* 0x000fc00000000000 */
        /* <DEDUP_REMOVED lines=9> */
.L_x_20:


//--------------------- .nv.shared.matmul_kernel  --------------------------
	.section	.nv.shared.matmul_kernel,"aw",@nobits
	.sectionflags	@""
	.align	16
	.zero		1024


//--------------------- .nv.shared.reserved.0     --------------------------
	.section	.nv.shared.reserved.0,"aw",@nobits
	.align	8
	.weak		__nv_reservedSMEM_offset_0_alias
	.size		__nv_reservedSMEM_offset_0_alias, 0, 64
	.other		__nv_reservedSMEM_offset_0_alias,@"STO_CUDA_RESERVED_SHARED STV_DEFAULT"
__nv_reservedSMEM_offset_0_alias:
	.zero		0
.nv.shared.reserved.0:
	.zero		64
	.weak		__nv_reservedSMEM_allocation_phase
	.type		__nv_reservedSMEM_allocation_phase,@object
	.size		__nv_reservedSMEM_allocation_phase,(.L_0 - __nv_reservedSMEM_allocation_phase)
__nv_reservedSMEM_allocation_phase:
	.zero		1
.L_0:
	.zero		7
	.weak		__nv_reservedSMEM_devtool_atexit_pc
	.type		__nv_reservedSMEM_devtool_atexit_pc,@object
	.size		__nv_reservedSMEM_devtool_atexit_pc,(__nv_reservedSMEM_allocation_mask - __nv_reservedSMEM_devtool_atexit_pc)
__nv_reservedSMEM_devtool_atexit_pc:
	.zero		8
	.weak		__nv_reservedSMEM_allocation_mask
	.type		__nv_reservedSMEM_allocation_mask,@object
	.size		__nv_reservedSMEM_allocation_mask,(.L_2 - __nv_reservedSMEM_allocation_mask)
__nv_reservedSMEM_allocation_mask:
	.zero		4
.L_2:


//--------------------- .nv.constant0.matmul_kernel --------------------------
	.section	.nv.constant0.matmul_kernel,"a",@progbits
	.sectionflags	@""
	.align	4
.nv.constant0.matmul_kernel:
	.zero		976


//--------------------- SYMBOLS --------------------------

	.type		.nv.reservedSmem.offset0,@object
	.size		.nv.reservedSmem.offset0,0x4
	.type		.nv.reservedSmem.cap,@object
	.size		.nv.reservedSmem.cap,0x4
